//
// Generated by NVIDIA NVVM Compiler
//
// Compiler Build ID: CL-36424714
// Cuda compilation tools, release 13.0, V13.0.88
// Based on NVVM 20.0.0
//

.version 9.0
.target sm_100
.address_size 64

	// .globl	_Z9zm_convr1v
.func  (.param .b64 func_retval0) __internal_accurate_pow
(
	.param .b64 __internal_accurate_pow_param_0,
	.param .b64 __internal_accurate_pow_param_1
)
;
.global .align 8 .b8 qh[334233600];
.global .align 8 .b8 t[13369344];
.global .align 8 .b8 pap[13369344];
.global .align 8 .b8 paph[13631488];
.global .align 8 .b8 dpp[13369344];
.global .align 8 .b8 zm[13369344];
.global .align 8 .b8 geos[262144];
.global .align 8 .b8 zi[13631488];
.global .align 8 .b8 pblh[262144];
.global .align 8 .b8 tpert[262144];
.global .align 8 .b8 landfrac[262144];
.global .align 8 .b8 qtnd[13369344];
.global .align 8 .b8 heat[13369344];
.global .align 8 .b8 mcon[13631488];
.global .align 8 .b8 dlf[13369344];
.global .align 8 .b8 pflx[13631488];
.global .align 8 .b8 cme[13369344];
.global .align 8 .b8 cape[262144];
.global .align 8 .b8 zdu[13369344];
.global .align 8 .b8 rprd[13369344];
.global .align 8 .b8 mu[13369344];
.global .align 8 .b8 eu[13369344];
.global .align 8 .b8 du[13369344];
.global .align 8 .b8 md[13369344];
.global .align 8 .b8 ed[13369344];
.global .align 8 .b8 dp[13369344];
.global .align 8 .b8 dsubcld[262144];
.global .align 8 .b8 jctop[262144];
.global .align 8 .b8 jcbot[262144];
.global .align 8 .b8 prec[262144];
.global .align 8 .b8 rliq[262144];
.global .align 8 .b8 jt[262144];
.global .align 8 .b8 maxg[262144];
.global .align 4 .b8 ideep[131072];
.global .align 8 .b8 ql[13369344];
.global .align 4 .u32 lengath;
.global .align 8 .b8 zs[262144];
.global .align 8 .b8 dlg[13369344];
.global .align 8 .b8 pflxg[13631488];
.global .align 8 .b8 cug[13369344];
.global .align 8 .b8 evpg[13369344];
.global .align 8 .b8 mumax[262144];
.global .align 8 .b8 pblt[262144];
.global .align 8 .b8 q[13369344];
.global .align 8 .b8 p[13369344];
.global .align 8 .b8 z[13369344];
.global .align 8 .b8 s[13369344];
.global .align 8 .b8 tp[13369344];
.global .align 8 .b8 zf[13631488];
.global .align 8 .b8 pf[13631488];
.global .align 8 .b8 qstp[13369344];
.global .align 8 .b8 tl[262144];
.global .align 4 .b8 lcl[131072];
.global .align 4 .b8 lel[131072];
.global .align 4 .b8 lon[131072];
.global .align 4 .b8 maxi[131072];
.global .align 4 .b8 indexx[131072];
.global .align 8 .b8 qg[13369344];
.global .align 8 .b8 tg[13369344];
.global .align 8 .b8 pg[13369344];
.global .align 8 .b8 zg[13369344];
.global .align 8 .b8 sg[13369344];
.global .align 8 .b8 tpg[13369344];
.global .align 8 .b8 zfg[13631488];
.global .align 8 .b8 qstpg[13369344];
.global .align 8 .b8 ug[13369344];
.global .align 8 .b8 vg[13369344];
.global .align 8 .b8 cmeg[13369344];
.global .align 8 .b8 rprdg[13369344];
.global .align 8 .b8 capeg[262144];
.global .align 8 .b8 tlg[262144];
.global .align 8 .b8 landfracg[262144];
.global .align 4 .b8 lclg[131072];
.global .align 4 .b8 lelg[131072];
.global .align 8 .b8 dqdt[13369344];
.global .align 8 .b8 dsdt[13369344];
.global .align 8 .b8 sd[13369344];
.global .align 8 .b8 qd[13369344];
.global .align 8 .b8 mc[13369344];
.global .align 8 .b8 qhat[13369344];
.global .align 8 .b8 qu[13369344];
.global .align 8 .b8 su[13369344];
.global .align 8 .b8 hu[13369344];
.global .align 8 .b8 qs[13369344];
.global .align 8 .b8 shat[13369344];
.global .align 8 .b8 hmn[13369344];
.global .align 8 .b8 hsat[13369344];
.global .align 8 .b8 qlg[13369344];
.global .align 8 .b8 dudt[13369344];
.global .align 8 .b8 dvdt[13369344];
.global .align 8 .b8 mb[262144];
.global .align 4 .b8 mx[131072];
.global .align 8 .b8 capeten[1310720];
.global .align 8 .b8 tv[13369344];
.global .align 8 .b8 tpv[13369344];
.global .align 8 .b8 buoy[13369344];
.global .align 8 .b8 a1[262144];
.global .align 8 .b8 a2[262144];
.global .align 8 .b8 estp[262144];
.global .align 8 .b8 pl[262144];
.global .align 8 .b8 plexp[262144];
.global .align 8 .b8 hmax[262144];
.global .align 8 .b8 y[262144];
.global .align 4 .b8 knt[131072];
.global .align 4 .b8 lelten[655360];
.global .align 8 .b8 qst[13369344];
.global .align 8 .b8 f[13369344];
.global .align 8 .b8 ggamma[13369344];
.global .align 8 .b8 qds[13369344];
.global .align 8 .b8 cu[13369344];
.global .align 8 .b8 u[13369344];
.global .align 8 .b8 v[13369344];
.global .align 8 .b8 dz[13369344];
.global .align 8 .b8 iprm[13369344];
.global .align 8 .b8 hd[13369344];
.global .align 8 .b8 hdd[13369344];
.global .align 8 .b8 eps[13369344];
.global .align 8 .b8 k1[13369344];
.global .align 8 .b8 i2[13369344];
.global .align 8 .b8 ihat[13369344];
.global .align 8 .b8 i3[13369344];
.global .align 8 .b8 idag[13369344];
.global .align 8 .b8 i4[13369344];
.global .align 8 .b8 qsthat[13369344];
.global .align 8 .b8 hsthat[13369344];
.global .align 8 .b8 gamhat[13369344];
.global .align 8 .b8 evp[13369344];
.global .align 8 .b8 c0mask[262144];
.global .align 8 .b8 hmin[262144];
.global .align 8 .b8 expdif[262144];
.global .align 8 .b8 expnum[262144];
.global .align 8 .b8 ftemp[262144];
.global .align 8 .b8 eps0[262144];
.global .align 8 .b8 rmue[262144];
.global .align 8 .b8 zuef[262144];
.global .align 8 .b8 zdef[262144];
.global .align 8 .b8 epsm[262144];
.global .align 8 .b8 ratmjb[262144];
.global .align 8 .b8 est[262144];
.global .align 8 .b8 totpcp[262144];
.global .align 8 .b8 totevp[262144];
.global .align 8 .b8 alfa[262144];
.global .align 4 .b8 jb[131072];
.global .align 8 .b8 dsubb[262144];
.global .align 4 .b8 jlcl[131072];
.global .align 4 .b8 jj0[131072];
.global .align 4 .b8 jd[131072];
.global .align 8 .b8 hmnn[262144];
.global .align 8 .b8 dtpdt[13369344];
.global .align 8 .b8 dqsdtp[13369344];
.global .align 8 .b8 dtmdt[13369344];
.global .align 8 .b8 dqmdt[13369344];
.global .align 8 .b8 dboydt[13369344];
.global .align 8 .b8 thetavp[13369344];
.global .align 8 .b8 thetavm[13369344];
.global .align 8 .b8 dtbdt[262144];
.global .align 8 .b8 dqbdt[262144];
.global .align 8 .b8 dtldt[262144];

.visible .entry _Z9zm_convr1v()
{
	.reg .pred 	%p<14>;
	.reg .b32 	%r<15>;
	.reg .b64 	%rd<169>;
	.reg .b64 	%fd<30>;

	mov.u32 	%r3, %ntid.x;
	mov.u32 	%r4, %ctaid.x;
	mov.u32 	%r5, %tid.x;
	mad.lo.s32 	%r1, %r3, %r4, %r5;
	mov.u32 	%r6, %ntid.y;
	mov.u32 	%r7, %ctaid.y;
	mov.u32 	%r8, %tid.y;
	mad.lo.s32 	%r9, %r6, %r7, %r8;
	setp.lt.u32 	%p2, %r1, 51;
	setp.lt.u32 	%p3, %r9, 32768;
	and.pred  	%p1, %p2, %p3;
	not.pred 	%p4, %p1;
	@%p4 bra 	$L__BB0_2;
	mul.wide.u32 	%rd1, %r1, 262144;
	mov.u64 	%rd2, qtnd;
	add.s64 	%rd3, %rd2, %rd1;
	mul.wide.u32 	%rd4, %r9, 8;
	add.s64 	%rd5, %rd3, %rd4;
	mov.b64 	%rd6, 0;
	st.global.u64 	[%rd5], %rd6;
	mov.u64 	%rd7, heat;
	add.s64 	%rd8, %rd7, %rd1;
	add.s64 	%rd9, %rd8, %rd4;
	st.global.u64 	[%rd9], %rd6;
	mov.u64 	%rd10, mcon;
	add.s64 	%rd11, %rd10, %rd1;
	add.s64 	%rd12, %rd11, %rd4;
	st.global.u64 	[%rd12], %rd6;
	bra.uni 	$L__BB0_3;
$L__BB0_2:
	setp.gt.u32 	%p5, %r9, 32767;
	@%p5 bra 	$L__BB0_7;
$L__BB0_3:
	mul.wide.u32 	%rd13, %r9, 8;
	mov.u64 	%rd14, prec;
	add.s64 	%rd15, %rd14, %rd13;
	mov.b64 	%rd16, 0;
	st.global.u64 	[%rd15], %rd16;
	@%p4 bra 	$L__BB0_5;
	mul.wide.u32 	%rd17, %r1, 262144;
	mov.u64 	%rd18, dqdt;
	add.s64 	%rd19, %rd18, %rd17;
	add.s64 	%rd21, %rd19, %rd13;
	mov.b64 	%rd22, 0;
	st.global.u64 	[%rd21], %rd22;
	mov.u64 	%rd23, dsdt;
	add.s64 	%rd24, %rd23, %rd17;
	add.s64 	%rd25, %rd24, %rd13;
	st.global.u64 	[%rd25], %rd22;
	mov.u64 	%rd26, dudt;
	add.s64 	%rd27, %rd26, %rd17;
	add.s64 	%rd28, %rd27, %rd13;
	st.global.u64 	[%rd28], %rd22;
	mov.u64 	%rd29, dvdt;
	add.s64 	%rd30, %rd29, %rd17;
	add.s64 	%rd31, %rd30, %rd13;
	st.global.u64 	[%rd31], %rd22;
	mov.u64 	%rd32, pflx;
	add.s64 	%rd33, %rd32, %rd17;
	add.s64 	%rd34, %rd33, %rd13;
	st.global.u64 	[%rd34], %rd22;
	mov.u64 	%rd35, pflxg;
	add.s64 	%rd36, %rd35, %rd17;
	add.s64 	%rd37, %rd36, %rd13;
	st.global.u64 	[%rd37], %rd22;
	mov.u64 	%rd38, cme;
	add.s64 	%rd39, %rd38, %rd17;
	add.s64 	%rd40, %rd39, %rd13;
	st.global.u64 	[%rd40], %rd22;
	mov.u64 	%rd41, rprd;
	add.s64 	%rd42, %rd41, %rd17;
	add.s64 	%rd43, %rd42, %rd13;
	st.global.u64 	[%rd43], %rd22;
	mov.u64 	%rd44, zdu;
	add.s64 	%rd45, %rd44, %rd17;
	add.s64 	%rd46, %rd45, %rd13;
	st.global.u64 	[%rd46], %rd22;
	mov.u64 	%rd47, ql;
	add.s64 	%rd48, %rd47, %rd17;
	add.s64 	%rd49, %rd48, %rd13;
	st.global.u64 	[%rd49], %rd22;
	mov.u64 	%rd50, qlg;
	add.s64 	%rd51, %rd50, %rd17;
	add.s64 	%rd52, %rd51, %rd13;
	st.global.u64 	[%rd52], %rd22;
	mov.u64 	%rd53, dlf;
	add.s64 	%rd54, %rd53, %rd17;
	add.s64 	%rd55, %rd54, %rd13;
	st.global.u64 	[%rd55], %rd22;
	mov.u64 	%rd56, dlg;
	add.s64 	%rd57, %rd56, %rd17;
	add.s64 	%rd58, %rd57, %rd13;
	st.global.u64 	[%rd58], %rd22;
$L__BB0_5:
	mov.u64 	%rd60, pflx;
	add.s64 	%rd61, %rd60, %rd13;
	mov.b64 	%rd62, 0;
	st.global.u64 	[%rd61+13369344], %rd62;
	mov.u64 	%rd63, pflxg;
	add.s64 	%rd64, %rd63, %rd13;
	st.global.u64 	[%rd64+13369344], %rd62;
	mov.u64 	%rd65, pblt;
	add.s64 	%rd66, %rd65, %rd13;
	mov.b64 	%rd67, 4632374429215621120;
	st.global.u64 	[%rd66], %rd67;
	mov.u64 	%rd68, dsubcld;
	add.s64 	%rd69, %rd68, %rd13;
	st.global.u64 	[%rd69], %rd62;
	mov.u64 	%rd70, jctop;
	add.s64 	%rd71, %rd70, %rd13;
	st.global.u64 	[%rd71], %rd67;
	mov.u64 	%rd72, jcbot;
	add.s64 	%rd73, %rd72, %rd13;
	mov.b64 	%rd74, 4607182418800017408;
	st.global.u64 	[%rd73], %rd74;
	mov.u64 	%rd75, geos;
	add.s64 	%rd76, %rd75, %rd13;
	ld.global.f64 	%fd2, [%rd76];
	mul.f64 	%fd1, %fd2, 0d402399999999999A;
	mov.u64 	%rd77, zs;
	add.s64 	%rd78, %rd77, %rd13;
	st.global.f64 	[%rd78], %fd1;
	mov.u64 	%rd79, paph;
	add.s64 	%rd80, %rd79, %rd13;
	ld.global.f64 	%fd3, [%rd80+13369344];
	mul.f64 	%fd4, %fd3, 0d3F847AE147AE147B;
	mov.u64 	%rd81, pf;
	add.s64 	%rd82, %rd81, %rd13;
	st.global.f64 	[%rd82+13369344], %fd4;
	mov.u64 	%rd83, zi;
	add.s64 	%rd84, %rd83, %rd13;
	ld.global.f64 	%fd5, [%rd84+13369344];
	add.f64 	%fd6, %fd5, %fd1;
	mov.u64 	%rd85, zf;
	add.s64 	%rd86, %rd85, %rd13;
	st.global.f64 	[%rd86+13369344], %fd6;
	@%p4 bra 	$L__BB0_7;
	mul.wide.u32 	%rd87, %r1, 262144;
	mov.u64 	%rd88, pap;
	add.s64 	%rd89, %rd88, %rd87;
	add.s64 	%rd91, %rd89, %rd13;
	ld.global.f64 	%fd7, [%rd91];
	mul.f64 	%fd8, %fd7, 0d3F847AE147AE147B;
	mov.u64 	%rd92, p;
	add.s64 	%rd93, %rd92, %rd87;
	add.s64 	%rd94, %rd93, %rd13;
	st.global.f64 	[%rd94], %fd8;
	add.s64 	%rd96, %rd79, %rd87;
	add.s64 	%rd97, %rd96, %rd13;
	ld.global.f64 	%fd9, [%rd97];
	mul.f64 	%fd10, %fd9, 0d3F847AE147AE147B;
	add.s64 	%rd99, %rd81, %rd87;
	add.s64 	%rd100, %rd99, %rd13;
	st.global.f64 	[%rd100], %fd10;
	mov.u64 	%rd101, zm;
	add.s64 	%rd102, %rd101, %rd87;
	add.s64 	%rd103, %rd102, %rd13;
	ld.global.f64 	%fd11, [%rd103];
	add.f64 	%fd12, %fd11, %fd1;
	mov.u64 	%rd104, z;
	add.s64 	%rd105, %rd104, %rd87;
	add.s64 	%rd106, %rd105, %rd13;
	st.global.f64 	[%rd106], %fd12;
	add.s64 	%rd108, %rd83, %rd87;
	add.s64 	%rd109, %rd108, %rd13;
	ld.global.f64 	%fd13, [%rd109];
	add.f64 	%fd14, %fd13, %fd1;
	add.s64 	%rd111, %rd85, %rd87;
	add.s64 	%rd112, %rd111, %rd13;
	st.global.f64 	[%rd112], %fd14;
$L__BB0_7:
	setp.gt.u32 	%p8, %r9, 32767;
	setp.gt.u32 	%p9, %r1, 49;
	or.pred  	%p10, %p9, %p8;
	@%p10 bra 	$L__BB0_10;
	mul.wide.u32 	%rd113, %r1, 262144;
	mov.u64 	%rd114, z;
	add.s64 	%rd115, %rd114, %rd113;
	mul.wide.u32 	%rd116, %r9, 8;
	add.s64 	%rd117, %rd115, %rd116;
	ld.global.f64 	%fd15, [%rd117];
	mov.u64 	%rd118, zs;
	add.s64 	%rd119, %rd118, %rd116;
	ld.global.f64 	%fd16, [%rd119];
	sub.f64 	%fd17, %fd15, %fd16;
	mov.u64 	%rd120, pblh;
	add.s64 	%rd121, %rd120, %rd116;
	ld.global.f64 	%fd18, [%rd121];
	sub.f64 	%fd19, %fd17, %fd18;
	abs.f64 	%fd20, %fd19;
	mov.u64 	%rd122, zf;
	add.s64 	%rd123, %rd122, %rd113;
	add.s64 	%rd124, %rd123, %rd116;
	ld.global.f64 	%fd21, [%rd124];
	ld.global.f64 	%fd22, [%rd124+262144];
	sub.f64 	%fd23, %fd21, %fd22;
	mul.f64 	%fd24, %fd23, 0d3FE0000000000000;
	setp.geu.f64 	%p11, %fd20, %fd24;
	@%p11 bra 	$L__BB0_10;
	cvt.rn.f64.u32 	%fd25, %r1;
	mov.u64 	%rd126, pblt;
	add.s64 	%rd127, %rd126, %rd116;
	st.global.f64 	[%rd127], %fd25;
$L__BB0_10:
	@%p4 bra 	$L__BB0_12;
	mad.lo.s32 	%r10, %r1, %r9, %r1;
	add.s32 	%r11, %r9, %r10;
	add.s32 	%r12, %r11, 1;
	cvt.rn.f64.u32 	%fd26, %r12;
	mul.wide.u32 	%rd128, %r1, 262144;
	mov.u64 	%rd129, q;
	add.s64 	%rd130, %rd129, %rd128;
	mul.wide.u32 	%rd131, %r9, 8;
	add.s64 	%rd132, %rd130, %rd131;
	st.global.f64 	[%rd132], %fd26;
	mov.u64 	%rd133, t;
	add.s64 	%rd134, %rd133, %rd128;
	add.s64 	%rd135, %rd134, %rd131;
	ld.global.f64 	%fd27, [%rd135];
	mov.u64 	%rd136, z;
	add.s64 	%rd137, %rd136, %rd128;
	add.s64 	%rd138, %rd137, %rd131;
	ld.global.f64 	%fd28, [%rd138];
	fma.rn.f64 	%fd29, %fd28, 0d3FEF5C28F5C28F5D, %fd27;
	mov.u64 	%rd139, s;
	add.s64 	%rd140, %rd139, %rd128;
	add.s64 	%rd141, %rd140, %rd131;
	st.global.f64 	[%rd141], %fd29;
	mov.u64 	%rd142, tp;
	add.s64 	%rd143, %rd142, %rd128;
	add.s64 	%rd144, %rd143, %rd131;
	mov.b64 	%rd145, 0;
	st.global.u64 	[%rd144], %rd145;
	mov.u64 	%rd146, shat;
	add.s64 	%rd147, %rd146, %rd128;
	add.s64 	%rd148, %rd147, %rd131;
	st.global.f64 	[%rd148], %fd29;
	mov.u64 	%rd149, qhat;
	add.s64 	%rd150, %rd149, %rd128;
	add.s64 	%rd151, %rd150, %rd131;
	st.global.f64 	[%rd151], %fd26;
	bra.uni 	$L__BB0_13;
$L__BB0_12:
	setp.gt.u32 	%p13, %r9, 32767;
	@%p13 bra 	$L__BB0_14;
$L__BB0_13:
	mul.wide.u32 	%rd152, %r9, 8;
	mov.u64 	%rd153, capeg;
	add.s64 	%rd154, %rd153, %rd152;
	mov.b64 	%rd155, 0;
	st.global.u64 	[%rd154], %rd155;
	mul.wide.u32 	%rd156, %r9, 4;
	mov.u64 	%rd157, lclg;
	add.s64 	%rd158, %rd157, %rd156;
	mov.b32 	%r13, 1;
	st.global.u32 	[%rd158], %r13;
	mov.u64 	%rd159, lelg;
	add.s64 	%rd160, %rd159, %rd156;
	mov.b32 	%r14, 51;
	st.global.u32 	[%rd160], %r14;
	mov.u64 	%rd161, maxg;
	add.s64 	%rd162, %rd161, %rd152;
	mov.b64 	%rd163, 4607182418800017408;
	st.global.u64 	[%rd162], %rd163;
	mov.u64 	%rd164, tlg;
	add.s64 	%rd165, %rd164, %rd152;
	mov.b64 	%rd166, 4645744490609377280;
	st.global.u64 	[%rd165], %rd166;
	mov.u64 	%rd167, dsubcld;
	add.s64 	%rd168, %rd167, %rd152;
	st.global.u64 	[%rd168], %rd155;
$L__BB0_14:
	ret;

}
	// .globl	_Z6buoyanv
.visible .entry _Z6buoyanv()
{
	.reg .pred 	%p<179>;
	.reg .b32 	%r<373>;
	.reg .b32 	%f<3>;
	.reg .b64 	%rd<180>;
	.reg .b64 	%fd<609>;

	mov.u32 	%r90, %ntid.y;
	mov.u32 	%r91, %ctaid.y;
	mov.u32 	%r92, %tid.y;
	mad.lo.s32 	%r93, %r90, %r91, %r92;
	mov.u32 	%r94, %ntid.x;
	mov.u32 	%r95, %ctaid.x;
	mov.u32 	%r96, %tid.x;
	mad.lo.s32 	%r2, %r94, %r95, %r96;
	setp.gt.u32 	%p8, %r2, 4;
	setp.gt.u32 	%p9, %r93, 32767;
	or.pred  	%p10, %p8, %p9;
	@%p10 bra 	$L__BB1_2;
	mul.wide.u32 	%rd12, %r2, 131072;
	mov.u64 	%rd13, lelten;
	add.s64 	%rd14, %rd13, %rd12;
	mul.wide.u32 	%rd15, %r93, 4;
	add.s64 	%rd16, %rd14, %rd15;
	mov.b32 	%r97, 51;
	st.global.u32 	[%rd16], %r97;
	mul.wide.u32 	%rd17, %r2, 262144;
	mov.u64 	%rd18, capeten;
	add.s64 	%rd19, %rd18, %rd17;
	mul.wide.u32 	%rd20, %r93, 8;
	add.s64 	%rd21, %rd19, %rd20;
	mov.b64 	%rd22, 0;
	st.global.u64 	[%rd21], %rd22;
	bra.uni 	$L__BB1_3;
$L__BB1_2:
	setp.gt.u32 	%p11, %r93, 32767;
	@%p11 bra 	$L__BB1_4;
$L__BB1_3:
	mul.wide.u32 	%rd23, %r93, 4;
	mov.u64 	%rd24, lon;
	add.s64 	%rd25, %rd24, %rd23;
	mov.b32 	%r98, 50;
	st.global.u32 	[%rd25], %r98;
	mov.u64 	%rd26, knt;
	add.s64 	%rd27, %rd26, %rd23;
	mov.b32 	%r99, 0;
	st.global.u32 	[%rd27], %r99;
	mov.u64 	%rd28, lel;
	add.s64 	%rd29, %rd28, %rd23;
	st.global.u32 	[%rd29], %r98;
	mov.u64 	%rd30, mx;
	add.s64 	%rd31, %rd30, %rd23;
	st.global.u32 	[%rd31], %r98;
	mul.wide.u32 	%rd32, %r93, 8;
	mov.u64 	%rd33, cape;
	add.s64 	%rd34, %rd33, %rd32;
	mov.b64 	%rd35, 0;
	st.global.u64 	[%rd34], %rd35;
	mov.u64 	%rd36, hmax;
	add.s64 	%rd37, %rd36, %rd32;
	st.global.u64 	[%rd37], %rd35;
$L__BB1_4:
	setp.lt.u32 	%p12, %r93, 32768;
	setp.lt.u32 	%p13, %r2, 51;
	and.pred  	%p1, %p13, %p12;
	not.pred 	%p14, %p1;
	@%p14 bra 	$L__BB1_6;
	mul.wide.u32 	%rd38, %r2, 262144;
	mov.u64 	%rd39, t;
	add.s64 	%rd40, %rd39, %rd38;
	mul.wide.u32 	%rd41, %r93, 8;
	add.s64 	%rd42, %rd40, %rd41;
	ld.global.f64 	%fd160, [%rd42];
	mov.u64 	%rd43, tp;
	add.s64 	%rd44, %rd43, %rd38;
	add.s64 	%rd45, %rd44, %rd41;
	st.global.f64 	[%rd45], %fd160;
	mov.u64 	%rd46, q;
	add.s64 	%rd47, %rd46, %rd38;
	add.s64 	%rd48, %rd47, %rd41;
	ld.global.f64 	%fd161, [%rd48];
	mov.u64 	%rd49, qstp;
	add.s64 	%rd50, %rd49, %rd38;
	add.s64 	%rd51, %rd50, %rd41;
	st.global.f64 	[%rd51], %fd161;
	fma.rn.f64 	%fd162, %fd161, 0d3FF9BA5E353F7CEE, 0d3FF0000000000000;
	mul.f64 	%fd163, %fd160, %fd162;
	add.f64 	%fd164, %fd161, 0d3FF0000000000000;
	div.rn.f64 	%fd165, %fd163, %fd164;
	mov.u64 	%rd52, tv;
	add.s64 	%rd53, %rd52, %rd38;
	add.s64 	%rd54, %rd53, %rd41;
	st.global.f64 	[%rd54], %fd165;
	mov.u64 	%rd55, tpv;
	add.s64 	%rd56, %rd55, %rd38;
	add.s64 	%rd57, %rd56, %rd41;
	st.global.f64 	[%rd57], %fd165;
	mov.u64 	%rd58, buoy;
	add.s64 	%rd59, %rd58, %rd38;
	add.s64 	%rd60, %rd59, %rd41;
	mov.b64 	%rd61, 0;
	st.global.u64 	[%rd60], %rd61;
	bra.uni 	$L__BB1_7;
$L__BB1_6:
	setp.gt.u32 	%p15, %r93, 32767;
	@%p15 bra 	$L__BB1_32;
$L__BB1_7:
	mul.wide.u32 	%rd62, %r93, 8;
	mov.u64 	%rd63, t;
	add.s64 	%rd64, %rd63, %rd62;
	ld.global.f64 	%fd1, [%rd64];
	mov.u64 	%rd65, z;
	add.s64 	%rd66, %rd65, %rd62;
	ld.global.f64 	%fd166, [%rd66];
	mul.f64 	%fd167, %fd166, 0d402399999999999A;
	fma.rn.f64 	%fd168, %fd1, 0d4024000000000000, %fd167;
	mov.u64 	%rd67, q;
	add.s64 	%rd68, %rd67, %rd62;
	ld.global.f64 	%fd2, [%rd68];
	fma.rn.f64 	%fd169, %fd2, 0d402E000000000000, %fd168;
	mov.u64 	%rd69, hmnn;
	add.s64 	%rd70, %rd69, %rd62;
	st.global.f64 	[%rd70], %fd169;
	mov.u64 	%rd71, hmax;
	add.s64 	%rd72, %rd71, %rd62;
	st.global.f64 	[%rd72], %fd169;
	mul.wide.u32 	%rd73, %r93, 4;
	mov.u64 	%rd74, mx;
	add.s64 	%rd75, %rd74, %rd73;
	mov.b32 	%r101, 0;
	st.global.u32 	[%rd75], %r101;
	mov.u64 	%rd76, lcl;
	add.s64 	%rd77, %rd76, %rd73;
	st.global.u32 	[%rd77], %r101;
	mov.u64 	%rd78, p;
	add.s64 	%rd79, %rd78, %rd62;
	ld.global.f64 	%fd3, [%rd79];
	mul.f64 	%fd170, %fd3, %fd2;
	add.f64 	%fd171, %fd2, 0d3E45798EE2308C3A;
	div.rn.f64 	%fd572, %fd170, %fd171;
	{
	.reg .b32 %temp; 
	mov.b64 	{%temp, %r345}, %fd1;
	}
	{
	.reg .b32 %temp; 
	mov.b64 	{%r346, %temp}, %fd1;
	}
	setp.gt.s32 	%p16, %r345, 1048575;
	mov.b32 	%r347, -1023;
	mov.f64 	%fd569, %fd1;
	@%p16 bra 	$L__BB1_9;
	mul.f64 	%fd569, %fd1, 0d4350000000000000;
	{
	.reg .b32 %temp; 
	mov.b64 	{%temp, %r345}, %fd569;
	}
	{
	.reg .b32 %temp; 
	mov.b64 	{%r346, %temp}, %fd569;
	}
	mov.b32 	%r347, -1077;
$L__BB1_9:
	add.s32 	%r103, %r345, -1;
	setp.gt.u32 	%p17, %r103, 2146435070;
	@%p17 bra 	$L__BB1_13;
	shr.u32 	%r106, %r345, 20;
	add.s32 	%r348, %r347, %r106;
	and.b32  	%r107, %r345, 1048575;
	or.b32  	%r108, %r107, 1072693248;
	mov.b64 	%fd570, {%r346, %r108};
	setp.lt.u32 	%p19, %r108, 1073127583;
	@%p19 bra 	$L__BB1_12;
	{
	.reg .b32 %temp; 
	mov.b64 	{%r109, %temp}, %fd570;
	}
	{
	.reg .b32 %temp; 
	mov.b64 	{%temp, %r110}, %fd570;
	}
	add.s32 	%r111, %r110, -1048576;
	mov.b64 	%fd570, {%r109, %r111};
	add.s32 	%r348, %r348, 1;
$L__BB1_12:
	add.f64 	%fd173, %fd570, 0dBFF0000000000000;
	add.f64 	%fd174, %fd570, 0d3FF0000000000000;
	rcp.approx.ftz.f64 	%fd175, %fd174;
	neg.f64 	%fd176, %fd174;
	fma.rn.f64 	%fd177, %fd176, %fd175, 0d3FF0000000000000;
	fma.rn.f64 	%fd178, %fd177, %fd177, %fd177;
	fma.rn.f64 	%fd179, %fd178, %fd175, %fd175;
	mul.f64 	%fd180, %fd173, %fd179;
	fma.rn.f64 	%fd181, %fd173, %fd179, %fd180;
	mul.f64 	%fd182, %fd181, %fd181;
	fma.rn.f64 	%fd183, %fd182, 0d3EB1380B3AE80F1E, 0d3ED0EE258B7A8B04;
	fma.rn.f64 	%fd184, %fd183, %fd182, 0d3EF3B2669F02676F;
	fma.rn.f64 	%fd185, %fd184, %fd182, 0d3F1745CBA9AB0956;
	fma.rn.f64 	%fd186, %fd185, %fd182, 0d3F3C71C72D1B5154;
	fma.rn.f64 	%fd187, %fd186, %fd182, 0d3F624924923BE72D;
	fma.rn.f64 	%fd188, %fd187, %fd182, 0d3F8999999999A3C4;
	fma.rn.f64 	%fd189, %fd188, %fd182, 0d3FB5555555555554;
	sub.f64 	%fd190, %fd173, %fd181;
	add.f64 	%fd191, %fd190, %fd190;
	neg.f64 	%fd192, %fd181;
	fma.rn.f64 	%fd193, %fd192, %fd173, %fd191;
	mul.f64 	%fd194, %fd179, %fd193;
	mul.f64 	%fd195, %fd182, %fd189;
	fma.rn.f64 	%fd196, %fd195, %fd181, %fd194;
	xor.b32  	%r112, %r348, -2147483648;
	mov.b32 	%r113, 1127219200;
	mov.b64 	%fd197, {%r112, %r113};
	mov.b32 	%r114, -2147483648;
	mov.b64 	%fd198, {%r114, %r113};
	sub.f64 	%fd199, %fd197, %fd198;
	fma.rn.f64 	%fd200, %fd199, 0d3FE62E42FEFA39EF, %fd181;
	fma.rn.f64 	%fd201, %fd199, 0dBFE62E42FEFA39EF, %fd200;
	sub.f64 	%fd202, %fd201, %fd181;
	sub.f64 	%fd203, %fd196, %fd202;
	fma.rn.f64 	%fd204, %fd199, 0d3C7ABC9E3B39803F, %fd203;
	add.f64 	%fd571, %fd200, %fd204;
	bra.uni 	$L__BB1_14;
$L__BB1_13:
	fma.rn.f64 	%fd172, %fd569, 0d7FF0000000000000, 0d7FF0000000000000;
	{
	.reg .b32 %temp; 
	mov.b64 	{%temp, %r104}, %fd569;
	}
	and.b32  	%r105, %r104, 2147483647;
	setp.eq.s32 	%p18, %r105, 0;
	selp.f64 	%fd571, 0dFFF0000000000000, %fd172, %p18;
$L__BB1_14:
	{
	.reg .b32 %temp; 
	mov.b64 	{%temp, %r349}, %fd572;
	}
	{
	.reg .b32 %temp; 
	mov.b64 	{%r350, %temp}, %fd572;
	}
	setp.gt.s32 	%p20, %r349, 1048575;
	mov.b32 	%r351, -1023;
	@%p20 bra 	$L__BB1_16;
	mul.f64 	%fd572, %fd572, 0d4350000000000000;
	{
	.reg .b32 %temp; 
	mov.b64 	{%temp, %r349}, %fd572;
	}
	{
	.reg .b32 %temp; 
	mov.b64 	{%r350, %temp}, %fd572;
	}
	mov.b32 	%r351, -1077;
$L__BB1_16:
	add.s32 	%r117, %r349, -1;
	setp.gt.u32 	%p21, %r117, 2146435070;
	@%p21 bra 	$L__BB1_20;
	shr.u32 	%r120, %r349, 20;
	add.s32 	%r352, %r351, %r120;
	and.b32  	%r121, %r349, 1048575;
	or.b32  	%r122, %r121, 1072693248;
	mov.b64 	%fd573, {%r350, %r122};
	setp.lt.u32 	%p23, %r122, 1073127583;
	@%p23 bra 	$L__BB1_19;
	{
	.reg .b32 %temp; 
	mov.b64 	{%r123, %temp}, %fd573;
	}
	{
	.reg .b32 %temp; 
	mov.b64 	{%temp, %r124}, %fd573;
	}
	add.s32 	%r125, %r124, -1048576;
	mov.b64 	%fd573, {%r123, %r125};
	add.s32 	%r352, %r352, 1;
$L__BB1_19:
	add.f64 	%fd206, %fd573, 0dBFF0000000000000;
	add.f64 	%fd207, %fd573, 0d3FF0000000000000;
	rcp.approx.ftz.f64 	%fd208, %fd207;
	neg.f64 	%fd209, %fd207;
	fma.rn.f64 	%fd210, %fd209, %fd208, 0d3FF0000000000000;
	fma.rn.f64 	%fd211, %fd210, %fd210, %fd210;
	fma.rn.f64 	%fd212, %fd211, %fd208, %fd208;
	mul.f64 	%fd213, %fd206, %fd212;
	fma.rn.f64 	%fd214, %fd206, %fd212, %fd213;
	mul.f64 	%fd215, %fd214, %fd214;
	fma.rn.f64 	%fd216, %fd215, 0d3EB1380B3AE80F1E, 0d3ED0EE258B7A8B04;
	fma.rn.f64 	%fd217, %fd216, %fd215, 0d3EF3B2669F02676F;
	fma.rn.f64 	%fd218, %fd217, %fd215, 0d3F1745CBA9AB0956;
	fma.rn.f64 	%fd219, %fd218, %fd215, 0d3F3C71C72D1B5154;
	fma.rn.f64 	%fd220, %fd219, %fd215, 0d3F624924923BE72D;
	fma.rn.f64 	%fd221, %fd220, %fd215, 0d3F8999999999A3C4;
	fma.rn.f64 	%fd222, %fd221, %fd215, 0d3FB5555555555554;
	sub.f64 	%fd223, %fd206, %fd214;
	add.f64 	%fd224, %fd223, %fd223;
	neg.f64 	%fd225, %fd214;
	fma.rn.f64 	%fd226, %fd225, %fd206, %fd224;
	mul.f64 	%fd227, %fd212, %fd226;
	mul.f64 	%fd228, %fd215, %fd222;
	fma.rn.f64 	%fd229, %fd228, %fd214, %fd227;
	xor.b32  	%r126, %r352, -2147483648;
	mov.b32 	%r127, 1127219200;
	mov.b64 	%fd230, {%r126, %r127};
	mov.b32 	%r128, -2147483648;
	mov.b64 	%fd231, {%r128, %r127};
	sub.f64 	%fd232, %fd230, %fd231;
	fma.rn.f64 	%fd233, %fd232, 0d3FE62E42FEFA39EF, %fd214;
	fma.rn.f64 	%fd234, %fd232, 0dBFE62E42FEFA39EF, %fd233;
	sub.f64 	%fd235, %fd234, %fd214;
	sub.f64 	%fd236, %fd229, %fd235;
	fma.rn.f64 	%fd237, %fd232, 0d3C7ABC9E3B39803F, %fd236;
	add.f64 	%fd574, %fd233, %fd237;
	bra.uni 	$L__BB1_21;
$L__BB1_20:
	fma.rn.f64 	%fd205, %fd572, 0d7FF0000000000000, 0d7FF0000000000000;
	{
	.reg .b32 %temp; 
	mov.b64 	{%temp, %r118}, %fd572;
	}
	and.b32  	%r119, %r118, 2147483647;
	setp.eq.s32 	%p22, %r119, 0;
	selp.f64 	%fd574, 0dFFF0000000000000, %fd205, %p22;
$L__BB1_21:
	mul.f64 	%fd238, %fd571, 0d400C000000000000;
	sub.f64 	%fd239, %fd238, %fd574;
	add.f64 	%fd240, %fd239, 0dC0133851EB851EB8;
	mov.f64 	%fd241, 0d40A6300000000000;
	div.rn.f64 	%fd242, %fd241, %fd240;
	add.f64 	%fd243, %fd242, 0d404B800000000000;
	mov.u64 	%rd81, tl;
	add.s64 	%rd82, %rd81, %rd62;
	st.global.f64 	[%rd82], %fd243;
	fma.rn.f64 	%fd244, %fd2, 0dBFD1EB851EB851EC, 0d3FF0000000000000;
	mul.f64 	%fd245, %fd244, 0d3FD243FE5C91D14E;
	rcp.rn.f64 	%fd21, %fd245;
	mov.u64 	%rd83, plexp;
	add.s64 	%rd84, %rd83, %rd62;
	st.global.f64 	[%rd84], %fd21;
	div.rn.f64 	%fd22, %fd243, %fd1;
	{
	.reg .b32 %temp; 
	mov.b64 	{%temp, %r23}, %fd22;
	}
	{
	.reg .b32 %temp; 
	mov.b64 	{%temp, %r24}, %fd21;
	}
	shr.u32 	%r129, %r24, 20;
	and.b32  	%r130, %r129, 2047;
	add.s32 	%r131, %r130, -1012;
	mov.b64 	%rd85, %fd21;
	shl.b64 	%rd1, %rd85, %r131;
	setp.eq.s64 	%p4, %rd1, -9223372036854775808;
	abs.f64 	%fd23, %fd22;
	setp.neu.f64 	%p24, %fd22, 0d0000000000000000;
	@%p24 bra 	$L__BB1_23;
	setp.eq.s64 	%p27, %rd1, -9223372036854775808;
	abs.f64 	%fd254, %fd21;
	setp.neu.f64 	%p28, %fd254, 0d3FE0000000000000;
	and.pred  	%p4, %p28, %p27;
	selp.b32 	%r132, %r23, 0, %p4;
	setp.lt.s32 	%p29, %r24, 0;
	or.b32  	%r133, %r132, 2146435072;
	selp.b32 	%r134, %r133, %r132, %p29;
	mov.b32 	%r135, 0;
	mov.b64 	%fd576, {%r135, %r134};
	bra.uni 	$L__BB1_24;
$L__BB1_23:
	{ // callseq 0, 0
	.param .b64 param0;
	st.param.f64 	[param0], %fd23;
	.param .b64 param1;
	st.param.f64 	[param1], %fd21;
	.param .b64 retval0;
	call.uni (retval0), 
	__internal_accurate_pow, 
	(
	param0, 
	param1
	);
	ld.param.f64 	%fd246, [retval0];
	} // callseq 0
	setp.lt.s32 	%p25, %r23, 0;
	cvt.rzi.f64.f64 	%fd248, %fd21;
	setp.neu.f64 	%p26, %fd21, %fd248;
	neg.f64 	%fd250, %fd246;
	selp.f64 	%fd251, %fd250, %fd246, %p4;
	selp.f64 	%fd252, %fd251, %fd246, %p25;
	selp.f64 	%fd253, 0dFFF8000000000000, %fd252, %p26;
	selp.f64 	%fd576, %fd253, %fd252, %p25;
$L__BB1_24:
	add.f64 	%fd255, %fd22, %fd21;
	{
	.reg .b32 %temp; 
	mov.b64 	{%temp, %r136}, %fd255;
	}
	and.b32  	%r137, %r136, 2146435072;
	setp.ne.s32 	%p30, %r137, 2146435072;
	@%p30 bra 	$L__BB1_31;
	setp.num.f64 	%p31, %fd22, %fd22;
	setp.num.f64 	%p32, %fd21, %fd21;
	and.pred  	%p33, %p31, %p32;
	@%p33 bra 	$L__BB1_27;
	add.rn.f64 	%fd576, %fd22, %fd21;
	bra.uni 	$L__BB1_31;
$L__BB1_27:
	abs.f64 	%fd256, %fd21;
	setp.neu.f64 	%p34, %fd256, 0d7FF0000000000000;
	@%p34 bra 	$L__BB1_29;
	setp.gt.f64 	%p39, %fd23, 0d3FF0000000000000;
	selp.b32 	%r145, 2146435072, 0, %p39;
	setp.lt.s32 	%p40, %r24, 0;
	xor.b32  	%r146, %r145, 2146435072;
	selp.b32 	%r147, %r146, %r145, %p40;
	setp.eq.f64 	%p41, %fd22, 0dBFF0000000000000;
	selp.b32 	%r148, 1072693248, %r147, %p41;
	mov.b32 	%r149, 0;
	mov.b64 	%fd576, {%r149, %r148};
	bra.uni 	$L__BB1_31;
$L__BB1_29:
	setp.neu.f64 	%p35, %fd23, 0d7FF0000000000000;
	@%p35 bra 	$L__BB1_31;
	setp.lt.s32 	%p36, %r23, 0;
	setp.lt.s32 	%p37, %r24, 0;
	selp.b32 	%r138, 0, 2146435072, %p37;
	and.b32  	%r139, %r24, 2147483647;
	setp.ne.s32 	%p38, %r139, 1071644672;
	or.b32  	%r140, %r138, -2147483648;
	selp.b32 	%r141, %r140, %r138, %p38;
	selp.b32 	%r142, %r141, %r138, %p4;
	selp.b32 	%r143, %r142, %r138, %p36;
	mov.b32 	%r144, 0;
	mov.b64 	%fd576, {%r144, %r143};
$L__BB1_31:
	setp.eq.f64 	%p42, %fd22, 0d3FF0000000000000;
	setp.eq.f64 	%p43, %fd21, 0d0000000000000000;
	selp.f64 	%fd257, 0d3FF0000000000000, %fd576, %p43;
	selp.f64 	%fd258, 0d3FF0000000000000, %fd257, %p42;
	mul.f64 	%fd259, %fd3, %fd258;
	mov.u64 	%rd87, pl;
	add.s64 	%rd88, %rd87, %rd62;
	st.global.f64 	[%rd88], %fd259;
$L__BB1_32:
	setp.gt.u32 	%p44, %r93, 32767;
	setp.gt.u32 	%p45, %r2, 49;
	or.pred  	%p46, %p45, %p44;
	@%p46 bra 	$L__BB1_82;
	mul.wide.u32 	%rd89, %r2, 262144;
	mov.u64 	%rd90, t;
	add.s64 	%rd91, %rd90, %rd89;
	mul.wide.u32 	%rd92, %r93, 8;
	add.s64 	%rd93, %rd91, %rd92;
	ld.global.f64 	%fd260, [%rd93];
	mov.u64 	%rd94, q;
	add.s64 	%rd95, %rd94, %rd89;
	add.s64 	%rd96, %rd95, %rd92;
	ld.global.f64 	%fd261, [%rd96];
	fma.rn.f64 	%fd262, %fd261, 0d3FF9BA5E353F7CEE, 0d3FF0000000000000;
	mul.f64 	%fd263, %fd260, %fd262;
	add.f64 	%fd264, %fd261, 0d3FF0000000000000;
	div.rn.f64 	%fd31, %fd263, %fd264;
	mov.u64 	%rd97, tv;
	add.s64 	%rd98, %rd97, %rd89;
	add.s64 	%rd99, %rd98, %rd92;
	st.global.f64 	[%rd99], %fd31;
	mov.u64 	%rd100, tp;
	add.s64 	%rd101, %rd100, %rd89;
	add.s64 	%rd102, %rd101, %rd92;
	ld.global.f64 	%fd32, [%rd102];
	mov.u64 	%rd103, p;
	add.s64 	%rd104, %rd103, %rd89;
	add.s64 	%rd105, %rd104, %rd92;
	ld.global.f64 	%fd33, [%rd105];
	ld.global.f64 	%fd265, [%rd105+262144];
	div.rn.f64 	%fd34, %fd33, %fd265;
	mov.u64 	%rd106, qstp;
	add.s64 	%rd107, %rd106, %rd89;
	add.s64 	%rd108, %rd107, %rd92;
	ld.global.f64 	%fd266, [%rd108];
	fma.rn.f64 	%fd267, %fd266, 0dBFD1EB851EB851EC, 0d3FF0000000000000;
	mul.f64 	%fd35, %fd267, 0d3FD243FE5C91D14E;
	{
	.reg .b32 %temp; 
	mov.b64 	{%temp, %r25}, %fd34;
	}
	{
	.reg .b32 %temp; 
	mov.b64 	{%temp, %r26}, %fd35;
	}
	shr.u32 	%r150, %r26, 20;
	and.b32  	%r151, %r150, 2047;
	add.s32 	%r152, %r151, -1012;
	mov.b64 	%rd109, %fd35;
	shl.b64 	%rd2, %rd109, %r152;
	setp.eq.s64 	%p7, %rd2, -9223372036854775808;
	abs.f64 	%fd36, %fd34;
	setp.neu.f64 	%p47, %fd34, 0d0000000000000000;
	@%p47 bra 	$L__BB1_35;
	setp.eq.s64 	%p50, %rd2, -9223372036854775808;
	abs.f64 	%fd276, %fd35;
	setp.neu.f64 	%p51, %fd276, 0d3FE0000000000000;
	and.pred  	%p7, %p51, %p50;
	selp.b32 	%r153, %r25, 0, %p7;
	setp.lt.s32 	%p52, %r26, 0;
	or.b32  	%r154, %r153, 2146435072;
	selp.b32 	%r155, %r154, %r153, %p52;
	mov.b32 	%r156, 0;
	mov.b64 	%fd578, {%r156, %r155};
	bra.uni 	$L__BB1_36;
$L__BB1_35:
	{ // callseq 1, 0
	.param .b64 param0;
	st.param.f64 	[param0], %fd36;
	.param .b64 param1;
	st.param.f64 	[param1], %fd35;
	.param .b64 retval0;
	call.uni (retval0), 
	__internal_accurate_pow, 
	(
	param0, 
	param1
	);
	ld.param.f64 	%fd268, [retval0];
	} // callseq 1
	setp.lt.s32 	%p48, %r25, 0;
	cvt.rzi.f64.f64 	%fd270, %fd35;
	setp.neu.f64 	%p49, %fd35, %fd270;
	neg.f64 	%fd272, %fd268;
	selp.f64 	%fd273, %fd272, %fd268, %p7;
	selp.f64 	%fd274, %fd273, %fd268, %p48;
	selp.f64 	%fd275, 0dFFF8000000000000, %fd274, %p49;
	selp.f64 	%fd578, %fd275, %fd274, %p48;
$L__BB1_36:
	add.f64 	%fd277, %fd34, %fd35;
	{
	.reg .b32 %temp; 
	mov.b64 	{%temp, %r157}, %fd277;
	}
	and.b32  	%r158, %r157, 2146435072;
	setp.ne.s32 	%p53, %r158, 2146435072;
	@%p53 bra 	$L__BB1_43;
	setp.num.f64 	%p54, %fd34, %fd34;
	setp.num.f64 	%p55, %fd35, %fd35;
	and.pred  	%p56, %p54, %p55;
	@%p56 bra 	$L__BB1_39;
	add.rn.f64 	%fd578, %fd34, %fd35;
	bra.uni 	$L__BB1_43;
$L__BB1_39:
	abs.f64 	%fd278, %fd35;
	setp.neu.f64 	%p57, %fd278, 0d7FF0000000000000;
	@%p57 bra 	$L__BB1_41;
	setp.gt.f64 	%p62, %fd36, 0d3FF0000000000000;
	selp.b32 	%r166, 2146435072, 0, %p62;
	setp.lt.s32 	%p63, %r26, 0;
	xor.b32  	%r167, %r166, 2146435072;
	selp.b32 	%r168, %r167, %r166, %p63;
	setp.eq.f64 	%p64, %fd34, 0dBFF0000000000000;
	selp.b32 	%r169, 1072693248, %r168, %p64;
	mov.b32 	%r170, 0;
	mov.b64 	%fd578, {%r170, %r169};
	bra.uni 	$L__BB1_43;
$L__BB1_41:
	setp.neu.f64 	%p58, %fd36, 0d7FF0000000000000;
	@%p58 bra 	$L__BB1_43;
	setp.lt.s32 	%p59, %r25, 0;
	setp.lt.s32 	%p60, %r26, 0;
	selp.b32 	%r159, 0, 2146435072, %p60;
	and.b32  	%r160, %r26, 2147483647;
	setp.ne.s32 	%p61, %r160, 1071644672;
	or.b32  	%r161, %r159, -2147483648;
	selp.b32 	%r162, %r161, %r159, %p61;
	selp.b32 	%r163, %r162, %r159, %p7;
	selp.b32 	%r164, %r163, %r159, %p59;
	mov.b32 	%r165, 0;
	mov.b64 	%fd578, {%r165, %r164};
$L__BB1_43:
	setp.eq.f64 	%p65, %fd34, 0d3FF0000000000000;
	setp.eq.f64 	%p66, %fd35, 0d0000000000000000;
	selp.f64 	%fd279, 0d3FF0000000000000, %fd578, %p66;
	selp.f64 	%fd280, 0d3FF0000000000000, %fd279, %p65;
	mul.f64 	%fd44, %fd32, %fd280;
	add.f64 	%fd281, %fd44, 0dBFF0000000000000;
	mul.f64 	%fd282, %fd281, 0d4031AB851EB851EC;
	add.f64 	%fd283, %fd281, 0d406E700000000000;
	div.rn.f64 	%fd45, %fd282, %fd283;
	fma.rn.f64 	%fd284, %fd45, 0d3FF71547652B82FE, 0d4338000000000000;
	{
	.reg .b32 %temp; 
	mov.b64 	{%r27, %temp}, %fd284;
	}
	mov.f64 	%fd285, 0dC338000000000000;
	add.rn.f64 	%fd286, %fd284, %fd285;
	fma.rn.f64 	%fd287, %fd286, 0dBFE62E42FEFA39EF, %fd45;
	fma.rn.f64 	%fd288, %fd286, 0dBC7ABC9E3B39803F, %fd287;
	fma.rn.f64 	%fd289, %fd288, 0d3E5ADE1569CE2BDF, 0d3E928AF3FCA213EA;
	fma.rn.f64 	%fd290, %fd289, %fd288, 0d3EC71DEE62401315;
	fma.rn.f64 	%fd291, %fd290, %fd288, 0d3EFA01997C89EB71;
	fma.rn.f64 	%fd292, %fd291, %fd288, 0d3F2A01A014761F65;
	fma.rn.f64 	%fd293, %fd292, %fd288, 0d3F56C16C1852B7AF;
	fma.rn.f64 	%fd294, %fd293, %fd288, 0d3F81111111122322;
	fma.rn.f64 	%fd295, %fd294, %fd288, 0d3FA55555555502A1;
	fma.rn.f64 	%fd296, %fd295, %fd288, 0d3FC5555555555511;
	fma.rn.f64 	%fd297, %fd296, %fd288, 0d3FE000000000000B;
	fma.rn.f64 	%fd298, %fd297, %fd288, 0d3FF0000000000000;
	fma.rn.f64 	%fd299, %fd298, %fd288, 0d3FF0000000000000;
	{
	.reg .b32 %temp; 
	mov.b64 	{%r28, %temp}, %fd299;
	}
	{
	.reg .b32 %temp; 
	mov.b64 	{%temp, %r29}, %fd299;
	}
	shl.b32 	%r171, %r27, 20;
	add.s32 	%r172, %r171, %r29;
	mov.b64 	%fd579, {%r28, %r172};
	{
	.reg .b32 %temp; 
	mov.b64 	{%temp, %r173}, %fd45;
	}
	mov.b32 	%f2, %r173;
	abs.f32 	%f1, %f2;
	setp.lt.f32 	%p67, %f1, 0f4086232B;
	@%p67 bra 	$L__BB1_46;
	setp.lt.f64 	%p68, %fd45, 0d0000000000000000;
	add.f64 	%fd300, %fd45, 0d7FF0000000000000;
	selp.f64 	%fd579, 0d0000000000000000, %fd300, %p68;
	setp.geu.f32 	%p69, %f1, 0f40874800;
	@%p69 bra 	$L__BB1_46;
	shr.u32 	%r174, %r27, 31;
	add.s32 	%r175, %r27, %r174;
	shr.s32 	%r176, %r175, 1;
	shl.b32 	%r177, %r176, 20;
	add.s32 	%r178, %r29, %r177;
	mov.b64 	%fd301, {%r28, %r178};
	sub.s32 	%r179, %r27, %r176;
	shl.b32 	%r180, %r179, 20;
	add.s32 	%r181, %r180, 1072693248;
	mov.b32 	%r182, 0;
	mov.b64 	%fd302, {%r182, %r181};
	mul.f64 	%fd579, %fd302, %fd301;
$L__BB1_46:
	mul.f64 	%fd303, %fd579, 0d401872B020C49BA6;
	mov.u64 	%rd111, estp;
	add.s64 	%rd112, %rd111, %rd92;
	st.global.f64 	[%rd112], %fd303;
	mul.f64 	%fd304, %fd303, 0d3E45798EE2308C3A;
	sub.f64 	%fd305, %fd33, %fd303;
	div.rn.f64 	%fd50, %fd304, %fd305;
	div.rn.f64 	%fd306, %fd50, 0d3E45798EE2308C3A;
	add.f64 	%fd51, %fd306, 0d3FF0000000000000;
	mul.f64 	%fd52, %fd50, %fd51;
	mul.f64 	%fd53, %fd44, 0d3FF6666666666666;
	{
	.reg .b32 %temp; 
	mov.b64 	{%temp, %r30}, %fd53;
	}
	mov.f64 	%fd307, 0d4000000000000000;
	{
	.reg .b32 %temp; 
	mov.b64 	{%temp, %r183}, %fd307;
	}
	and.b32  	%r32, %r183, 2146435072;
	setp.eq.s32 	%p70, %r32, 1062207488;
	abs.f64 	%fd54, %fd53;
	{ // callseq 2, 0
	.param .b64 param0;
	st.param.f64 	[param0], %fd54;
	.param .b64 param1;
	st.param.f64 	[param1], 0d4000000000000000;
	.param .b64 retval0;
	call.uni (retval0), 
	__internal_accurate_pow, 
	(
	param0, 
	param1
	);
	ld.param.f64 	%fd308, [retval0];
	} // callseq 2
	setp.lt.s32 	%p71, %r30, 0;
	neg.f64 	%fd310, %fd308;
	selp.f64 	%fd311, %fd310, %fd308, %p70;
	selp.f64 	%fd581, %fd311, %fd308, %p71;
	setp.neu.f64 	%p72, %fd53, 0d0000000000000000;
	@%p72 bra 	$L__BB1_48;
	setp.eq.s32 	%p73, %r32, 1062207488;
	selp.b32 	%r184, %r30, 0, %p73;
	setp.lt.s32 	%p74, %r183, 0;
	or.b32  	%r185, %r184, 2146435072;
	selp.b32 	%r186, %r185, %r184, %p74;
	mov.b32 	%r187, 0;
	mov.b64 	%fd581, {%r187, %r186};
$L__BB1_48:
	add.f64 	%fd312, %fd53, 0d4000000000000000;
	{
	.reg .b32 %temp; 
	mov.b64 	{%temp, %r188}, %fd312;
	}
	and.b32  	%r189, %r188, 2146435072;
	setp.ne.s32 	%p75, %r189, 2146435072;
	@%p75 bra 	$L__BB1_53;
	setp.num.f64 	%p76, %fd53, %fd53;
	@%p76 bra 	$L__BB1_51;
	mov.f64 	%fd313, 0d4000000000000000;
	add.rn.f64 	%fd581, %fd53, %fd313;
	bra.uni 	$L__BB1_53;
$L__BB1_51:
	setp.neu.f64 	%p77, %fd54, 0d7FF0000000000000;
	@%p77 bra 	$L__BB1_53;
	setp.lt.s32 	%p78, %r30, 0;
	setp.eq.s32 	%p79, %r32, 1062207488;
	setp.lt.s32 	%p80, %r183, 0;
	selp.b32 	%r191, 0, 2146435072, %p80;
	and.b32  	%r192, %r183, 2147483647;
	setp.ne.s32 	%p81, %r192, 1071644672;
	or.b32  	%r193, %r191, -2147483648;
	selp.b32 	%r194, %r193, %r191, %p81;
	selp.b32 	%r195, %r194, %r191, %p79;
	selp.b32 	%r196, %r195, %r191, %p78;
	mov.b32 	%r197, 0;
	mov.b64 	%fd581, {%r197, %r196};
$L__BB1_53:
	{
	.reg .b32 %temp; 
	mov.b64 	{%temp, %r33}, %fd44;
	}
	mov.f64 	%fd314, 0d4010000000000000;
	{
	.reg .b32 %temp; 
	mov.b64 	{%temp, %r198}, %fd314;
	}
	and.b32  	%r35, %r198, 2146435072;
	setp.eq.s32 	%p82, %r35, 1072693248;
	abs.f64 	%fd61, %fd44;
	{ // callseq 3, 0
	.param .b64 param0;
	st.param.f64 	[param0], %fd61;
	.param .b64 param1;
	st.param.f64 	[param1], 0d4010000000000000;
	.param .b64 retval0;
	call.uni (retval0), 
	__internal_accurate_pow, 
	(
	param0, 
	param1
	);
	ld.param.f64 	%fd315, [retval0];
	} // callseq 3
	setp.lt.s32 	%p83, %r33, 0;
	neg.f64 	%fd317, %fd315;
	selp.f64 	%fd318, %fd317, %fd315, %p82;
	selp.f64 	%fd583, %fd318, %fd315, %p83;
	setp.neu.f64 	%p84, %fd44, 0d0000000000000000;
	@%p84 bra 	$L__BB1_55;
	selp.b32 	%r199, %r33, 0, %p82;
	setp.lt.s32 	%p86, %r198, 0;
	or.b32  	%r200, %r199, 2146435072;
	selp.b32 	%r201, %r200, %r199, %p86;
	mov.b32 	%r202, 0;
	mov.b64 	%fd583, {%r202, %r201};
$L__BB1_55:
	add.f64 	%fd319, %fd44, 0d4010000000000000;
	{
	.reg .b32 %temp; 
	mov.b64 	{%temp, %r203}, %fd319;
	}
	and.b32  	%r204, %r203, 2146435072;
	setp.ne.s32 	%p87, %r204, 2146435072;
	@%p87 bra 	$L__BB1_60;
	setp.num.f64 	%p88, %fd44, %fd44;
	@%p88 bra 	$L__BB1_58;
	mov.f64 	%fd320, 0d4010000000000000;
	add.rn.f64 	%fd583, %fd44, %fd320;
	bra.uni 	$L__BB1_60;
$L__BB1_58:
	setp.neu.f64 	%p89, %fd61, 0d7FF0000000000000;
	@%p89 bra 	$L__BB1_60;
	setp.lt.s32 	%p90, %r33, 0;
	setp.eq.s32 	%p91, %r35, 1072693248;
	setp.lt.s32 	%p92, %r198, 0;
	selp.b32 	%r206, 0, 2146435072, %p92;
	and.b32  	%r207, %r198, 2147483647;
	setp.ne.s32 	%p93, %r207, 1071644672;
	or.b32  	%r208, %r206, -2147483648;
	selp.b32 	%r209, %r208, %r206, %p93;
	selp.b32 	%r210, %r209, %r206, %p91;
	selp.b32 	%r211, %r210, %r206, %p90;
	mov.b32 	%r212, 0;
	mov.b64 	%fd583, {%r212, %r211};
$L__BB1_60:
	setp.eq.s32 	%p94, %r32, 1062207488;
	{ // callseq 4, 0
	.param .b64 param0;
	st.param.f64 	[param0], 0d3E45798EE2308C3A;
	.param .b64 param1;
	st.param.f64 	[param1], 0d4000000000000000;
	.param .b64 retval0;
	call.uni (retval0), 
	__internal_accurate_pow, 
	(
	param0, 
	param1
	);
	ld.param.f64 	%fd321, [retval0];
	} // callseq 4
	{ // callseq 5, 0
	.param .b64 param0;
	st.param.f64 	[param0], 0d3FF6666666666666;
	.param .b64 param1;
	st.param.f64 	[param1], 0d4000000000000000;
	.param .b64 retval0;
	call.uni (retval0), 
	__internal_accurate_pow, 
	(
	param0, 
	param1
	);
	ld.param.f64 	%fd323, [retval0];
	} // callseq 5
	setp.neu.f64 	%p95, %fd44, 0d0000000000000000;
	setp.lt.s32 	%p96, %r33, 0;
	setp.eq.f64 	%p97, %fd44, 0d3FF0000000000000;
	selp.f64 	%fd325, 0d3FF0000000000000, %fd583, %p97;
	neg.f64 	%fd326, %fd323;
	mov.f64 	%fd327, 0d3FF6666666666666;
	{
	.reg .b32 %temp; 
	mov.b64 	{%temp, %r214}, %fd327;
	}
	setp.lt.s32 	%p98, %r214, 0;
	selp.f64 	%fd328, %fd326, %fd323, %p94;
	selp.f64 	%fd329, %fd328, %fd323, %p98;
	mul.f64 	%fd330, %fd329, %fd325;
	neg.f64 	%fd331, %fd321;
	mov.f64 	%fd332, 0d3E45798EE2308C3A;
	{
	.reg .b32 %temp; 
	mov.b64 	{%temp, %r215}, %fd332;
	}
	setp.lt.s32 	%p99, %r215, 0;
	selp.f64 	%fd333, %fd331, %fd321, %p94;
	selp.f64 	%fd334, %fd333, %fd321, %p99;
	fma.rn.f64 	%fd335, %fd50, 0d41A7D78400000000, 0d3FF0000000000000;
	mul.f64 	%fd336, %fd50, %fd335;
	mul.f64 	%fd337, %fd51, %fd336;
	mul.f64 	%fd338, %fd334, %fd337;
	mul.f64 	%fd339, %fd338, 0d402E000000000000;
	mul.f64 	%fd340, %fd339, 0d402E000000000000;
	div.rn.f64 	%fd68, %fd340, %fd330;
	mov.f64 	%fd341, 0d4008000000000000;
	{
	.reg .b32 %temp; 
	mov.b64 	{%temp, %r216}, %fd341;
	}
	and.b32  	%r37, %r216, 2146435072;
	setp.eq.s32 	%p100, %r37, 1073741824;
	{ // callseq 6, 0
	.param .b64 param0;
	st.param.f64 	[param0], %fd61;
	.param .b64 param1;
	st.param.f64 	[param1], 0d4008000000000000;
	.param .b64 retval0;
	call.uni (retval0), 
	__internal_accurate_pow, 
	(
	param0, 
	param1
	);
	ld.param.f64 	%fd342, [retval0];
	} // callseq 6
	neg.f64 	%fd344, %fd342;
	selp.f64 	%fd345, %fd344, %fd342, %p100;
	selp.f64 	%fd585, %fd345, %fd342, %p96;
	@%p95 bra 	$L__BB1_62;
	selp.b32 	%r217, %r33, 0, %p100;
	setp.lt.s32 	%p102, %r216, 0;
	or.b32  	%r218, %r217, 2146435072;
	selp.b32 	%r219, %r218, %r217, %p102;
	mov.b32 	%r220, 0;
	mov.b64 	%fd585, {%r220, %r219};
$L__BB1_62:
	add.f64 	%fd346, %fd44, 0d4008000000000000;
	{
	.reg .b32 %temp; 
	mov.b64 	{%temp, %r221}, %fd346;
	}
	and.b32  	%r222, %r221, 2146435072;
	setp.ne.s32 	%p103, %r222, 2146435072;
	@%p103 bra 	$L__BB1_67;
	setp.num.f64 	%p104, %fd44, %fd44;
	@%p104 bra 	$L__BB1_65;
	mov.f64 	%fd347, 0d4008000000000000;
	add.rn.f64 	%fd585, %fd44, %fd347;
	bra.uni 	$L__BB1_67;
$L__BB1_65:
	setp.neu.f64 	%p105, %fd61, 0d7FF0000000000000;
	@%p105 bra 	$L__BB1_67;
	setp.eq.s32 	%p106, %r37, 1073741824;
	setp.lt.s32 	%p107, %r33, 0;
	setp.lt.s32 	%p108, %r216, 0;
	selp.b32 	%r224, 0, 2146435072, %p108;
	and.b32  	%r225, %r216, 2147483647;
	setp.ne.s32 	%p109, %r225, 1071644672;
	or.b32  	%r226, %r224, -2147483648;
	selp.b32 	%r227, %r226, %r224, %p109;
	selp.b32 	%r228, %r227, %r224, %p106;
	selp.b32 	%r229, %r228, %r224, %p107;
	mov.b32 	%r230, 0;
	mov.b64 	%fd585, {%r230, %r229};
$L__BB1_67:
	setp.eq.s32 	%p110, %r37, 1073741824;
	setp.eq.f64 	%p111, %fd44, 0d3FF0000000000000;
	cvt.u64.u32 	%rd3, %r93;
	mul.f64 	%fd348, %fd585, 0d3FF6666666666666;
	selp.f64 	%fd349, 0d3FF6666666666666, %fd348, %p111;
	add.f64 	%fd350, %fd52, %fd52;
	mul.f64 	%fd351, %fd350, 0d3E45798EE2308C3A;
	mul.f64 	%fd352, %fd351, 0d402E000000000000;
	div.rn.f64 	%fd353, %fd352, %fd349;
	sub.f64 	%fd75, %fd68, %fd353;
	mul.f64 	%fd354, %fd52, 0d402E000000000000;
	mul.f64 	%fd355, %fd354, 0d3E45798EE2308C3A;
	setp.eq.f64 	%p112, %fd53, 0d3FF0000000000000;
	selp.f64 	%fd356, 0d3FF0000000000000, %fd581, %p112;
	div.rn.f64 	%fd357, %fd355, %fd356;
	add.f64 	%fd358, %fd357, 0d3FE5555555555555;
	rcp.rn.f64 	%fd76, %fd358;
	mul.wide.u32 	%rd113, %r93, 8;
	mov.u64 	%rd114, a1;
	add.s64 	%rd115, %rd114, %rd113;
	st.global.f64 	[%rd115], %fd76;
	{
	.reg .b32 %temp; 
	mov.b64 	{%temp, %r38}, %fd76;
	}
	abs.f64 	%fd77, %fd76;
	{ // callseq 7, 0
	.param .b64 param0;
	st.param.f64 	[param0], %fd77;
	.param .b64 param1;
	st.param.f64 	[param1], 0d4008000000000000;
	.param .b64 retval0;
	call.uni (retval0), 
	__internal_accurate_pow, 
	(
	param0, 
	param1
	);
	ld.param.f64 	%fd359, [retval0];
	} // callseq 7
	setp.lt.s32 	%p113, %r38, 0;
	neg.f64 	%fd361, %fd359;
	selp.f64 	%fd362, %fd361, %fd359, %p110;
	selp.f64 	%fd587, %fd362, %fd359, %p113;
	setp.neu.f64 	%p114, %fd76, 0d0000000000000000;
	@%p114 bra 	$L__BB1_69;
	selp.b32 	%r232, %r38, 0, %p110;
	setp.lt.s32 	%p116, %r216, 0;
	or.b32  	%r233, %r232, 2146435072;
	selp.b32 	%r234, %r233, %r232, %p116;
	mov.b32 	%r235, 0;
	mov.b64 	%fd587, {%r235, %r234};
$L__BB1_69:
	add.f64 	%fd363, %fd76, 0d4008000000000000;
	{
	.reg .b32 %temp; 
	mov.b64 	{%temp, %r236}, %fd363;
	}
	and.b32  	%r237, %r236, 2146435072;
	setp.ne.s32 	%p117, %r237, 2146435072;
	@%p117 bra 	$L__BB1_74;
	setp.num.f64 	%p118, %fd76, %fd76;
	@%p118 bra 	$L__BB1_72;
	mov.f64 	%fd364, 0d4008000000000000;
	add.rn.f64 	%fd587, %fd76, %fd364;
	bra.uni 	$L__BB1_74;
$L__BB1_72:
	setp.neu.f64 	%p119, %fd77, 0d7FF0000000000000;
	@%p119 bra 	$L__BB1_74;
	setp.lt.s32 	%p120, %r38, 0;
	setp.eq.s32 	%p121, %r37, 1073741824;
	setp.lt.s32 	%p122, %r216, 0;
	selp.b32 	%r239, 0, 2146435072, %p122;
	and.b32  	%r240, %r216, 2147483647;
	setp.ne.s32 	%p123, %r240, 1071644672;
	or.b32  	%r241, %r239, -2147483648;
	selp.b32 	%r242, %r241, %r239, %p123;
	selp.b32 	%r243, %r242, %r239, %p121;
	selp.b32 	%r244, %r243, %r239, %p120;
	mov.b32 	%r245, 0;
	mov.b64 	%fd587, {%r245, %r244};
$L__BB1_74:
	setp.eq.s32 	%p124, %r32, 1062207488;
	setp.eq.f64 	%p125, %fd76, 0d3FF0000000000000;
	selp.f64 	%fd365, 0d3FF0000000000000, %fd587, %p125;
	mul.f64 	%fd366, %fd75, 0dBFE0000000000000;
	mul.f64 	%fd84, %fd365, %fd366;
	shl.b64 	%rd116, %rd3, 3;
	mov.u64 	%rd117, a2;
	add.s64 	%rd118, %rd117, %rd116;
	st.global.f64 	[%rd118], %fd84;
	mul.wide.u32 	%rd119, %r2, 262144;
	mov.u64 	%rd120, qstp;
	add.s64 	%rd121, %rd120, %rd119;
	add.s64 	%rd4, %rd121, %rd113;
	ld.global.f64 	%fd367, [%rd4+262144];
	sub.f64 	%fd85, %fd367, %fd50;
	mov.u64 	%rd123, y;
	add.s64 	%rd124, %rd123, %rd113;
	st.global.f64 	[%rd124], %fd85;
	fma.rn.f64 	%fd86, %fd85, %fd76, %fd44;
	{
	.reg .b32 %temp; 
	mov.b64 	{%temp, %r39}, %fd85;
	}
	abs.f64 	%fd87, %fd85;
	{ // callseq 8, 0
	.param .b64 param0;
	st.param.f64 	[param0], %fd87;
	.param .b64 param1;
	st.param.f64 	[param1], 0d4000000000000000;
	.param .b64 retval0;
	call.uni (retval0), 
	__internal_accurate_pow, 
	(
	param0, 
	param1
	);
	ld.param.f64 	%fd368, [retval0];
	} // callseq 8
	setp.lt.s32 	%p126, %r39, 0;
	neg.f64 	%fd370, %fd368;
	selp.f64 	%fd371, %fd370, %fd368, %p124;
	selp.f64 	%fd589, %fd371, %fd368, %p126;
	setp.neu.f64 	%p127, %fd85, 0d0000000000000000;
	@%p127 bra 	$L__BB1_76;
	selp.b32 	%r247, %r39, 0, %p124;
	setp.lt.s32 	%p129, %r183, 0;
	or.b32  	%r248, %r247, 2146435072;
	selp.b32 	%r249, %r248, %r247, %p129;
	mov.b32 	%r250, 0;
	mov.b64 	%fd589, {%r250, %r249};
$L__BB1_76:
	add.f64 	%fd372, %fd85, 0d4000000000000000;
	{
	.reg .b32 %temp; 
	mov.b64 	{%temp, %r251}, %fd372;
	}
	and.b32  	%r252, %r251, 2146435072;
	setp.ne.s32 	%p130, %r252, 2146435072;
	@%p130 bra 	$L__BB1_81;
	setp.num.f64 	%p131, %fd85, %fd85;
	@%p131 bra 	$L__BB1_79;
	mov.f64 	%fd373, 0d4000000000000000;
	add.rn.f64 	%fd589, %fd85, %fd373;
	bra.uni 	$L__BB1_81;
$L__BB1_79:
	setp.neu.f64 	%p132, %fd87, 0d7FF0000000000000;
	@%p132 bra 	$L__BB1_81;
	setp.lt.s32 	%p133, %r39, 0;
	setp.eq.s32 	%p134, %r32, 1062207488;
	setp.lt.s32 	%p135, %r183, 0;
	selp.b32 	%r254, 0, 2146435072, %p135;
	and.b32  	%r255, %r183, 2147483647;
	setp.ne.s32 	%p136, %r255, 1071644672;
	or.b32  	%r256, %r254, -2147483648;
	selp.b32 	%r257, %r256, %r254, %p136;
	selp.b32 	%r258, %r257, %r254, %p134;
	selp.b32 	%r259, %r258, %r254, %p133;
	mov.b32 	%r260, 0;
	mov.b64 	%fd589, {%r260, %r259};
$L__BB1_81:
	setp.eq.f64 	%p137, %fd85, 0d3FF0000000000000;
	selp.f64 	%fd374, 0d3FF0000000000000, %fd589, %p137;
	fma.rn.f64 	%fd375, %fd84, %fd374, %fd86;
	mov.u64 	%rd126, tp;
	add.s64 	%rd127, %rd126, %rd119;
	add.s64 	%rd129, %rd127, %rd113;
	st.global.f64 	[%rd129], %fd375;
	st.global.f64 	[%rd4], %fd50;
	mov.u64 	%rd130, tpert;
	add.s64 	%rd131, %rd130, %rd113;
	ld.global.f64 	%fd376, [%rd131];
	add.f64 	%fd377, %fd375, %fd376;
	fma.rn.f64 	%fd378, %fd50, 0d3FF9BA5E353F7CEE, 0d3FF0000000000000;
	mul.f64 	%fd379, %fd377, %fd378;
	mul.wide.u32 	%rd132, %r93, 4;
	mov.u64 	%rd133, mx;
	add.s64 	%rd134, %rd133, %rd132;
	ld.global.u32 	%r261, [%rd134];
	mul.wide.s32 	%rd135, %r261, 262144;
	mov.u64 	%rd136, q;
	add.s64 	%rd137, %rd136, %rd135;
	add.s64 	%rd138, %rd137, %rd113;
	ld.global.f64 	%fd380, [%rd138];
	add.f64 	%fd381, %fd380, 0d3FF0000000000000;
	div.rn.f64 	%fd382, %fd379, %fd381;
	mov.u64 	%rd139, tpv;
	add.s64 	%rd140, %rd139, %rd119;
	add.s64 	%rd141, %rd140, %rd113;
	st.global.f64 	[%rd141], %fd382;
	sub.f64 	%fd383, %fd382, %fd31;
	add.f64 	%fd384, %fd383, 0d3FE0000000000000;
	mov.u64 	%rd142, buoy;
	add.s64 	%rd143, %rd142, %rd119;
	add.s64 	%rd144, %rd143, %rd113;
	st.global.f64 	[%rd144], %fd384;
$L__BB1_82:
	setp.gt.u32 	%p138, %r93, 32767;
	add.s32 	%r262, %r2, -1;
	setp.gt.u32 	%p139, %r262, 49;
	or.pred  	%p140, %p139, %p138;
	@%p140 bra 	$L__BB1_86;
	mul.wide.u32 	%rd145, %r93, 4;
	mov.u64 	%rd146, lcl;
	add.s64 	%rd147, %rd146, %rd145;
	ld.global.u32 	%r263, [%rd147];
	setp.ge.s32 	%p141, %r2, %r263;
	@%p141 bra 	$L__BB1_86;
	mul.wide.u32 	%rd148, %r93, 8;
	mov.u64 	%rd149, pl;
	add.s64 	%rd150, %rd149, %rd148;
	ld.global.f64 	%fd385, [%rd150];
	setp.ltu.f64 	%p142, %fd385, 0d0000000000000000;
	@%p142 bra 	$L__BB1_86;
	mov.u64 	%rd152, knt;
	add.s64 	%rd153, %rd152, %rd145;
	ld.global.u32 	%r264, [%rd153];
	min.s32 	%r265, %r264, 4;
	add.s32 	%r266, %r265, 1;
	st.global.u32 	[%rd153], %r266;
	mul.wide.s32 	%rd154, %r265, 131072;
	mov.u64 	%rd155, lelten;
	add.s64 	%rd156, %rd155, %rd154;
	add.s64 	%rd157, %rd156, %rd145;
	st.global.u32 	[%rd157+131072], %r2;
$L__BB1_86:
	@%p14 bra 	$L__BB1_144;
	cvt.u64.u32 	%rd5, %r93;
	mul.wide.u32 	%rd158, %r93, 8;
	mov.u64 	%rd159, pl;
	add.s64 	%rd160, %rd159, %rd158;
	ld.global.f64 	%fd386, [%rd160];
	setp.ltu.f64 	%p144, %fd386, 0d0000000000000000;
	mul.wide.u32 	%rd161, %r93, 4;
	mov.u64 	%rd162, lelten;
	add.s64 	%rd6, %rd162, %rd161;
	mov.u64 	%rd163, capeten;
	add.s64 	%rd7, %rd163, %rd158;
	mov.b32 	%r267, 1127219200;
	mov.b32 	%r268, -2147483648;
	mov.b64 	%fd94, {%r268, %r267};
	@%p144 bra 	$L__BB1_134;
	mov.u64 	%rd165, mx;
	add.s64 	%rd166, %rd165, %rd161;
	ld.global.u32 	%r269, [%rd166];
	setp.gt.s32 	%p145, %r2, %r269;
	@%p145 bra 	$L__BB1_134;
	mul.wide.u32 	%rd167, %r2, 262144;
	mov.u64 	%rd168, buoy;
	add.s64 	%rd169, %rd168, %rd167;
	shl.b64 	%rd170, %rd5, 3;
	add.s64 	%rd8, %rd169, %rd170;
	mov.u64 	%rd171, pf;
	add.s64 	%rd172, %rd171, %rd167;
	add.s64 	%rd9, %rd172, %rd170;
	ld.global.u32 	%r270, [%rd6];
	setp.le.s32 	%p146, %r2, %r270;
	@%p146 bra 	$L__BB1_98;
	ld.global.f64 	%fd95, [%rd7];
	ld.global.f64 	%fd96, [%rd8];
	ld.global.f64 	%fd387, [%rd9+262144];
	ld.global.f64 	%fd388, [%rd9];
	div.rn.f64 	%fd590, %fd387, %fd388;
	{
	.reg .b32 %temp; 
	mov.b64 	{%temp, %r353}, %fd590;
	}
	{
	.reg .b32 %temp; 
	mov.b64 	{%r354, %temp}, %fd590;
	}
	setp.gt.s32 	%p147, %r353, 1048575;
	mov.b32 	%r355, -1023;
	@%p147 bra 	$L__BB1_92;
	mul.f64 	%fd590, %fd590, 0d4350000000000000;
	{
	.reg .b32 %temp; 
	mov.b64 	{%temp, %r353}, %fd590;
	}
	{
	.reg .b32 %temp; 
	mov.b64 	{%r354, %temp}, %fd590;
	}
	mov.b32 	%r355, -1077;
$L__BB1_92:
	add.s32 	%r273, %r353, -1;
	setp.gt.u32 	%p148, %r273, 2146435070;
	@%p148 bra 	$L__BB1_96;
	shr.u32 	%r276, %r353, 20;
	add.s32 	%r356, %r355, %r276;
	and.b32  	%r277, %r353, 1048575;
	or.b32  	%r278, %r277, 1072693248;
	mov.b64 	%fd591, {%r354, %r278};
	setp.lt.u32 	%p150, %r278, 1073127583;
	@%p150 bra 	$L__BB1_95;
	{
	.reg .b32 %temp; 
	mov.b64 	{%r279, %temp}, %fd591;
	}
	{
	.reg .b32 %temp; 
	mov.b64 	{%temp, %r280}, %fd591;
	}
	add.s32 	%r281, %r280, -1048576;
	mov.b64 	%fd591, {%r279, %r281};
	add.s32 	%r356, %r356, 1;
$L__BB1_95:
	add.f64 	%fd390, %fd591, 0dBFF0000000000000;
	add.f64 	%fd391, %fd591, 0d3FF0000000000000;
	rcp.approx.ftz.f64 	%fd392, %fd391;
	neg.f64 	%fd393, %fd391;
	fma.rn.f64 	%fd394, %fd393, %fd392, 0d3FF0000000000000;
	fma.rn.f64 	%fd395, %fd394, %fd394, %fd394;
	fma.rn.f64 	%fd396, %fd395, %fd392, %fd392;
	mul.f64 	%fd397, %fd390, %fd396;
	fma.rn.f64 	%fd398, %fd390, %fd396, %fd397;
	mul.f64 	%fd399, %fd398, %fd398;
	fma.rn.f64 	%fd400, %fd399, 0d3EB1380B3AE80F1E, 0d3ED0EE258B7A8B04;
	fma.rn.f64 	%fd401, %fd400, %fd399, 0d3EF3B2669F02676F;
	fma.rn.f64 	%fd402, %fd401, %fd399, 0d3F1745CBA9AB0956;
	fma.rn.f64 	%fd403, %fd402, %fd399, 0d3F3C71C72D1B5154;
	fma.rn.f64 	%fd404, %fd403, %fd399, 0d3F624924923BE72D;
	fma.rn.f64 	%fd405, %fd404, %fd399, 0d3F8999999999A3C4;
	fma.rn.f64 	%fd406, %fd405, %fd399, 0d3FB5555555555554;
	sub.f64 	%fd407, %fd390, %fd398;
	add.f64 	%fd408, %fd407, %fd407;
	neg.f64 	%fd409, %fd398;
	fma.rn.f64 	%fd410, %fd409, %fd390, %fd408;
	mul.f64 	%fd411, %fd396, %fd410;
	mul.f64 	%fd412, %fd399, %fd406;
	fma.rn.f64 	%fd413, %fd412, %fd398, %fd411;
	xor.b32  	%r282, %r356, -2147483648;
	mov.b32 	%r283, 1127219200;
	mov.b64 	%fd414, {%r282, %r283};
	sub.f64 	%fd415, %fd414, %fd94;
	fma.rn.f64 	%fd416, %fd415, 0d3FE62E42FEFA39EF, %fd398;
	fma.rn.f64 	%fd417, %fd415, 0dBFE62E42FEFA39EF, %fd416;
	sub.f64 	%fd418, %fd417, %fd398;
	sub.f64 	%fd419, %fd413, %fd418;
	fma.rn.f64 	%fd420, %fd415, 0d3C7ABC9E3B39803F, %fd419;
	add.f64 	%fd592, %fd416, %fd420;
	bra.uni 	$L__BB1_97;
$L__BB1_96:
	fma.rn.f64 	%fd389, %fd590, 0d7FF0000000000000, 0d7FF0000000000000;
	{
	.reg .b32 %temp; 
	mov.b64 	{%temp, %r274}, %fd590;
	}
	and.b32  	%r275, %r274, 2147483647;
	setp.eq.s32 	%p149, %r275, 0;
	selp.f64 	%fd592, 0dFFF0000000000000, %fd389, %p149;
$L__BB1_97:
	mul.f64 	%fd421, %fd96, 0d3FF6666666666666;
	fma.rn.f64 	%fd422, %fd421, %fd592, %fd95;
	st.global.f64 	[%rd7], %fd422;
$L__BB1_98:
	ld.global.u32 	%r284, [%rd6+131072];
	setp.le.s32 	%p151, %r2, %r284;
	@%p151 bra 	$L__BB1_107;
	ld.global.f64 	%fd106, [%rd7+262144];
	ld.global.f64 	%fd107, [%rd8];
	ld.global.f64 	%fd423, [%rd9+262144];
	ld.global.f64 	%fd424, [%rd9];
	div.rn.f64 	%fd593, %fd423, %fd424;
	{
	.reg .b32 %temp; 
	mov.b64 	{%temp, %r357}, %fd593;
	}
	{
	.reg .b32 %temp; 
	mov.b64 	{%r358, %temp}, %fd593;
	}
	setp.gt.s32 	%p152, %r357, 1048575;
	mov.b32 	%r359, -1023;
	@%p152 bra 	$L__BB1_101;
	mul.f64 	%fd593, %fd593, 0d4350000000000000;
	{
	.reg .b32 %temp; 
	mov.b64 	{%temp, %r357}, %fd593;
	}
	{
	.reg .b32 %temp; 
	mov.b64 	{%r358, %temp}, %fd593;
	}
	mov.b32 	%r359, -1077;
$L__BB1_101:
	add.s32 	%r287, %r357, -1;
	setp.lt.u32 	%p153, %r287, 2146435071;
	@%p153 bra 	$L__BB1_103;
	fma.rn.f64 	%fd425, %fd593, 0d7FF0000000000000, 0d7FF0000000000000;
	{
	.reg .b32 %temp; 
	mov.b64 	{%temp, %r288}, %fd593;
	}
	and.b32  	%r289, %r288, 2147483647;
	setp.eq.s32 	%p154, %r289, 0;
	selp.f64 	%fd595, 0dFFF0000000000000, %fd425, %p154;
	bra.uni 	$L__BB1_106;
$L__BB1_103:
	shr.u32 	%r290, %r357, 20;
	add.s32 	%r360, %r359, %r290;
	and.b32  	%r291, %r357, 1048575;
	or.b32  	%r292, %r291, 1072693248;
	mov.b64 	%fd594, {%r358, %r292};
	setp.lt.u32 	%p155, %r292, 1073127583;
	@%p155 bra 	$L__BB1_105;
	{
	.reg .b32 %temp; 
	mov.b64 	{%r293, %temp}, %fd594;
	}
	{
	.reg .b32 %temp; 
	mov.b64 	{%temp, %r294}, %fd594;
	}
	add.s32 	%r295, %r294, -1048576;
	mov.b64 	%fd594, {%r293, %r295};
	add.s32 	%r360, %r360, 1;
$L__BB1_105:
	add.f64 	%fd426, %fd594, 0dBFF0000000000000;
	add.f64 	%fd427, %fd594, 0d3FF0000000000000;
	rcp.approx.ftz.f64 	%fd428, %fd427;
	neg.f64 	%fd429, %fd427;
	fma.rn.f64 	%fd430, %fd429, %fd428, 0d3FF0000000000000;
	fma.rn.f64 	%fd431, %fd430, %fd430, %fd430;
	fma.rn.f64 	%fd432, %fd431, %fd428, %fd428;
	mul.f64 	%fd433, %fd426, %fd432;
	fma.rn.f64 	%fd434, %fd426, %fd432, %fd433;
	mul.f64 	%fd435, %fd434, %fd434;
	fma.rn.f64 	%fd436, %fd435, 0d3EB1380B3AE80F1E, 0d3ED0EE258B7A8B04;
	fma.rn.f64 	%fd437, %fd436, %fd435, 0d3EF3B2669F02676F;
	fma.rn.f64 	%fd438, %fd437, %fd435, 0d3F1745CBA9AB0956;
	fma.rn.f64 	%fd439, %fd438, %fd435, 0d3F3C71C72D1B5154;
	fma.rn.f64 	%fd440, %fd439, %fd435, 0d3F624924923BE72D;
	fma.rn.f64 	%fd441, %fd440, %fd435, 0d3F8999999999A3C4;
	fma.rn.f64 	%fd442, %fd441, %fd435, 0d3FB5555555555554;
	sub.f64 	%fd443, %fd426, %fd434;
	add.f64 	%fd444, %fd443, %fd443;
	neg.f64 	%fd445, %fd434;
	fma.rn.f64 	%fd446, %fd445, %fd426, %fd444;
	mul.f64 	%fd447, %fd432, %fd446;
	mul.f64 	%fd448, %fd435, %fd442;
	fma.rn.f64 	%fd449, %fd448, %fd434, %fd447;
	xor.b32  	%r296, %r360, -2147483648;
	mov.b32 	%r297, 1127219200;
	mov.b64 	%fd450, {%r296, %r297};
	sub.f64 	%fd451, %fd450, %fd94;
	fma.rn.f64 	%fd452, %fd451, 0d3FE62E42FEFA39EF, %fd434;
	fma.rn.f64 	%fd453, %fd451, 0dBFE62E42FEFA39EF, %fd452;
	sub.f64 	%fd454, %fd453, %fd434;
	sub.f64 	%fd455, %fd449, %fd454;
	fma.rn.f64 	%fd456, %fd451, 0d3C7ABC9E3B39803F, %fd455;
	add.f64 	%fd595, %fd452, %fd456;
$L__BB1_106:
	mul.f64 	%fd457, %fd107, 0d3FF6666666666666;
	fma.rn.f64 	%fd458, %fd457, %fd595, %fd106;
	st.global.f64 	[%rd7+262144], %fd458;
$L__BB1_107:
	ld.global.u32 	%r298, [%rd6+262144];
	setp.le.s32 	%p156, %r2, %r298;
	@%p156 bra 	$L__BB1_116;
	ld.global.f64 	%fd117, [%rd7+524288];
	ld.global.f64 	%fd118, [%rd8];
	ld.global.f64 	%fd459, [%rd9+262144];
	ld.global.f64 	%fd460, [%rd9];
	div.rn.f64 	%fd596, %fd459, %fd460;
	{
	.reg .b32 %temp; 
	mov.b64 	{%temp, %r361}, %fd596;
	}
	{
	.reg .b32 %temp; 
	mov.b64 	{%r362, %temp}, %fd596;
	}
	setp.gt.s32 	%p157, %r361, 1048575;
	mov.b32 	%r363, -1023;
	@%p157 bra 	$L__BB1_110;
	mul.f64 	%fd596, %fd596, 0d4350000000000000;
	{
	.reg .b32 %temp; 
	mov.b64 	{%temp, %r361}, %fd596;
	}
	{
	.reg .b32 %temp; 
	mov.b64 	{%r362, %temp}, %fd596;
	}
	mov.b32 	%r363, -1077;
$L__BB1_110:
	add.s32 	%r301, %r361, -1;
	setp.lt.u32 	%p158, %r301, 2146435071;
	@%p158 bra 	$L__BB1_112;
	fma.rn.f64 	%fd461, %fd596, 0d7FF0000000000000, 0d7FF0000000000000;
	{
	.reg .b32 %temp; 
	mov.b64 	{%temp, %r302}, %fd596;
	}
	and.b32  	%r303, %r302, 2147483647;
	setp.eq.s32 	%p159, %r303, 0;
	selp.f64 	%fd598, 0dFFF0000000000000, %fd461, %p159;
	bra.uni 	$L__BB1_115;
$L__BB1_112:
	shr.u32 	%r304, %r361, 20;
	add.s32 	%r364, %r363, %r304;
	and.b32  	%r305, %r361, 1048575;
	or.b32  	%r306, %r305, 1072693248;
	mov.b64 	%fd597, {%r362, %r306};
	setp.lt.u32 	%p160, %r306, 1073127583;
	@%p160 bra 	$L__BB1_114;
	{
	.reg .b32 %temp; 
	mov.b64 	{%r307, %temp}, %fd597;
	}
	{
	.reg .b32 %temp; 
	mov.b64 	{%temp, %r308}, %fd597;
	}
	add.s32 	%r309, %r308, -1048576;
	mov.b64 	%fd597, {%r307, %r309};
	add.s32 	%r364, %r364, 1;
$L__BB1_114:
	add.f64 	%fd462, %fd597, 0dBFF0000000000000;
	add.f64 	%fd463, %fd597, 0d3FF0000000000000;
	rcp.approx.ftz.f64 	%fd464, %fd463;
	neg.f64 	%fd465, %fd463;
	fma.rn.f64 	%fd466, %fd465, %fd464, 0d3FF0000000000000;
	fma.rn.f64 	%fd467, %fd466, %fd466, %fd466;
	fma.rn.f64 	%fd468, %fd467, %fd464, %fd464;
	mul.f64 	%fd469, %fd462, %fd468;
	fma.rn.f64 	%fd470, %fd462, %fd468, %fd469;
	mul.f64 	%fd471, %fd470, %fd470;
	fma.rn.f64 	%fd472, %fd471, 0d3EB1380B3AE80F1E, 0d3ED0EE258B7A8B04;
	fma.rn.f64 	%fd473, %fd472, %fd471, 0d3EF3B2669F02676F;
	fma.rn.f64 	%fd474, %fd473, %fd471, 0d3F1745CBA9AB0956;
	fma.rn.f64 	%fd475, %fd474, %fd471, 0d3F3C71C72D1B5154;
	fma.rn.f64 	%fd476, %fd475, %fd471, 0d3F624924923BE72D;
	fma.rn.f64 	%fd477, %fd476, %fd471, 0d3F8999999999A3C4;
	fma.rn.f64 	%fd478, %fd477, %fd471, 0d3FB5555555555554;
	sub.f64 	%fd479, %fd462, %fd470;
	add.f64 	%fd480, %fd479, %fd479;
	neg.f64 	%fd481, %fd470;
	fma.rn.f64 	%fd482, %fd481, %fd462, %fd480;
	mul.f64 	%fd483, %fd468, %fd482;
	mul.f64 	%fd484, %fd471, %fd478;
	fma.rn.f64 	%fd485, %fd484, %fd470, %fd483;
	xor.b32  	%r310, %r364, -2147483648;
	mov.b32 	%r311, 1127219200;
	mov.b64 	%fd486, {%r310, %r311};
	sub.f64 	%fd487, %fd486, %fd94;
	fma.rn.f64 	%fd488, %fd487, 0d3FE62E42FEFA39EF, %fd470;
	fma.rn.f64 	%fd489, %fd487, 0dBFE62E42FEFA39EF, %fd488;
	sub.f64 	%fd490, %fd489, %fd470;
	sub.f64 	%fd491, %fd485, %fd490;
	fma.rn.f64 	%fd492, %fd487, 0d3C7ABC9E3B39803F, %fd491;
	add.f64 	%fd598, %fd488, %fd492;
$L__BB1_115:
	mul.f64 	%fd493, %fd118, 0d3FF6666666666666;
	fma.rn.f64 	%fd494, %fd493, %fd598, %fd117;
	st.global.f64 	[%rd7+524288], %fd494;
$L__BB1_116:
	ld.global.u32 	%r312, [%rd6+393216];
	setp.le.s32 	%p161, %r2, %r312;
	@%p161 bra 	$L__BB1_125;
	ld.global.f64 	%fd128, [%rd7+786432];
	ld.global.f64 	%fd129, [%rd8];
	ld.global.f64 	%fd495, [%rd9+262144];
	ld.global.f64 	%fd496, [%rd9];
	div.rn.f64 	%fd599, %fd495, %fd496;
	{
	.reg .b32 %temp; 
	mov.b64 	{%temp, %r365}, %fd599;
	}
	{
	.reg .b32 %temp; 
	mov.b64 	{%r366, %temp}, %fd599;
	}
	setp.gt.s32 	%p162, %r365, 1048575;
	mov.b32 	%r367, -1023;
	@%p162 bra 	$L__BB1_119;
	mul.f64 	%fd599, %fd599, 0d4350000000000000;
	{
	.reg .b32 %temp; 
	mov.b64 	{%temp, %r365}, %fd599;
	}
	{
	.reg .b32 %temp; 
	mov.b64 	{%r366, %temp}, %fd599;
	}
	mov.b32 	%r367, -1077;
$L__BB1_119:
	add.s32 	%r315, %r365, -1;
	setp.lt.u32 	%p163, %r315, 2146435071;
	@%p163 bra 	$L__BB1_121;
	fma.rn.f64 	%fd497, %fd599, 0d7FF0000000000000, 0d7FF0000000000000;
	{
	.reg .b32 %temp; 
	mov.b64 	{%temp, %r316}, %fd599;
	}
	and.b32  	%r317, %r316, 2147483647;
	setp.eq.s32 	%p164, %r317, 0;
	selp.f64 	%fd601, 0dFFF0000000000000, %fd497, %p164;
	bra.uni 	$L__BB1_124;
$L__BB1_121:
	shr.u32 	%r318, %r365, 20;
	add.s32 	%r368, %r367, %r318;
	and.b32  	%r319, %r365, 1048575;
	or.b32  	%r320, %r319, 1072693248;
	mov.b64 	%fd600, {%r366, %r320};
	setp.lt.u32 	%p165, %r320, 1073127583;
	@%p165 bra 	$L__BB1_123;
	{
	.reg .b32 %temp; 
	mov.b64 	{%r321, %temp}, %fd600;
	}
	{
	.reg .b32 %temp; 
	mov.b64 	{%temp, %r322}, %fd600;
	}
	add.s32 	%r323, %r322, -1048576;
	mov.b64 	%fd600, {%r321, %r323};
	add.s32 	%r368, %r368, 1;
$L__BB1_123:
	add.f64 	%fd498, %fd600, 0dBFF0000000000000;
	add.f64 	%fd499, %fd600, 0d3FF0000000000000;
	rcp.approx.ftz.f64 	%fd500, %fd499;
	neg.f64 	%fd501, %fd499;
	fma.rn.f64 	%fd502, %fd501, %fd500, 0d3FF0000000000000;
	fma.rn.f64 	%fd503, %fd502, %fd502, %fd502;
	fma.rn.f64 	%fd504, %fd503, %fd500, %fd500;
	mul.f64 	%fd505, %fd498, %fd504;
	fma.rn.f64 	%fd506, %fd498, %fd504, %fd505;
	mul.f64 	%fd507, %fd506, %fd506;
	fma.rn.f64 	%fd508, %fd507, 0d3EB1380B3AE80F1E, 0d3ED0EE258B7A8B04;
	fma.rn.f64 	%fd509, %fd508, %fd507, 0d3EF3B2669F02676F;
	fma.rn.f64 	%fd510, %fd509, %fd507, 0d3F1745CBA9AB0956;
	fma.rn.f64 	%fd511, %fd510, %fd507, 0d3F3C71C72D1B5154;
	fma.rn.f64 	%fd512, %fd511, %fd507, 0d3F624924923BE72D;
	fma.rn.f64 	%fd513, %fd512, %fd507, 0d3F8999999999A3C4;
	fma.rn.f64 	%fd514, %fd513, %fd507, 0d3FB5555555555554;
	sub.f64 	%fd515, %fd498, %fd506;
	add.f64 	%fd516, %fd515, %fd515;
	neg.f64 	%fd517, %fd506;
	fma.rn.f64 	%fd518, %fd517, %fd498, %fd516;
	mul.f64 	%fd519, %fd504, %fd518;
	mul.f64 	%fd520, %fd507, %fd514;
	fma.rn.f64 	%fd521, %fd520, %fd506, %fd519;
	xor.b32  	%r324, %r368, -2147483648;
	mov.b32 	%r325, 1127219200;
	mov.b64 	%fd522, {%r324, %r325};
	sub.f64 	%fd523, %fd522, %fd94;
	fma.rn.f64 	%fd524, %fd523, 0d3FE62E42FEFA39EF, %fd506;
	fma.rn.f64 	%fd525, %fd523, 0dBFE62E42FEFA39EF, %fd524;
	sub.f64 	%fd526, %fd525, %fd506;
	sub.f64 	%fd527, %fd521, %fd526;
	fma.rn.f64 	%fd528, %fd523, 0d3C7ABC9E3B39803F, %fd527;
	add.f64 	%fd601, %fd524, %fd528;
$L__BB1_124:
	mul.f64 	%fd529, %fd129, 0d3FF6666666666666;
	fma.rn.f64 	%fd530, %fd529, %fd601, %fd128;
	st.global.f64 	[%rd7+786432], %fd530;
$L__BB1_125:
	ld.global.u32 	%r326, [%rd6+524288];
	setp.le.s32 	%p166, %r2, %r326;
	@%p166 bra 	$L__BB1_134;
	ld.global.f64 	%fd139, [%rd7+1048576];
	ld.global.f64 	%fd140, [%rd8];
	ld.global.f64 	%fd531, [%rd9+262144];
	ld.global.f64 	%fd532, [%rd9];
	div.rn.f64 	%fd602, %fd531, %fd532;
	{
	.reg .b32 %temp; 
	mov.b64 	{%temp, %r369}, %fd602;
	}
	{
	.reg .b32 %temp; 
	mov.b64 	{%r370, %temp}, %fd602;
	}
	setp.gt.s32 	%p167, %r369, 1048575;
	mov.b32 	%r371, -1023;
	@%p167 bra 	$L__BB1_128;
	mul.f64 	%fd602, %fd602, 0d4350000000000000;
	{
	.reg .b32 %temp; 
	mov.b64 	{%temp, %r369}, %fd602;
	}
	{
	.reg .b32 %temp; 
	mov.b64 	{%r370, %temp}, %fd602;
	}
	mov.b32 	%r371, -1077;
$L__BB1_128:
	add.s32 	%r329, %r369, -1;
	setp.lt.u32 	%p168, %r329, 2146435071;
	@%p168 bra 	$L__BB1_130;
	fma.rn.f64 	%fd533, %fd602, 0d7FF0000000000000, 0d7FF0000000000000;
	{
	.reg .b32 %temp; 
	mov.b64 	{%temp, %r330}, %fd602;
	}
	and.b32  	%r331, %r330, 2147483647;
	setp.eq.s32 	%p169, %r331, 0;
	selp.f64 	%fd604, 0dFFF0000000000000, %fd533, %p169;
	bra.uni 	$L__BB1_133;
$L__BB1_130:
	shr.u32 	%r332, %r369, 20;
	add.s32 	%r372, %r371, %r332;
	and.b32  	%r333, %r369, 1048575;
	or.b32  	%r334, %r333, 1072693248;
	mov.b64 	%fd603, {%r370, %r334};
	setp.lt.u32 	%p170, %r334, 1073127583;
	@%p170 bra 	$L__BB1_132;
	{
	.reg .b32 %temp; 
	mov.b64 	{%r335, %temp}, %fd603;
	}
	{
	.reg .b32 %temp; 
	mov.b64 	{%temp, %r336}, %fd603;
	}
	add.s32 	%r337, %r336, -1048576;
	mov.b64 	%fd603, {%r335, %r337};
	add.s32 	%r372, %r372, 1;
$L__BB1_132:
	add.f64 	%fd534, %fd603, 0dBFF0000000000000;
	add.f64 	%fd535, %fd603, 0d3FF0000000000000;
	rcp.approx.ftz.f64 	%fd536, %fd535;
	neg.f64 	%fd537, %fd535;
	fma.rn.f64 	%fd538, %fd537, %fd536, 0d3FF0000000000000;
	fma.rn.f64 	%fd539, %fd538, %fd538, %fd538;
	fma.rn.f64 	%fd540, %fd539, %fd536, %fd536;
	mul.f64 	%fd541, %fd534, %fd540;
	fma.rn.f64 	%fd542, %fd534, %fd540, %fd541;
	mul.f64 	%fd543, %fd542, %fd542;
	fma.rn.f64 	%fd544, %fd543, 0d3EB1380B3AE80F1E, 0d3ED0EE258B7A8B04;
	fma.rn.f64 	%fd545, %fd544, %fd543, 0d3EF3B2669F02676F;
	fma.rn.f64 	%fd546, %fd545, %fd543, 0d3F1745CBA9AB0956;
	fma.rn.f64 	%fd547, %fd546, %fd543, 0d3F3C71C72D1B5154;
	fma.rn.f64 	%fd548, %fd547, %fd543, 0d3F624924923BE72D;
	fma.rn.f64 	%fd549, %fd548, %fd543, 0d3F8999999999A3C4;
	fma.rn.f64 	%fd550, %fd549, %fd543, 0d3FB5555555555554;
	sub.f64 	%fd551, %fd534, %fd542;
	add.f64 	%fd552, %fd551, %fd551;
	neg.f64 	%fd553, %fd542;
	fma.rn.f64 	%fd554, %fd553, %fd534, %fd552;
	mul.f64 	%fd555, %fd540, %fd554;
	mul.f64 	%fd556, %fd543, %fd550;
	fma.rn.f64 	%fd557, %fd556, %fd542, %fd555;
	xor.b32  	%r338, %r372, -2147483648;
	mov.b32 	%r339, 1127219200;
	mov.b64 	%fd558, {%r338, %r339};
	sub.f64 	%fd559, %fd558, %fd94;
	fma.rn.f64 	%fd560, %fd559, 0d3FE62E42FEFA39EF, %fd542;
	fma.rn.f64 	%fd561, %fd559, 0dBFE62E42FEFA39EF, %fd560;
	sub.f64 	%fd562, %fd561, %fd542;
	sub.f64 	%fd563, %fd557, %fd562;
	fma.rn.f64 	%fd564, %fd559, 0d3C7ABC9E3B39803F, %fd563;
	add.f64 	%fd604, %fd560, %fd564;
$L__BB1_133:
	mul.f64 	%fd565, %fd140, 0d3FF6666666666666;
	fma.rn.f64 	%fd566, %fd565, %fd604, %fd139;
	st.global.f64 	[%rd7+1048576], %fd566;
$L__BB1_134:
	mov.u64 	%rd174, cape;
	add.s64 	%rd10, %rd174, %rd158;
	mov.u64 	%rd176, lel;
	add.s64 	%rd11, %rd176, %rd161;
	ld.global.f64 	%fd606, [%rd10];
	ld.global.f64 	%fd151, [%rd7];
	setp.leu.f64 	%p171, %fd151, %fd606;
	@%p171 bra 	$L__BB1_136;
	st.global.f64 	[%rd10], %fd151;
	ld.global.u32 	%r340, [%rd6];
	st.global.u32 	[%rd11], %r340;
	mov.f64 	%fd606, %fd151;
$L__BB1_136:
	ld.global.f64 	%fd153, [%rd7+262144];
	setp.leu.f64 	%p172, %fd153, %fd606;
	@%p172 bra 	$L__BB1_138;
	st.global.f64 	[%rd10], %fd153;
	ld.global.u32 	%r341, [%rd6+131072];
	st.global.u32 	[%rd11], %r341;
	mov.f64 	%fd606, %fd153;
$L__BB1_138:
	ld.global.f64 	%fd155, [%rd7+524288];
	setp.leu.f64 	%p173, %fd155, %fd606;
	@%p173 bra 	$L__BB1_140;
	st.global.f64 	[%rd10], %fd155;
	ld.global.u32 	%r342, [%rd6+262144];
	st.global.u32 	[%rd11], %r342;
	mov.f64 	%fd606, %fd155;
$L__BB1_140:
	ld.global.f64 	%fd157, [%rd7+786432];
	setp.leu.f64 	%p174, %fd157, %fd606;
	@%p174 bra 	$L__BB1_142;
	st.global.f64 	[%rd10], %fd157;
	ld.global.u32 	%r343, [%rd6+393216];
	st.global.u32 	[%rd11], %r343;
	mov.f64 	%fd606, %fd157;
$L__BB1_142:
	ld.global.f64 	%fd159, [%rd7+1048576];
	setp.leu.f64 	%p175, %fd159, %fd606;
	@%p175 bra 	$L__BB1_144;
	st.global.f64 	[%rd10], %fd159;
	ld.global.u32 	%r344, [%rd6+524288];
	st.global.u32 	[%rd11], %r344;
$L__BB1_144:
	setp.gt.u32 	%p176, %r93, 32767;
	@%p176 bra 	$L__BB1_146;
	mul.wide.u32 	%rd177, %r93, 8;
	mov.u64 	%rd178, cape;
	add.s64 	%rd179, %rd178, %rd177;
	ld.global.f64 	%fd567, [%rd179];
	max.f64 	%fd568, %fd567, 0d3FF0000000000000;
	st.global.f64 	[%rd179], %fd568;
$L__BB1_146:
	ret;

}
	// .globl	_Z9zm_convr2v
.visible .entry _Z9zm_convr2v()
{
	.reg .pred 	%p<40>;
	.reg .b32 	%r<80>;
	.reg .b64 	%rd<177>;
	.reg .b64 	%fd<161>;

	mov.u32 	%r28, %ntid.x;
	mov.u32 	%r29, %ctaid.x;
	mov.u32 	%r30, %tid.x;
	mad.lo.s32 	%r1, %r28, %r29, %r30;
	mov.u32 	%r31, %ntid.y;
	mov.u32 	%r32, %ctaid.y;
	mov.u32 	%r33, %tid.y;
	mad.lo.s32 	%r2, %r31, %r32, %r33;
	setp.gt.u32 	%p5, %r2, 32767;
	@%p5 bra 	$L__BB2_2;
	mul.wide.u32 	%rd5, %r2, 8;
	mov.u64 	%rd6, mumax;
	add.s64 	%rd7, %rd6, %rd5;
	mov.b64 	%rd8, 0;
	st.global.u64 	[%rd7], %rd8;
$L__BB2_2:
	ld.global.u32 	%r3, [lengath];
	setp.ge.s32 	%p6, %r2, %r3;
	@%p6 bra 	$L__BB2_4;
	mul.wide.u32 	%rd9, %r2, 4;
	mov.u64 	%rd10, indexx;
	add.s64 	%rd11, %rd10, %rd9;
	ld.global.u32 	%r34, [%rd11];
	mov.u64 	%rd12, ideep;
	add.s64 	%rd13, %rd12, %rd9;
	st.global.u32 	[%rd13], %r34;
$L__BB2_4:
	setp.ge.s32 	%p7, %r2, %r3;
	setp.gt.u32 	%p8, %r1, 50;
	or.pred  	%p9, %p8, %p7;
	@%p9 bra 	$L__BB2_6;
	mul.wide.u32 	%rd14, %r1, 262144;
	mov.u64 	%rd15, dpp;
	add.s64 	%rd16, %rd15, %rd14;
	mul.wide.u32 	%rd17, %r2, 4;
	mov.u64 	%rd18, ideep;
	add.s64 	%rd19, %rd18, %rd17;
	ld.global.u32 	%r35, [%rd19];
	mul.wide.s32 	%rd20, %r35, 8;
	add.s64 	%rd21, %rd16, %rd20;
	ld.global.f64 	%fd32, [%rd21];
	mul.f64 	%fd33, %fd32, 0d3F847AE147AE147B;
	mov.u64 	%rd22, dp;
	add.s64 	%rd23, %rd22, %rd14;
	mul.wide.u32 	%rd24, %r2, 8;
	add.s64 	%rd25, %rd23, %rd24;
	st.global.f64 	[%rd25], %fd33;
	mov.u64 	%rd26, q;
	add.s64 	%rd27, %rd26, %rd14;
	add.s64 	%rd28, %rd27, %rd20;
	ld.global.f64 	%fd34, [%rd28];
	mov.u64 	%rd29, qg;
	add.s64 	%rd30, %rd29, %rd14;
	add.s64 	%rd31, %rd30, %rd24;
	st.global.f64 	[%rd31], %fd34;
	mov.u64 	%rd32, t;
	add.s64 	%rd33, %rd32, %rd14;
	add.s64 	%rd34, %rd33, %rd20;
	ld.global.f64 	%fd35, [%rd34];
	mov.u64 	%rd35, tg;
	add.s64 	%rd36, %rd35, %rd14;
	add.s64 	%rd37, %rd36, %rd24;
	st.global.f64 	[%rd37], %fd35;
	mov.u64 	%rd38, p;
	add.s64 	%rd39, %rd38, %rd14;
	add.s64 	%rd40, %rd39, %rd20;
	ld.global.f64 	%fd36, [%rd40];
	mov.u64 	%rd41, pg;
	add.s64 	%rd42, %rd41, %rd14;
	add.s64 	%rd43, %rd42, %rd24;
	st.global.f64 	[%rd43], %fd36;
	mov.u64 	%rd44, z;
	add.s64 	%rd45, %rd44, %rd14;
	add.s64 	%rd46, %rd45, %rd20;
	ld.global.f64 	%fd37, [%rd46];
	mov.u64 	%rd47, zg;
	add.s64 	%rd48, %rd47, %rd14;
	add.s64 	%rd49, %rd48, %rd24;
	st.global.f64 	[%rd49], %fd37;
	mov.u64 	%rd50, s;
	add.s64 	%rd51, %rd50, %rd14;
	add.s64 	%rd52, %rd51, %rd20;
	ld.global.f64 	%fd38, [%rd52];
	mov.u64 	%rd53, sg;
	add.s64 	%rd54, %rd53, %rd14;
	add.s64 	%rd55, %rd54, %rd24;
	st.global.f64 	[%rd55], %fd38;
	mov.u64 	%rd56, tp;
	add.s64 	%rd57, %rd56, %rd14;
	add.s64 	%rd58, %rd57, %rd20;
	ld.global.f64 	%fd39, [%rd58];
	mov.u64 	%rd59, tpg;
	add.s64 	%rd60, %rd59, %rd14;
	add.s64 	%rd61, %rd60, %rd24;
	st.global.f64 	[%rd61], %fd39;
	mov.u64 	%rd62, zf;
	add.s64 	%rd63, %rd62, %rd14;
	add.s64 	%rd64, %rd63, %rd20;
	ld.global.f64 	%fd40, [%rd64];
	mov.u64 	%rd65, zfg;
	add.s64 	%rd66, %rd65, %rd14;
	add.s64 	%rd67, %rd66, %rd24;
	st.global.f64 	[%rd67], %fd40;
	mov.u64 	%rd68, qstp;
	add.s64 	%rd69, %rd68, %rd14;
	add.s64 	%rd70, %rd69, %rd20;
	ld.global.f64 	%fd41, [%rd70];
	mov.u64 	%rd71, qstpg;
	add.s64 	%rd72, %rd71, %rd14;
	add.s64 	%rd73, %rd72, %rd24;
	st.global.f64 	[%rd73], %fd41;
	mov.u64 	%rd74, ug;
	add.s64 	%rd75, %rd74, %rd14;
	add.s64 	%rd76, %rd75, %rd24;
	mov.b64 	%rd77, 0;
	st.global.u64 	[%rd76], %rd77;
	mov.u64 	%rd78, vg;
	add.s64 	%rd79, %rd78, %rd14;
	add.s64 	%rd80, %rd79, %rd24;
	st.global.u64 	[%rd80], %rd77;
$L__BB2_6:
	setp.ge.s32 	%p10, %r2, %r3;
	@%p10 bra 	$L__BB2_8;
	mul.wide.u32 	%rd81, %r2, 4;
	mov.u64 	%rd82, ideep;
	add.s64 	%rd83, %rd82, %rd81;
	ld.global.u32 	%r36, [%rd83];
	mul.wide.s32 	%rd84, %r36, 8;
	mov.u64 	%rd85, zf;
	add.s64 	%rd86, %rd85, %rd84;
	ld.global.f64 	%fd42, [%rd86+13369344];
	mul.wide.u32 	%rd87, %r2, 8;
	mov.u64 	%rd88, zfg;
	add.s64 	%rd89, %rd88, %rd87;
	st.global.f64 	[%rd89+13369344], %fd42;
	mov.u64 	%rd90, cape;
	add.s64 	%rd91, %rd90, %rd84;
	ld.global.f64 	%fd43, [%rd91];
	mov.u64 	%rd92, capeg;
	add.s64 	%rd93, %rd92, %rd87;
	st.global.f64 	[%rd93], %fd43;
	mul.wide.s32 	%rd94, %r36, 4;
	mov.u64 	%rd95, lcl;
	add.s64 	%rd96, %rd95, %rd94;
	ld.global.u32 	%r37, [%rd96];
	mov.u64 	%rd97, lclg;
	add.s64 	%rd98, %rd97, %rd81;
	st.global.u32 	[%rd98], %r37;
	mov.u64 	%rd99, lel;
	add.s64 	%rd100, %rd99, %rd94;
	ld.global.u32 	%r38, [%rd100];
	mov.u64 	%rd101, lelg;
	add.s64 	%rd102, %rd101, %rd81;
	st.global.u32 	[%rd102], %r38;
	mov.u64 	%rd103, maxi;
	add.s64 	%rd104, %rd103, %rd94;
	ld.global.u32 	%r39, [%rd104];
	cvt.rn.f64.s32 	%fd44, %r39;
	mov.u64 	%rd105, maxg;
	add.s64 	%rd106, %rd105, %rd87;
	st.global.f64 	[%rd106], %fd44;
	mov.u64 	%rd107, tl;
	add.s64 	%rd108, %rd107, %rd84;
	ld.global.f64 	%fd45, [%rd108];
	mov.u64 	%rd109, tlg;
	add.s64 	%rd110, %rd109, %rd87;
	st.global.f64 	[%rd110], %fd45;
	mov.u64 	%rd111, landfrac;
	add.s64 	%rd112, %rd111, %rd84;
	ld.global.f64 	%fd46, [%rd112];
	mov.u64 	%rd113, landfracg;
	add.s64 	%rd114, %rd113, %rd87;
	st.global.f64 	[%rd114], %fd46;
$L__BB2_8:
	setp.gt.u32 	%p11, %r2, 32767;
	mul.wide.u32 	%rd115, %r2, 8;
	mov.u64 	%rd116, dsubcld;
	add.s64 	%rd1, %rd116, %rd115;
	@%p11 bra 	$L__BB2_10;
	mov.b64 	%rd117, 0;
	st.global.u64 	[%rd1], %rd117;
$L__BB2_10:
	setp.ge.s32 	%p12, %r2, %r3;
	@%p12 bra 	$L__BB2_22;
	mov.u64 	%rd119, maxg;
	add.s64 	%rd120, %rd119, %rd115;
	ld.global.f64 	%fd1, [%rd120];
	mov.u64 	%rd121, dsubb;
	add.s64 	%rd2, %rd121, %rd115;
	mov.u64 	%rd122, dp;
	add.s64 	%rd3, %rd122, %rd115;
	mov.b32 	%r71, 0;
	mov.f64 	%fd150, 0d0000000000000000;
$L__BB2_12:
	setp.gtu.f64 	%p13, %fd1, %fd150;
	mul.wide.u32 	%rd123, %r71, 262144;
	add.s64 	%rd4, %rd3, %rd123;
	@%p13 bra 	$L__BB2_14;
	ld.global.f64 	%fd48, [%rd2];
	ld.global.f64 	%fd49, [%rd4];
	add.f64 	%fd50, %fd48, %fd49;
	st.global.f64 	[%rd2], %fd50;
$L__BB2_14:
	add.s32 	%r41, %r71, 1;
	cvt.rn.f64.u32 	%fd51, %r41;
	setp.gtu.f64 	%p14, %fd1, %fd51;
	@%p14 bra 	$L__BB2_16;
	ld.global.f64 	%fd52, [%rd2];
	ld.global.f64 	%fd53, [%rd4+262144];
	add.f64 	%fd54, %fd52, %fd53;
	st.global.f64 	[%rd2], %fd54;
$L__BB2_16:
	add.s32 	%r42, %r71, 2;
	cvt.rn.f64.u32 	%fd55, %r42;
	setp.gtu.f64 	%p15, %fd1, %fd55;
	@%p15 bra 	$L__BB2_18;
	ld.global.f64 	%fd56, [%rd2];
	ld.global.f64 	%fd57, [%rd4+524288];
	add.f64 	%fd58, %fd56, %fd57;
	st.global.f64 	[%rd2], %fd58;
$L__BB2_18:
	add.s32 	%r5, %r71, 3;
	setp.eq.s32 	%p16, %r5, 51;
	@%p16 bra 	$L__BB2_22;
	cvt.rn.f64.u32 	%fd59, %r5;
	setp.gtu.f64 	%p17, %fd1, %fd59;
	@%p17 bra 	$L__BB2_21;
	ld.global.f64 	%fd60, [%rd2];
	ld.global.f64 	%fd61, [%rd4+786432];
	add.f64 	%fd62, %fd60, %fd61;
	st.global.f64 	[%rd2], %fd62;
$L__BB2_21:
	add.f64 	%fd150, %fd150, 0d4010000000000000;
	add.s32 	%r71, %r71, 4;
	bra.uni 	$L__BB2_12;
$L__BB2_22:
	setp.gt.u32 	%p18, %r2, 32767;
	@%p18 bra 	$L__BB2_24;
	mov.u64 	%rd125, dsubb;
	add.s64 	%rd126, %rd125, %rd115;
	ld.global.f64 	%fd63, [%rd126];
	st.global.f64 	[%rd1], %fd63;
$L__BB2_24:
	setp.ge.s32 	%p19, %r2, %r3;
	add.s32 	%r7, %r1, -1;
	setp.gt.u32 	%p20, %r7, 49;
	or.pred  	%p21, %p20, %p19;
	@%p21 bra 	$L__BB2_53;
	mul.wide.u32 	%rd127, %r1, 262144;
	mov.u64 	%rd128, sg;
	add.s64 	%rd129, %rd128, %rd127;
	add.s64 	%rd131, %rd129, %rd115;
	ld.global.f64 	%fd4, [%rd131];
	setp.leu.f64 	%p22, %fd4, 0d0000000000000000;
	@%p22 bra 	$L__BB2_27;
	mul.wide.u32 	%rd137, %r7, 262144;
	add.s64 	%rd139, %rd128, %rd137;
	add.s64 	%rd141, %rd139, %rd115;
	ld.global.f64 	%fd152, [%rd141];
	bra.uni 	$L__BB2_28;
$L__BB2_27:
	mul.wide.u32 	%rd132, %r7, 262144;
	add.s64 	%rd134, %rd128, %rd132;
	add.s64 	%rd136, %rd134, %rd115;
	ld.global.f64 	%fd152, [%rd136];
	setp.leu.f64 	%p24, %fd152, 0d0000000000000000;
	mov.pred 	%p38, 0;
	@%p24 bra 	$L__BB2_29;
$L__BB2_28:
	sub.f64 	%fd64, %fd4, %fd152;
	max.f64 	%fd65, %fd152, %fd4;
	div.rn.f64 	%fd66, %fd64, %fd65;
	abs.f64 	%fd67, %fd66;
	setp.gt.f64 	%p38, %fd67, 0d3EB0C6F7A0B5ED8D;
$L__BB2_29:
	mov.u64 	%rd143, qg;
	add.s64 	%rd144, %rd143, %rd127;
	add.s64 	%rd146, %rd144, %rd115;
	ld.global.f64 	%fd9, [%rd146];
	setp.leu.f64 	%p25, %fd9, 0d0000000000000000;
	@%p25 bra 	$L__BB2_31;
	mul.wide.u32 	%rd152, %r7, 262144;
	add.s64 	%rd154, %rd143, %rd152;
	add.s64 	%rd156, %rd154, %rd115;
	ld.global.f64 	%fd154, [%rd156];
	bra.uni 	$L__BB2_32;
$L__BB2_31:
	mul.wide.u32 	%rd147, %r7, 262144;
	add.s64 	%rd149, %rd143, %rd147;
	add.s64 	%rd151, %rd149, %rd115;
	ld.global.f64 	%fd154, [%rd151];
	setp.leu.f64 	%p27, %fd154, 0d0000000000000000;
	mov.pred 	%p39, 0;
	@%p27 bra 	$L__BB2_33;
$L__BB2_32:
	sub.f64 	%fd68, %fd9, %fd154;
	max.f64 	%fd69, %fd154, %fd9;
	div.rn.f64 	%fd70, %fd68, %fd69;
	abs.f64 	%fd71, %fd70;
	setp.gt.f64 	%p39, %fd71, 0d3EB0C6F7A0B5ED8D;
$L__BB2_33:
	not.pred 	%p28, %p38;
	@%p28 bra 	$L__BB2_42;
	div.rn.f64 	%fd155, %fd152, %fd4;
	{
	.reg .b32 %temp; 
	mov.b64 	{%temp, %r72}, %fd155;
	}
	{
	.reg .b32 %temp; 
	mov.b64 	{%r73, %temp}, %fd155;
	}
	setp.gt.s32 	%p29, %r72, 1048575;
	mov.b32 	%r74, -1023;
	@%p29 bra 	$L__BB2_36;
	mul.f64 	%fd155, %fd155, 0d4350000000000000;
	{
	.reg .b32 %temp; 
	mov.b64 	{%temp, %r72}, %fd155;
	}
	{
	.reg .b32 %temp; 
	mov.b64 	{%r73, %temp}, %fd155;
	}
	mov.b32 	%r74, -1077;
$L__BB2_36:
	add.s32 	%r45, %r72, -1;
	setp.gt.u32 	%p30, %r45, 2146435070;
	@%p30 bra 	$L__BB2_40;
	shr.u32 	%r48, %r72, 20;
	add.s32 	%r75, %r74, %r48;
	and.b32  	%r49, %r72, 1048575;
	or.b32  	%r50, %r49, 1072693248;
	mov.b64 	%fd156, {%r73, %r50};
	setp.lt.u32 	%p32, %r50, 1073127583;
	@%p32 bra 	$L__BB2_39;
	{
	.reg .b32 %temp; 
	mov.b64 	{%r51, %temp}, %fd156;
	}
	{
	.reg .b32 %temp; 
	mov.b64 	{%temp, %r52}, %fd156;
	}
	add.s32 	%r53, %r52, -1048576;
	mov.b64 	%fd156, {%r51, %r53};
	add.s32 	%r75, %r75, 1;
$L__BB2_39:
	add.f64 	%fd75, %fd156, 0dBFF0000000000000;
	add.f64 	%fd76, %fd156, 0d3FF0000000000000;
	rcp.approx.ftz.f64 	%fd77, %fd76;
	neg.f64 	%fd78, %fd76;
	fma.rn.f64 	%fd79, %fd78, %fd77, 0d3FF0000000000000;
	fma.rn.f64 	%fd80, %fd79, %fd79, %fd79;
	fma.rn.f64 	%fd81, %fd80, %fd77, %fd77;
	mul.f64 	%fd82, %fd75, %fd81;
	fma.rn.f64 	%fd83, %fd75, %fd81, %fd82;
	mul.f64 	%fd84, %fd83, %fd83;
	fma.rn.f64 	%fd85, %fd84, 0d3EB1380B3AE80F1E, 0d3ED0EE258B7A8B04;
	fma.rn.f64 	%fd86, %fd85, %fd84, 0d3EF3B2669F02676F;
	fma.rn.f64 	%fd87, %fd86, %fd84, 0d3F1745CBA9AB0956;
	fma.rn.f64 	%fd88, %fd87, %fd84, 0d3F3C71C72D1B5154;
	fma.rn.f64 	%fd89, %fd88, %fd84, 0d3F624924923BE72D;
	fma.rn.f64 	%fd90, %fd89, %fd84, 0d3F8999999999A3C4;
	fma.rn.f64 	%fd91, %fd90, %fd84, 0d3FB5555555555554;
	sub.f64 	%fd92, %fd75, %fd83;
	add.f64 	%fd93, %fd92, %fd92;
	neg.f64 	%fd94, %fd83;
	fma.rn.f64 	%fd95, %fd94, %fd75, %fd93;
	mul.f64 	%fd96, %fd81, %fd95;
	mul.f64 	%fd97, %fd84, %fd91;
	fma.rn.f64 	%fd98, %fd97, %fd83, %fd96;
	xor.b32  	%r54, %r75, -2147483648;
	mov.b32 	%r55, 1127219200;
	mov.b64 	%fd99, {%r54, %r55};
	mov.b32 	%r56, -2147483648;
	mov.b64 	%fd100, {%r56, %r55};
	sub.f64 	%fd101, %fd99, %fd100;
	fma.rn.f64 	%fd102, %fd101, 0d3FE62E42FEFA39EF, %fd83;
	fma.rn.f64 	%fd103, %fd101, 0dBFE62E42FEFA39EF, %fd102;
	sub.f64 	%fd104, %fd103, %fd83;
	sub.f64 	%fd105, %fd98, %fd104;
	fma.rn.f64 	%fd106, %fd101, 0d3C7ABC9E3B39803F, %fd105;
	add.f64 	%fd157, %fd102, %fd106;
	bra.uni 	$L__BB2_41;
$L__BB2_40:
	fma.rn.f64 	%fd74, %fd155, 0d7FF0000000000000, 0d7FF0000000000000;
	{
	.reg .b32 %temp; 
	mov.b64 	{%temp, %r46}, %fd155;
	}
	and.b32  	%r47, %r46, 2147483647;
	setp.eq.s32 	%p31, %r47, 0;
	selp.f64 	%fd157, 0dFFF0000000000000, %fd74, %p31;
$L__BB2_41:
	mul.f64 	%fd107, %fd152, %fd157;
	mul.f64 	%fd108, %fd4, %fd107;
	sub.f64 	%fd109, %fd152, %fd4;
	div.rn.f64 	%fd110, %fd108, %fd109;
	mov.u64 	%rd163, shat;
	add.s64 	%rd164, %rd163, %rd127;
	add.s64 	%rd166, %rd164, %rd115;
	st.global.f64 	[%rd166], %fd110;
	bra.uni 	$L__BB2_43;
$L__BB2_42:
	add.f64 	%fd72, %fd4, %fd152;
	mul.f64 	%fd73, %fd72, 0d3FE0000000000000;
	mov.u64 	%rd158, shat;
	add.s64 	%rd159, %rd158, %rd127;
	add.s64 	%rd161, %rd159, %rd115;
	st.global.f64 	[%rd161], %fd73;
$L__BB2_43:
	not.pred 	%p33, %p39;
	@%p33 bra 	$L__BB2_52;
	div.rn.f64 	%fd158, %fd154, %fd9;
	{
	.reg .b32 %temp; 
	mov.b64 	{%temp, %r76}, %fd158;
	}
	{
	.reg .b32 %temp; 
	mov.b64 	{%r77, %temp}, %fd158;
	}
	setp.gt.s32 	%p34, %r76, 1048575;
	mov.b32 	%r78, -1023;
	@%p34 bra 	$L__BB2_46;
	mul.f64 	%fd158, %fd158, 0d4350000000000000;
	{
	.reg .b32 %temp; 
	mov.b64 	{%temp, %r76}, %fd158;
	}
	{
	.reg .b32 %temp; 
	mov.b64 	{%r77, %temp}, %fd158;
	}
	mov.b32 	%r78, -1077;
$L__BB2_46:
	add.s32 	%r59, %r76, -1;
	setp.gt.u32 	%p35, %r59, 2146435070;
	@%p35 bra 	$L__BB2_50;
	shr.u32 	%r62, %r76, 20;
	add.s32 	%r79, %r78, %r62;
	and.b32  	%r63, %r76, 1048575;
	or.b32  	%r64, %r63, 1072693248;
	mov.b64 	%fd159, {%r77, %r64};
	setp.lt.u32 	%p37, %r64, 1073127583;
	@%p37 bra 	$L__BB2_49;
	{
	.reg .b32 %temp; 
	mov.b64 	{%r65, %temp}, %fd159;
	}
	{
	.reg .b32 %temp; 
	mov.b64 	{%temp, %r66}, %fd159;
	}
	add.s32 	%r67, %r66, -1048576;
	mov.b64 	%fd159, {%r65, %r67};
	add.s32 	%r79, %r79, 1;
$L__BB2_49:
	add.f64 	%fd114, %fd159, 0dBFF0000000000000;
	add.f64 	%fd115, %fd159, 0d3FF0000000000000;
	rcp.approx.ftz.f64 	%fd116, %fd115;
	neg.f64 	%fd117, %fd115;
	fma.rn.f64 	%fd118, %fd117, %fd116, 0d3FF0000000000000;
	fma.rn.f64 	%fd119, %fd118, %fd118, %fd118;
	fma.rn.f64 	%fd120, %fd119, %fd116, %fd116;
	mul.f64 	%fd121, %fd114, %fd120;
	fma.rn.f64 	%fd122, %fd114, %fd120, %fd121;
	mul.f64 	%fd123, %fd122, %fd122;
	fma.rn.f64 	%fd124, %fd123, 0d3EB1380B3AE80F1E, 0d3ED0EE258B7A8B04;
	fma.rn.f64 	%fd125, %fd124, %fd123, 0d3EF3B2669F02676F;
	fma.rn.f64 	%fd126, %fd125, %fd123, 0d3F1745CBA9AB0956;
	fma.rn.f64 	%fd127, %fd126, %fd123, 0d3F3C71C72D1B5154;
	fma.rn.f64 	%fd128, %fd127, %fd123, 0d3F624924923BE72D;
	fma.rn.f64 	%fd129, %fd128, %fd123, 0d3F8999999999A3C4;
	fma.rn.f64 	%fd130, %fd129, %fd123, 0d3FB5555555555554;
	sub.f64 	%fd131, %fd114, %fd122;
	add.f64 	%fd132, %fd131, %fd131;
	neg.f64 	%fd133, %fd122;
	fma.rn.f64 	%fd134, %fd133, %fd114, %fd132;
	mul.f64 	%fd135, %fd120, %fd134;
	mul.f64 	%fd136, %fd123, %fd130;
	fma.rn.f64 	%fd137, %fd136, %fd122, %fd135;
	xor.b32  	%r68, %r79, -2147483648;
	mov.b32 	%r69, 1127219200;
	mov.b64 	%fd138, {%r68, %r69};
	mov.b32 	%r70, -2147483648;
	mov.b64 	%fd139, {%r70, %r69};
	sub.f64 	%fd140, %fd138, %fd139;
	fma.rn.f64 	%fd141, %fd140, 0d3FE62E42FEFA39EF, %fd122;
	fma.rn.f64 	%fd142, %fd140, 0dBFE62E42FEFA39EF, %fd141;
	sub.f64 	%fd143, %fd142, %fd122;
	sub.f64 	%fd144, %fd137, %fd143;
	fma.rn.f64 	%fd145, %fd140, 0d3C7ABC9E3B39803F, %fd144;
	add.f64 	%fd160, %fd141, %fd145;
	bra.uni 	$L__BB2_51;
$L__BB2_50:
	fma.rn.f64 	%fd113, %fd158, 0d7FF0000000000000, 0d7FF0000000000000;
	{
	.reg .b32 %temp; 
	mov.b64 	{%temp, %r60}, %fd158;
	}
	and.b32  	%r61, %r60, 2147483647;
	setp.eq.s32 	%p36, %r61, 0;
	selp.f64 	%fd160, 0dFFF0000000000000, %fd113, %p36;
$L__BB2_51:
	mul.f64 	%fd146, %fd154, %fd160;
	mul.f64 	%fd147, %fd9, %fd146;
	sub.f64 	%fd148, %fd154, %fd9;
	div.rn.f64 	%fd149, %fd147, %fd148;
	mov.u64 	%rd173, qhat;
	add.s64 	%rd174, %rd173, %rd127;
	add.s64 	%rd176, %rd174, %rd115;
	st.global.f64 	[%rd176], %fd149;
	bra.uni 	$L__BB2_53;
$L__BB2_52:
	add.f64 	%fd111, %fd9, %fd154;
	mul.f64 	%fd112, %fd111, 0d3FE0000000000000;
	mov.u64 	%rd168, qhat;
	add.s64 	%rd169, %rd168, %rd127;
	add.s64 	%rd171, %rd169, %rd115;
	st.global.f64 	[%rd171], %fd112;
$L__BB2_53:
	ret;

}
	// .globl	_Z6cldprpv
.visible .entry _Z6cldprpv()
{
	.reg .pred 	%p<166>;
	.reg .b32 	%r<275>;
	.reg .b32 	%f<7>;
	.reg .b64 	%rd<500>;
	.reg .b64 	%fd<514>;

	mov.u32 	%r47, %ntid.x;
	mov.u32 	%r48, %ctaid.x;
	mov.u32 	%r49, %tid.x;
	mad.lo.s32 	%r1, %r47, %r48, %r49;
	mov.u32 	%r50, %ntid.y;
	mov.u32 	%r51, %ctaid.y;
	mov.u32 	%r52, %tid.y;
	mad.lo.s32 	%r2, %r50, %r51, %r52;
	setp.gt.u32 	%p3, %r2, 32767;
	@%p3 bra 	$L__BB3_2;
	mul.wide.u32 	%rd8, %r2, 8;
	mov.u64 	%rd9, maxg;
	add.s64 	%rd10, %rd9, %rd8;
	ld.global.f64 	%fd125, [%rd10];
	cvt.rzi.s32.f64 	%r53, %fd125;
	mul.wide.u32 	%rd11, %r2, 4;
	mov.u64 	%rd12, jb;
	add.s64 	%rd13, %rd12, %rd11;
	st.global.u32 	[%rd13], %r53;
	mov.u64 	%rd14, ftemp;
	add.s64 	%rd15, %rd14, %rd8;
	mov.b64 	%rd16, 0;
	st.global.u64 	[%rd15], %rd16;
	mov.u64 	%rd17, expnum;
	add.s64 	%rd18, %rd17, %rd8;
	st.global.u64 	[%rd18], %rd16;
	mov.u64 	%rd19, expdif;
	add.s64 	%rd20, %rd19, %rd8;
	st.global.u64 	[%rd20], %rd16;
	mov.u64 	%rd21, landfrac;
	add.s64 	%rd22, %rd21, %rd8;
	ld.global.f64 	%fd126, [%rd22];
	mov.f64 	%fd127, 0d3FF0000000000000;
	sub.f64 	%fd128, %fd127, %fd126;
	add.f64 	%fd129, %fd126, %fd128;
	mov.u64 	%rd23, c0mask;
	add.s64 	%rd24, %rd23, %rd8;
	st.global.f64 	[%rd24], %fd129;
$L__BB3_2:
	setp.lt.u32 	%p4, %r2, 32768;
	setp.lt.u32 	%p5, %r1, 51;
	and.pred  	%p1, %p5, %p4;
	not.pred 	%p6, %p1;
	@%p6 bra 	$L__BB3_4;
	mul.wide.u32 	%rd25, %r1, 262144;
	mov.u64 	%rd26, zf;
	add.s64 	%rd27, %rd26, %rd25;
	mul.wide.u32 	%rd28, %r2, 8;
	add.s64 	%rd29, %rd27, %rd28;
	ld.global.f64 	%fd130, [%rd29];
	ld.global.f64 	%fd131, [%rd29+262144];
	sub.f64 	%fd132, %fd130, %fd131;
	mov.u64 	%rd30, dz;
	add.s64 	%rd31, %rd30, %rd25;
	add.s64 	%rd32, %rd31, %rd28;
	st.global.f64 	[%rd32], %fd132;
	bra.uni 	$L__BB3_5;
$L__BB3_4:
	setp.gt.u32 	%p7, %r2, 32767;
	@%p7 bra 	$L__BB3_21;
$L__BB3_5:
	mul.wide.u32 	%rd33, %r2, 8;
	mov.u64 	%rd34, pflx;
	add.s64 	%rd35, %rd34, %rd33;
	mov.b64 	%rd36, 0;
	st.global.u64 	[%rd35], %rd36;
	mov.u64 	%rd37, eps0;
	add.s64 	%rd38, %rd37, %rd33;
	mov.b64 	%rd39, 4547007122018943789;
	st.global.u64 	[%rd38], %rd39;
	@%p6 bra 	$L__BB3_20;
	mul.wide.u32 	%rd40, %r1, 262144;
	mov.u64 	%rd41, k1;
	add.s64 	%rd42, %rd41, %rd40;
	add.s64 	%rd44, %rd42, %rd33;
	mov.b64 	%rd45, 0;
	st.global.u64 	[%rd44], %rd45;
	mov.u64 	%rd46, i2;
	add.s64 	%rd47, %rd46, %rd40;
	add.s64 	%rd48, %rd47, %rd33;
	st.global.u64 	[%rd48], %rd45;
	mov.u64 	%rd49, i3;
	add.s64 	%rd50, %rd49, %rd40;
	add.s64 	%rd51, %rd50, %rd33;
	st.global.u64 	[%rd51], %rd45;
	mov.u64 	%rd52, i4;
	add.s64 	%rd53, %rd52, %rd40;
	add.s64 	%rd54, %rd53, %rd33;
	st.global.u64 	[%rd54], %rd45;
	mov.u64 	%rd55, mu;
	add.s64 	%rd56, %rd55, %rd40;
	add.s64 	%rd57, %rd56, %rd33;
	st.global.u64 	[%rd57], %rd45;
	mov.u64 	%rd58, f;
	add.s64 	%rd59, %rd58, %rd40;
	add.s64 	%rd60, %rd59, %rd33;
	st.global.u64 	[%rd60], %rd45;
	mov.u64 	%rd61, eps;
	add.s64 	%rd62, %rd61, %rd40;
	add.s64 	%rd63, %rd62, %rd33;
	mov.b64 	%rd64, 4547007122018943789;
	st.global.u64 	[%rd63], %rd64;
	mov.u64 	%rd65, eu;
	add.s64 	%rd66, %rd65, %rd40;
	add.s64 	%rd67, %rd66, %rd33;
	st.global.u64 	[%rd67], %rd45;
	mov.u64 	%rd68, du;
	add.s64 	%rd69, %rd68, %rd40;
	add.s64 	%rd70, %rd69, %rd33;
	st.global.u64 	[%rd70], %rd45;
	mov.u64 	%rd71, ql;
	add.s64 	%rd72, %rd71, %rd40;
	add.s64 	%rd73, %rd72, %rd33;
	st.global.u64 	[%rd73], %rd45;
	mov.u64 	%rd74, u;
	add.s64 	%rd75, %rd74, %rd40;
	add.s64 	%rd76, %rd75, %rd33;
	st.global.u64 	[%rd76], %rd45;
	mov.u64 	%rd77, md;
	add.s64 	%rd78, %rd77, %rd40;
	add.s64 	%rd79, %rd78, %rd33;
	st.global.u64 	[%rd79], %rd45;
	mov.u64 	%rd80, ed;
	add.s64 	%rd81, %rd80, %rd40;
	add.s64 	%rd82, %rd81, %rd33;
	st.global.u64 	[%rd82], %rd45;
	mov.u64 	%rd83, q;
	add.s64 	%rd84, %rd83, %rd40;
	add.s64 	%rd85, %rd84, %rd33;
	ld.global.f64 	%fd1, [%rd85];
	mov.u64 	%rd86, qu;
	add.s64 	%rd87, %rd86, %rd40;
	add.s64 	%rd88, %rd87, %rd33;
	st.global.f64 	[%rd88], %fd1;
	mov.u64 	%rd89, s;
	add.s64 	%rd90, %rd89, %rd40;
	add.s64 	%rd91, %rd90, %rd33;
	ld.global.f64 	%fd133, [%rd91];
	mov.u64 	%rd92, su;
	add.s64 	%rd93, %rd92, %rd40;
	add.s64 	%rd94, %rd93, %rd33;
	st.global.f64 	[%rd94], %fd133;
	mov.u64 	%rd95, t;
	add.s64 	%rd96, %rd95, %rd40;
	add.s64 	%rd97, %rd96, %rd33;
	ld.global.f64 	%fd2, [%rd97];
	add.f64 	%fd134, %fd2, 0dBFF0000000000000;
	mul.f64 	%fd135, %fd134, 0d4031AB851EB851EC;
	add.f64 	%fd136, %fd134, 0d406E700000000000;
	div.rn.f64 	%fd3, %fd135, %fd136;
	fma.rn.f64 	%fd137, %fd3, 0d3FF71547652B82FE, 0d4338000000000000;
	{
	.reg .b32 %temp; 
	mov.b64 	{%r3, %temp}, %fd137;
	}
	mov.f64 	%fd138, 0dC338000000000000;
	add.rn.f64 	%fd139, %fd137, %fd138;
	fma.rn.f64 	%fd140, %fd139, 0dBFE62E42FEFA39EF, %fd3;
	fma.rn.f64 	%fd141, %fd139, 0dBC7ABC9E3B39803F, %fd140;
	fma.rn.f64 	%fd142, %fd141, 0d3E5ADE1569CE2BDF, 0d3E928AF3FCA213EA;
	fma.rn.f64 	%fd143, %fd142, %fd141, 0d3EC71DEE62401315;
	fma.rn.f64 	%fd144, %fd143, %fd141, 0d3EFA01997C89EB71;
	fma.rn.f64 	%fd145, %fd144, %fd141, 0d3F2A01A014761F65;
	fma.rn.f64 	%fd146, %fd145, %fd141, 0d3F56C16C1852B7AF;
	fma.rn.f64 	%fd147, %fd146, %fd141, 0d3F81111111122322;
	fma.rn.f64 	%fd148, %fd147, %fd141, 0d3FA55555555502A1;
	fma.rn.f64 	%fd149, %fd148, %fd141, 0d3FC5555555555511;
	fma.rn.f64 	%fd150, %fd149, %fd141, 0d3FE000000000000B;
	fma.rn.f64 	%fd151, %fd150, %fd141, 0d3FF0000000000000;
	fma.rn.f64 	%fd152, %fd151, %fd141, 0d3FF0000000000000;
	{
	.reg .b32 %temp; 
	mov.b64 	{%r4, %temp}, %fd152;
	}
	{
	.reg .b32 %temp; 
	mov.b64 	{%temp, %r5}, %fd152;
	}
	shl.b32 	%r54, %r3, 20;
	add.s32 	%r55, %r54, %r5;
	mov.b64 	%fd484, {%r4, %r55};
	{
	.reg .b32 %temp; 
	mov.b64 	{%temp, %r56}, %fd3;
	}
	mov.b32 	%f4, %r56;
	abs.f32 	%f1, %f4;
	setp.lt.f32 	%p9, %f1, 0f4086232B;
	@%p9 bra 	$L__BB3_9;
	setp.lt.f64 	%p10, %fd3, 0d0000000000000000;
	add.f64 	%fd153, %fd3, 0d7FF0000000000000;
	selp.f64 	%fd484, 0d0000000000000000, %fd153, %p10;
	setp.geu.f32 	%p11, %f1, 0f40874800;
	@%p11 bra 	$L__BB3_9;
	shr.u32 	%r57, %r3, 31;
	add.s32 	%r58, %r3, %r57;
	shr.s32 	%r59, %r58, 1;
	shl.b32 	%r60, %r59, 20;
	add.s32 	%r61, %r5, %r60;
	mov.b64 	%fd154, {%r4, %r61};
	sub.s32 	%r62, %r3, %r59;
	shl.b32 	%r63, %r62, 20;
	add.s32 	%r64, %r63, 1072693248;
	mov.b32 	%r65, 0;
	mov.b64 	%fd155, {%r65, %r64};
	mul.f64 	%fd484, %fd155, %fd154;
$L__BB3_9:
	mul.f64 	%fd8, %fd484, 0d401872B020C49BA6;
	mov.u64 	%rd99, est;
	add.s64 	%rd100, %rd99, %rd33;
	st.global.f64 	[%rd100], %fd8;
	mov.u64 	%rd102, p;
	add.s64 	%rd103, %rd102, %rd40;
	add.s64 	%rd104, %rd103, %rd33;
	ld.global.f64 	%fd9, [%rd104];
	setp.leu.f64 	%p12, %fd9, %fd8;
	@%p12 bra 	$L__BB3_11;
	mul.f64 	%fd157, %fd8, 0d3E45798EE2308C3A;
	sub.f64 	%fd158, %fd9, %fd8;
	div.rn.f64 	%fd485, %fd157, %fd158;
	mov.u64 	%rd112, qst;
	add.s64 	%rd113, %rd112, %rd40;
	add.s64 	%rd115, %rd113, %rd33;
	st.global.f64 	[%rd115], %fd485;
	bra.uni 	$L__BB3_12;
$L__BB3_11:
	mov.u64 	%rd106, qst;
	add.s64 	%rd107, %rd106, %rd40;
	add.s64 	%rd109, %rd107, %rd33;
	mov.b64 	%rd110, 4607182418800017408;
	st.global.u64 	[%rd109], %rd110;
	mov.f64 	%fd485, 0d3FF0000000000000;
$L__BB3_12:
	{
	.reg .b32 %temp; 
	mov.b64 	{%temp, %r6}, %fd2;
	}
	mov.f64 	%fd159, 0d4000000000000000;
	{
	.reg .b32 %temp; 
	mov.b64 	{%temp, %r66}, %fd159;
	}
	and.b32  	%r8, %r66, 2146435072;
	setp.eq.s32 	%p13, %r8, 1062207488;
	abs.f64 	%fd12, %fd2;
	{ // callseq 9, 0
	.param .b64 param0;
	st.param.f64 	[param0], %fd12;
	.param .b64 param1;
	st.param.f64 	[param1], 0d4000000000000000;
	.param .b64 retval0;
	call.uni (retval0), 
	__internal_accurate_pow, 
	(
	param0, 
	param1
	);
	ld.param.f64 	%fd160, [retval0];
	} // callseq 9
	setp.lt.s32 	%p14, %r6, 0;
	neg.f64 	%fd162, %fd160;
	selp.f64 	%fd163, %fd162, %fd160, %p13;
	selp.f64 	%fd487, %fd163, %fd160, %p14;
	setp.neu.f64 	%p15, %fd2, 0d0000000000000000;
	@%p15 bra 	$L__BB3_14;
	setp.eq.s32 	%p16, %r8, 1062207488;
	selp.b32 	%r67, %r6, 0, %p16;
	setp.lt.s32 	%p17, %r66, 0;
	or.b32  	%r68, %r67, 2146435072;
	selp.b32 	%r69, %r68, %r67, %p17;
	mov.b32 	%r70, 0;
	mov.b64 	%fd487, {%r70, %r69};
$L__BB3_14:
	add.f64 	%fd164, %fd2, 0d4000000000000000;
	{
	.reg .b32 %temp; 
	mov.b64 	{%temp, %r71}, %fd164;
	}
	and.b32  	%r72, %r71, 2146435072;
	setp.ne.s32 	%p18, %r72, 2146435072;
	@%p18 bra 	$L__BB3_19;
	setp.num.f64 	%p19, %fd2, %fd2;
	@%p19 bra 	$L__BB3_17;
	mov.f64 	%fd165, 0d4000000000000000;
	add.rn.f64 	%fd487, %fd2, %fd165;
	bra.uni 	$L__BB3_19;
$L__BB3_17:
	setp.neu.f64 	%p20, %fd12, 0d7FF0000000000000;
	@%p20 bra 	$L__BB3_19;
	setp.lt.s32 	%p21, %r6, 0;
	setp.eq.s32 	%p22, %r8, 1062207488;
	setp.lt.s32 	%p23, %r66, 0;
	selp.b32 	%r74, 0, 2146435072, %p23;
	and.b32  	%r75, %r66, 2147483647;
	setp.ne.s32 	%p24, %r75, 1071644672;
	or.b32  	%r76, %r74, -2147483648;
	selp.b32 	%r77, %r76, %r74, %p24;
	selp.b32 	%r78, %r77, %r74, %p22;
	selp.b32 	%r79, %r78, %r74, %p21;
	mov.b32 	%r80, 0;
	mov.b64 	%fd487, {%r80, %r79};
$L__BB3_19:
	setp.eq.f64 	%p25, %fd2, 0d3FF0000000000000;
	mul.f64 	%fd166, %fd487, 0d3FF6666666666666;
	selp.f64 	%fd167, 0d3FF6666666666666, %fd166, %p25;
	div.rn.f64 	%fd168, %fd485, 0d3E45798EE2308C3A;
	add.f64 	%fd169, %fd168, 0d3FF0000000000000;
	mul.f64 	%fd170, %fd485, %fd169;
	mul.f64 	%fd171, %fd170, 0d3E45798EE2308C3A;
	mul.f64 	%fd172, %fd171, 0d402E000000000000;
	div.rn.f64 	%fd173, %fd172, %fd167;
	mul.f64 	%fd174, %fd173, 0d402E000000000000;
	div.rn.f64 	%fd175, %fd174, 0d4024000000000000;
	mov.u64 	%rd117, ggamma;
	add.s64 	%rd118, %rd117, %rd40;
	add.s64 	%rd120, %rd118, %rd33;
	st.global.f64 	[%rd120], %fd175;
	mov.u64 	%rd121, z;
	add.s64 	%rd122, %rd121, %rd40;
	add.s64 	%rd123, %rd122, %rd33;
	ld.global.f64 	%fd176, [%rd123];
	mul.f64 	%fd177, %fd176, 0d402399999999999A;
	fma.rn.f64 	%fd178, %fd2, 0d4024000000000000, %fd177;
	fma.rn.f64 	%fd179, %fd1, 0d402E000000000000, %fd178;
	mov.u64 	%rd124, hmn;
	add.s64 	%rd125, %rd124, %rd40;
	add.s64 	%rd126, %rd125, %rd33;
	st.global.f64 	[%rd126], %fd179;
	fma.rn.f64 	%fd180, %fd485, 0d402E000000000000, %fd178;
	mov.u64 	%rd127, hsat;
	add.s64 	%rd128, %rd127, %rd40;
	add.s64 	%rd129, %rd128, %rd33;
	st.global.f64 	[%rd129], %fd180;
	mov.u64 	%rd130, hu;
	add.s64 	%rd131, %rd130, %rd40;
	add.s64 	%rd132, %rd131, %rd33;
	st.global.f64 	[%rd132], %fd179;
	mov.u64 	%rd133, hd;
	add.s64 	%rd134, %rd133, %rd40;
	add.s64 	%rd135, %rd134, %rd33;
	st.global.f64 	[%rd135], %fd179;
	mov.u64 	%rd136, rprd;
	add.s64 	%rd137, %rd136, %rd40;
	add.s64 	%rd138, %rd137, %rd33;
	mov.b64 	%rd139, 0;
	st.global.u64 	[%rd138], %rd139;
$L__BB3_20:
	mov.u64 	%rd141, hsat;
	add.s64 	%rd142, %rd141, %rd33;
	ld.global.f64 	%fd181, [%rd142];
	mov.u64 	%rd143, hsthat;
	add.s64 	%rd144, %rd143, %rd33;
	st.global.f64 	[%rd144], %fd181;
	mov.u64 	%rd145, qst;
	add.s64 	%rd146, %rd145, %rd33;
	ld.global.f64 	%fd182, [%rd146];
	mov.u64 	%rd147, qsthat;
	add.s64 	%rd148, %rd147, %rd33;
	st.global.f64 	[%rd148], %fd182;
	mov.u64 	%rd149, ggamma;
	add.s64 	%rd150, %rd149, %rd33;
	ld.global.f64 	%fd183, [%rd150];
	mov.u64 	%rd151, gamhat;
	add.s64 	%rd152, %rd151, %rd33;
	st.global.f64 	[%rd152], %fd183;
	mov.u64 	%rd153, totpcp;
	add.s64 	%rd154, %rd153, %rd33;
	mov.b64 	%rd155, 0;
	st.global.u64 	[%rd154], %rd155;
	mov.u64 	%rd156, totevp;
	add.s64 	%rd157, %rd156, %rd33;
	st.global.u64 	[%rd157], %rd155;
$L__BB3_21:
	setp.lt.u32 	%p26, %r2, 32768;
	add.s32 	%r9, %r1, -1;
	setp.lt.u32 	%p27, %r9, 50;
	and.pred  	%p2, %p26, %p27;
	not.pred 	%p28, %p2;
	@%p28 bra 	$L__BB3_42;
	mul.wide.u32 	%rd158, %r9, 262144;
	mov.u64 	%rd159, qst;
	add.s64 	%rd160, %rd159, %rd158;
	mul.wide.u32 	%rd161, %r2, 8;
	add.s64 	%rd162, %rd160, %rd161;
	ld.global.f64 	%fd19, [%rd162];
	mul.wide.u32 	%rd163, %r1, 262144;
	add.s64 	%rd164, %rd159, %rd163;
	add.s64 	%rd165, %rd164, %rd161;
	ld.global.f64 	%fd491, [%rd165];
	sub.f64 	%fd21, %fd19, %fd491;
	abs.f64 	%fd184, %fd21;
	setp.leu.f64 	%p30, %fd184, 0d3FF0000000000000;
	@%p30 bra 	$L__BB3_31;
	div.rn.f64 	%fd488, %fd19, %fd491;
	{
	.reg .b32 %temp; 
	mov.b64 	{%temp, %r267}, %fd488;
	}
	{
	.reg .b32 %temp; 
	mov.b64 	{%r268, %temp}, %fd488;
	}
	setp.gt.s32 	%p31, %r267, 1048575;
	mov.b32 	%r269, -1023;
	@%p31 bra 	$L__BB3_25;
	mul.f64 	%fd488, %fd488, 0d4350000000000000;
	{
	.reg .b32 %temp; 
	mov.b64 	{%temp, %r267}, %fd488;
	}
	{
	.reg .b32 %temp; 
	mov.b64 	{%r268, %temp}, %fd488;
	}
	mov.b32 	%r269, -1077;
$L__BB3_25:
	add.s32 	%r83, %r267, -1;
	setp.gt.u32 	%p32, %r83, 2146435070;
	@%p32 bra 	$L__BB3_29;
	shr.u32 	%r86, %r267, 20;
	add.s32 	%r270, %r269, %r86;
	and.b32  	%r87, %r267, 1048575;
	or.b32  	%r88, %r87, 1072693248;
	mov.b64 	%fd489, {%r268, %r88};
	setp.lt.u32 	%p34, %r88, 1073127583;
	@%p34 bra 	$L__BB3_28;
	{
	.reg .b32 %temp; 
	mov.b64 	{%r89, %temp}, %fd489;
	}
	{
	.reg .b32 %temp; 
	mov.b64 	{%temp, %r90}, %fd489;
	}
	add.s32 	%r91, %r90, -1048576;
	mov.b64 	%fd489, {%r89, %r91};
	add.s32 	%r270, %r270, 1;
$L__BB3_28:
	add.f64 	%fd186, %fd489, 0dBFF0000000000000;
	add.f64 	%fd187, %fd489, 0d3FF0000000000000;
	rcp.approx.ftz.f64 	%fd188, %fd187;
	neg.f64 	%fd189, %fd187;
	fma.rn.f64 	%fd190, %fd189, %fd188, 0d3FF0000000000000;
	fma.rn.f64 	%fd191, %fd190, %fd190, %fd190;
	fma.rn.f64 	%fd192, %fd191, %fd188, %fd188;
	mul.f64 	%fd193, %fd186, %fd192;
	fma.rn.f64 	%fd194, %fd186, %fd192, %fd193;
	mul.f64 	%fd195, %fd194, %fd194;
	fma.rn.f64 	%fd196, %fd195, 0d3EB1380B3AE80F1E, 0d3ED0EE258B7A8B04;
	fma.rn.f64 	%fd197, %fd196, %fd195, 0d3EF3B2669F02676F;
	fma.rn.f64 	%fd198, %fd197, %fd195, 0d3F1745CBA9AB0956;
	fma.rn.f64 	%fd199, %fd198, %fd195, 0d3F3C71C72D1B5154;
	fma.rn.f64 	%fd200, %fd199, %fd195, 0d3F624924923BE72D;
	fma.rn.f64 	%fd201, %fd200, %fd195, 0d3F8999999999A3C4;
	fma.rn.f64 	%fd202, %fd201, %fd195, 0d3FB5555555555554;
	sub.f64 	%fd203, %fd186, %fd194;
	add.f64 	%fd204, %fd203, %fd203;
	neg.f64 	%fd205, %fd194;
	fma.rn.f64 	%fd206, %fd205, %fd186, %fd204;
	mul.f64 	%fd207, %fd192, %fd206;
	mul.f64 	%fd208, %fd195, %fd202;
	fma.rn.f64 	%fd209, %fd208, %fd194, %fd207;
	xor.b32  	%r92, %r270, -2147483648;
	mov.b32 	%r93, 1127219200;
	mov.b64 	%fd210, {%r92, %r93};
	mov.b32 	%r94, -2147483648;
	mov.b64 	%fd211, {%r94, %r93};
	sub.f64 	%fd212, %fd210, %fd211;
	fma.rn.f64 	%fd213, %fd212, 0d3FE62E42FEFA39EF, %fd194;
	fma.rn.f64 	%fd214, %fd212, 0dBFE62E42FEFA39EF, %fd213;
	sub.f64 	%fd215, %fd214, %fd194;
	sub.f64 	%fd216, %fd209, %fd215;
	fma.rn.f64 	%fd217, %fd212, 0d3C7ABC9E3B39803F, %fd216;
	add.f64 	%fd490, %fd213, %fd217;
	bra.uni 	$L__BB3_30;
$L__BB3_29:
	fma.rn.f64 	%fd185, %fd488, 0d7FF0000000000000, 0d7FF0000000000000;
	{
	.reg .b32 %temp; 
	mov.b64 	{%temp, %r84}, %fd488;
	}
	and.b32  	%r85, %r84, 2147483647;
	setp.eq.s32 	%p33, %r85, 0;
	selp.f64 	%fd490, 0dFFF0000000000000, %fd185, %p33;
$L__BB3_30:
	mul.f64 	%fd218, %fd19, %fd490;
	mul.f64 	%fd219, %fd491, %fd218;
	div.rn.f64 	%fd491, %fd219, %fd21;
	mov.u64 	%rd172, qsthat;
	add.s64 	%rd173, %rd172, %rd163;
	add.s64 	%rd175, %rd173, %rd161;
	st.global.f64 	[%rd175], %fd491;
	bra.uni 	$L__BB3_32;
$L__BB3_31:
	mov.u64 	%rd167, qsthat;
	add.s64 	%rd168, %rd167, %rd163;
	add.s64 	%rd170, %rd168, %rd161;
	st.global.f64 	[%rd170], %fd491;
$L__BB3_32:
	mov.u64 	%rd177, shat;
	add.s64 	%rd178, %rd177, %rd163;
	add.s64 	%rd180, %rd178, %rd161;
	ld.global.f64 	%fd220, [%rd180];
	mul.f64 	%fd221, %fd491, 0d402E000000000000;
	fma.rn.f64 	%fd222, %fd220, 0d4024000000000000, %fd221;
	mov.u64 	%rd181, hsthat;
	add.s64 	%rd182, %rd181, %rd163;
	add.s64 	%rd183, %rd182, %rd161;
	st.global.f64 	[%rd183], %fd222;
	mov.u64 	%rd185, ggamma;
	add.s64 	%rd186, %rd185, %rd158;
	add.s64 	%rd187, %rd186, %rd161;
	ld.global.f64 	%fd33, [%rd187];
	add.s64 	%rd188, %rd185, %rd163;
	add.s64 	%rd189, %rd188, %rd161;
	ld.global.f64 	%fd34, [%rd189];
	sub.f64 	%fd35, %fd33, %fd34;
	abs.f64 	%fd223, %fd35;
	setp.leu.f64 	%p35, %fd223, 0d3FF0000000000000;
	@%p35 bra 	$L__BB3_41;
	div.rn.f64 	%fd492, %fd33, %fd34;
	{
	.reg .b32 %temp; 
	mov.b64 	{%temp, %r271}, %fd492;
	}
	{
	.reg .b32 %temp; 
	mov.b64 	{%r272, %temp}, %fd492;
	}
	setp.gt.s32 	%p36, %r271, 1048575;
	mov.b32 	%r273, -1023;
	@%p36 bra 	$L__BB3_35;
	mul.f64 	%fd492, %fd492, 0d4350000000000000;
	{
	.reg .b32 %temp; 
	mov.b64 	{%temp, %r271}, %fd492;
	}
	{
	.reg .b32 %temp; 
	mov.b64 	{%r272, %temp}, %fd492;
	}
	mov.b32 	%r273, -1077;
$L__BB3_35:
	add.s32 	%r97, %r271, -1;
	setp.gt.u32 	%p37, %r97, 2146435070;
	@%p37 bra 	$L__BB3_39;
	shr.u32 	%r100, %r271, 20;
	add.s32 	%r274, %r273, %r100;
	and.b32  	%r101, %r271, 1048575;
	or.b32  	%r102, %r101, 1072693248;
	mov.b64 	%fd493, {%r272, %r102};
	setp.lt.u32 	%p39, %r102, 1073127583;
	@%p39 bra 	$L__BB3_38;
	{
	.reg .b32 %temp; 
	mov.b64 	{%r103, %temp}, %fd493;
	}
	{
	.reg .b32 %temp; 
	mov.b64 	{%temp, %r104}, %fd493;
	}
	add.s32 	%r105, %r104, -1048576;
	mov.b64 	%fd493, {%r103, %r105};
	add.s32 	%r274, %r274, 1;
$L__BB3_38:
	add.f64 	%fd225, %fd493, 0dBFF0000000000000;
	add.f64 	%fd226, %fd493, 0d3FF0000000000000;
	rcp.approx.ftz.f64 	%fd227, %fd226;
	neg.f64 	%fd228, %fd226;
	fma.rn.f64 	%fd229, %fd228, %fd227, 0d3FF0000000000000;
	fma.rn.f64 	%fd230, %fd229, %fd229, %fd229;
	fma.rn.f64 	%fd231, %fd230, %fd227, %fd227;
	mul.f64 	%fd232, %fd225, %fd231;
	fma.rn.f64 	%fd233, %fd225, %fd231, %fd232;
	mul.f64 	%fd234, %fd233, %fd233;
	fma.rn.f64 	%fd235, %fd234, 0d3EB1380B3AE80F1E, 0d3ED0EE258B7A8B04;
	fma.rn.f64 	%fd236, %fd235, %fd234, 0d3EF3B2669F02676F;
	fma.rn.f64 	%fd237, %fd236, %fd234, 0d3F1745CBA9AB0956;
	fma.rn.f64 	%fd238, %fd237, %fd234, 0d3F3C71C72D1B5154;
	fma.rn.f64 	%fd239, %fd238, %fd234, 0d3F624924923BE72D;
	fma.rn.f64 	%fd240, %fd239, %fd234, 0d3F8999999999A3C4;
	fma.rn.f64 	%fd241, %fd240, %fd234, 0d3FB5555555555554;
	sub.f64 	%fd242, %fd225, %fd233;
	add.f64 	%fd243, %fd242, %fd242;
	neg.f64 	%fd244, %fd233;
	fma.rn.f64 	%fd245, %fd244, %fd225, %fd243;
	mul.f64 	%fd246, %fd231, %fd245;
	mul.f64 	%fd247, %fd234, %fd241;
	fma.rn.f64 	%fd248, %fd247, %fd233, %fd246;
	xor.b32  	%r106, %r274, -2147483648;
	mov.b32 	%r107, 1127219200;
	mov.b64 	%fd249, {%r106, %r107};
	mov.b32 	%r108, -2147483648;
	mov.b64 	%fd250, {%r108, %r107};
	sub.f64 	%fd251, %fd249, %fd250;
	fma.rn.f64 	%fd252, %fd251, 0d3FE62E42FEFA39EF, %fd233;
	fma.rn.f64 	%fd253, %fd251, 0dBFE62E42FEFA39EF, %fd252;
	sub.f64 	%fd254, %fd253, %fd233;
	sub.f64 	%fd255, %fd248, %fd254;
	fma.rn.f64 	%fd256, %fd251, 0d3C7ABC9E3B39803F, %fd255;
	add.f64 	%fd494, %fd252, %fd256;
	bra.uni 	$L__BB3_40;
$L__BB3_39:
	fma.rn.f64 	%fd224, %fd492, 0d7FF0000000000000, 0d7FF0000000000000;
	{
	.reg .b32 %temp; 
	mov.b64 	{%temp, %r98}, %fd492;
	}
	and.b32  	%r99, %r98, 2147483647;
	setp.eq.s32 	%p38, %r99, 0;
	selp.f64 	%fd494, 0dFFF0000000000000, %fd224, %p38;
$L__BB3_40:
	mul.f64 	%fd257, %fd33, %fd494;
	mul.f64 	%fd258, %fd34, %fd257;
	div.rn.f64 	%fd259, %fd258, %fd35;
	mov.u64 	%rd196, gamhat;
	add.s64 	%rd197, %rd196, %rd163;
	add.s64 	%rd199, %rd197, %rd161;
	st.global.f64 	[%rd199], %fd259;
	bra.uni 	$L__BB3_43;
$L__BB3_41:
	mov.u64 	%rd191, gamhat;
	add.s64 	%rd192, %rd191, %rd163;
	add.s64 	%rd194, %rd192, %rd161;
	st.global.f64 	[%rd194], %fd34;
	bra.uni 	$L__BB3_43;
$L__BB3_42:
	setp.gt.u32 	%p29, %r2, 32767;
	@%p29 bra 	$L__BB3_125;
$L__BB3_43:
	setp.gt.u32 	%p40, %r2, 32767;
	mul.wide.u32 	%rd200, %r2, 8;
	mov.u64 	%rd201, jt;
	add.s64 	%rd1, %rd201, %rd200;
	mul.wide.u32 	%rd202, %r2, 4;
	mov.u64 	%rd203, lel;
	add.s64 	%rd204, %rd203, %rd202;
	mov.b64 	%rd205, 4632233691727265792;
	st.global.u64 	[%rd1], %rd205;
	mov.u64 	%rd206, jd;
	add.s64 	%rd2, %rd206, %rd202;
	mov.b32 	%r109, 50;
	st.global.u32 	[%rd2], %r109;
	ld.global.u32 	%r110, [%rd204];
	mov.u64 	%rd207, jlcl;
	add.s64 	%rd208, %rd207, %rd202;
	st.global.u32 	[%rd208], %r110;
	mov.u64 	%rd209, hmin;
	add.s64 	%rd3, %rd209, %rd200;
	mov.b64 	%rd210, 4696837146684686336;
	st.global.u64 	[%rd3], %rd210;
	mov.u64 	%rd211, jj0;
	add.s64 	%rd4, %rd211, %rd202;
	mov.u64 	%rd212, mx;
	add.s64 	%rd5, %rd212, %rd202;
	mov.u64 	%rd213, ftemp;
	add.s64 	%rd6, %rd213, %rd200;
	mov.u64 	%rd214, expnum;
	add.s64 	%rd7, %rd214, %rd200;
	@%p40 bra 	$L__BB3_47;
	mov.b32 	%r111, 50;
	st.global.u32 	[%rd4], %r111;
	@%p6 bra 	$L__BB3_46;
	ld.global.u32 	%r112, [%rd5];
	mul.wide.s32 	%rd215, %r112, 262144;
	mov.u64 	%rd216, hmn;
	add.s64 	%rd217, %rd216, %rd215;
	add.s64 	%rd219, %rd217, %rd200;
	ld.global.f64 	%fd260, [%rd219];
	add.f64 	%fd261, %fd260, 0d4014000000000000;
	mul.wide.u32 	%rd220, %r1, 262144;
	mov.u64 	%rd221, hu;
	add.s64 	%rd222, %rd221, %rd220;
	add.s64 	%rd223, %rd222, %rd200;
	st.global.f64 	[%rd223], %fd261;
	mov.u64 	%rd224, s;
	add.s64 	%rd225, %rd224, %rd215;
	add.s64 	%rd226, %rd225, %rd200;
	ld.global.f64 	%fd262, [%rd226];
	add.f64 	%fd263, %fd262, 0d3FE0000000000000;
	mov.u64 	%rd227, su;
	add.s64 	%rd228, %rd227, %rd220;
	add.s64 	%rd229, %rd228, %rd200;
	st.global.f64 	[%rd229], %fd263;
$L__BB3_46:
	mov.b64 	%rd230, 4696837146684686336;
	st.global.u64 	[%rd3], %rd230;
	mov.b64 	%rd231, 0;
	st.global.u64 	[%rd7], %rd231;
	st.global.u64 	[%rd6], %rd231;
$L__BB3_47:
	@%p28 bra 	$L__BB3_105;
	ld.global.u32 	%r113, [%rd5];
	mul.wide.s32 	%rd232, %r113, 262144;
	mov.u64 	%rd233, hmn;
	add.s64 	%rd234, %rd233, %rd232;
	mul.wide.u32 	%rd235, %r2, 8;
	add.s64 	%rd236, %rd234, %rd235;
	ld.global.f64 	%fd264, [%rd236];
	mul.wide.u32 	%rd237, %r9, 262144;
	mov.u64 	%rd238, hsat;
	add.s64 	%rd239, %rd238, %rd237;
	add.s64 	%rd240, %rd239, %rd235;
	ld.global.f64 	%fd265, [%rd240];
	mul.wide.u32 	%rd241, %r1, 262144;
	mov.u64 	%rd242, zf;
	add.s64 	%rd243, %rd242, %rd241;
	add.s64 	%rd244, %rd243, %rd235;
	ld.global.f64 	%fd266, [%rd244];
	mov.u64 	%rd245, z;
	add.s64 	%rd246, %rd245, %rd241;
	add.s64 	%rd247, %rd246, %rd235;
	ld.global.f64 	%fd267, [%rd247];
	sub.f64 	%fd268, %fd266, %fd267;
	add.s64 	%rd248, %rd238, %rd241;
	add.s64 	%rd249, %rd248, %rd235;
	ld.global.f64 	%fd269, [%rd249];
	add.s64 	%rd250, %rd245, %rd237;
	add.s64 	%rd251, %rd250, %rd235;
	ld.global.f64 	%fd270, [%rd251];
	sub.f64 	%fd271, %fd270, %fd266;
	mul.f64 	%fd272, %fd269, %fd271;
	fma.rn.f64 	%fd273, %fd265, %fd268, %fd272;
	sub.f64 	%fd274, %fd270, %fd267;
	div.rn.f64 	%fd275, %fd273, %fd274;
	sub.f64 	%fd276, %fd264, %fd275;
	st.global.f64 	[%rd7], %fd276;
	mov.u64 	%rd252, k1;
	add.s64 	%rd253, %rd252, %rd241;
	add.s64 	%rd254, %rd253, %rd235;
	ld.global.f64 	%fd45, [%rd254];
	sub.f64 	%fd46, %fd276, %fd45;
	st.global.f64 	[%rd6], %fd46;
	mov.u64 	%rd255, i2;
	add.s64 	%rd256, %rd255, %rd241;
	add.s64 	%rd257, %rd256, %rd235;
	ld.global.f64 	%fd47, [%rd257];
	{
	.reg .b32 %temp; 
	mov.b64 	{%temp, %r30}, %fd46;
	}
	mov.f64 	%fd277, 0d4000000000000000;
	{
	.reg .b32 %temp; 
	mov.b64 	{%temp, %r114}, %fd277;
	}
	and.b32  	%r32, %r114, 2146435072;
	setp.eq.s32 	%p43, %r32, 1062207488;
	abs.f64 	%fd48, %fd46;
	{ // callseq 10, 0
	.param .b64 param0;
	st.param.f64 	[param0], %fd48;
	.param .b64 param1;
	st.param.f64 	[param1], 0d4000000000000000;
	.param .b64 retval0;
	call.uni (retval0), 
	__internal_accurate_pow, 
	(
	param0, 
	param1
	);
	ld.param.f64 	%fd278, [retval0];
	} // callseq 10
	setp.lt.s32 	%p44, %r30, 0;
	neg.f64 	%fd280, %fd278;
	selp.f64 	%fd281, %fd280, %fd278, %p43;
	selp.f64 	%fd496, %fd281, %fd278, %p44;
	setp.neu.f64 	%p45, %fd46, 0d0000000000000000;
	@%p45 bra 	$L__BB3_50;
	setp.eq.s32 	%p46, %r32, 1062207488;
	selp.b32 	%r115, %r30, 0, %p46;
	setp.lt.s32 	%p47, %r114, 0;
	or.b32  	%r116, %r115, 2146435072;
	selp.b32 	%r117, %r116, %r115, %p47;
	mov.b32 	%r118, 0;
	mov.b64 	%fd496, {%r118, %r117};
$L__BB3_50:
	add.f64 	%fd282, %fd46, 0d4000000000000000;
	{
	.reg .b32 %temp; 
	mov.b64 	{%temp, %r119}, %fd282;
	}
	and.b32  	%r120, %r119, 2146435072;
	setp.ne.s32 	%p48, %r120, 2146435072;
	@%p48 bra 	$L__BB3_55;
	setp.num.f64 	%p49, %fd46, %fd46;
	@%p49 bra 	$L__BB3_53;
	mov.f64 	%fd283, 0d4000000000000000;
	add.rn.f64 	%fd496, %fd46, %fd283;
	bra.uni 	$L__BB3_55;
$L__BB3_53:
	setp.neu.f64 	%p50, %fd48, 0d7FF0000000000000;
	@%p50 bra 	$L__BB3_55;
	setp.lt.s32 	%p51, %r30, 0;
	setp.eq.s32 	%p52, %r32, 1062207488;
	setp.lt.s32 	%p53, %r114, 0;
	selp.b32 	%r122, 0, 2146435072, %p53;
	and.b32  	%r123, %r114, 2147483647;
	setp.ne.s32 	%p54, %r123, 1071644672;
	or.b32  	%r124, %r122, -2147483648;
	selp.b32 	%r125, %r124, %r122, %p54;
	selp.b32 	%r126, %r125, %r122, %p52;
	selp.b32 	%r127, %r126, %r122, %p51;
	mov.b32 	%r128, 0;
	mov.b64 	%fd496, {%r128, %r127};
$L__BB3_55:
	setp.eq.s32 	%p55, %r32, 1062207488;
	setp.eq.f64 	%p56, %fd46, 0d3FF0000000000000;
	selp.f64 	%fd284, 0d3FF0000000000000, %fd496, %p56;
	div.rn.f64 	%fd285, %fd47, %fd45;
	fma.rn.f64 	%fd55, %fd285, %fd284, %fd46;
	{
	.reg .b32 %temp; 
	mov.b64 	{%temp, %r33}, %fd47;
	}
	abs.f64 	%fd56, %fd47;
	{ // callseq 11, 0
	.param .b64 param0;
	st.param.f64 	[param0], %fd56;
	.param .b64 param1;
	st.param.f64 	[param1], 0d4000000000000000;
	.param .b64 retval0;
	call.uni (retval0), 
	__internal_accurate_pow, 
	(
	param0, 
	param1
	);
	ld.param.f64 	%fd286, [retval0];
	} // callseq 11
	setp.lt.s32 	%p57, %r33, 0;
	neg.f64 	%fd288, %fd286;
	selp.f64 	%fd289, %fd288, %fd286, %p55;
	selp.f64 	%fd498, %fd289, %fd286, %p57;
	setp.neu.f64 	%p58, %fd47, 0d0000000000000000;
	@%p58 bra 	$L__BB3_57;
	selp.b32 	%r130, %r33, 0, %p55;
	setp.lt.s32 	%p60, %r114, 0;
	or.b32  	%r131, %r130, 2146435072;
	selp.b32 	%r132, %r131, %r130, %p60;
	mov.b32 	%r133, 0;
	mov.b64 	%fd498, {%r133, %r132};
$L__BB3_57:
	add.f64 	%fd290, %fd47, 0d4000000000000000;
	{
	.reg .b32 %temp; 
	mov.b64 	{%temp, %r134}, %fd290;
	}
	and.b32  	%r135, %r134, 2146435072;
	setp.ne.s32 	%p61, %r135, 2146435072;
	@%p61 bra 	$L__BB3_62;
	setp.num.f64 	%p62, %fd47, %fd47;
	@%p62 bra 	$L__BB3_60;
	mov.f64 	%fd291, 0d4000000000000000;
	add.rn.f64 	%fd498, %fd47, %fd291;
	bra.uni 	$L__BB3_62;
$L__BB3_60:
	setp.neu.f64 	%p63, %fd56, 0d7FF0000000000000;
	@%p63 bra 	$L__BB3_62;
	setp.lt.s32 	%p64, %r33, 0;
	setp.eq.s32 	%p65, %r32, 1062207488;
	setp.lt.s32 	%p66, %r114, 0;
	selp.b32 	%r137, 0, 2146435072, %p66;
	and.b32  	%r138, %r114, 2147483647;
	setp.ne.s32 	%p67, %r138, 1071644672;
	or.b32  	%r139, %r137, -2147483648;
	selp.b32 	%r140, %r139, %r137, %p67;
	selp.b32 	%r141, %r140, %r137, %p65;
	selp.b32 	%r142, %r141, %r137, %p64;
	mov.b32 	%r143, 0;
	mov.b64 	%fd498, {%r143, %r142};
$L__BB3_62:
	setp.eq.s32 	%p68, %r32, 1062207488;
	setp.eq.f64 	%p69, %fd47, 0d3FF0000000000000;
	add.f64 	%fd292, %fd498, %fd498;
	selp.f64 	%fd63, 0d4000000000000000, %fd292, %p69;
	mul.wide.u32 	%rd258, %r1, 262144;
	mov.u64 	%rd259, i3;
	add.s64 	%rd260, %rd259, %rd258;
	mul.wide.u32 	%rd261, %r2, 8;
	add.s64 	%rd262, %rd260, %rd261;
	ld.global.f64 	%fd64, [%rd262];
	{
	.reg .b32 %temp; 
	mov.b64 	{%temp, %r34}, %fd45;
	}
	abs.f64 	%fd65, %fd45;
	{ // callseq 12, 0
	.param .b64 param0;
	st.param.f64 	[param0], %fd65;
	.param .b64 param1;
	st.param.f64 	[param1], 0d4000000000000000;
	.param .b64 retval0;
	call.uni (retval0), 
	__internal_accurate_pow, 
	(
	param0, 
	param1
	);
	ld.param.f64 	%fd293, [retval0];
	} // callseq 12
	setp.lt.s32 	%p70, %r34, 0;
	neg.f64 	%fd295, %fd293;
	selp.f64 	%fd296, %fd295, %fd293, %p68;
	selp.f64 	%fd506, %fd296, %fd293, %p70;
	setp.neu.f64 	%p71, %fd45, 0d0000000000000000;
	mov.f64 	%fd500, %fd506;
	@%p71 bra 	$L__BB3_64;
	selp.b32 	%r145, %r34, 0, %p68;
	setp.lt.s32 	%p73, %r114, 0;
	or.b32  	%r146, %r145, 2146435072;
	selp.b32 	%r147, %r146, %r145, %p73;
	mov.b32 	%r148, 0;
	mov.b64 	%fd500, {%r148, %r147};
$L__BB3_64:
	add.f64 	%fd297, %fd45, 0d4000000000000000;
	{
	.reg .b32 %temp; 
	mov.b64 	{%temp, %r149}, %fd297;
	}
	and.b32  	%r35, %r149, 2146435072;
	setp.ne.s32 	%p74, %r35, 2146435072;
	@%p74 bra 	$L__BB3_69;
	setp.num.f64 	%p75, %fd45, %fd45;
	@%p75 bra 	$L__BB3_67;
	mov.f64 	%fd298, 0d4000000000000000;
	add.rn.f64 	%fd500, %fd45, %fd298;
	bra.uni 	$L__BB3_69;
$L__BB3_67:
	setp.neu.f64 	%p76, %fd65, 0d7FF0000000000000;
	@%p76 bra 	$L__BB3_69;
	setp.lt.s32 	%p79, %r114, 0;
	selp.b32 	%r151, 0, 2146435072, %p79;
	and.b32  	%r152, %r114, 2147483647;
	setp.ne.s32 	%p80, %r152, 1071644672;
	or.b32  	%r153, %r151, -2147483648;
	selp.b32 	%r154, %r153, %r151, %p80;
	selp.b32 	%r155, %r154, %r151, %p68;
	selp.b32 	%r156, %r155, %r151, %p70;
	mov.b32 	%r157, 0;
	mov.b64 	%fd500, {%r157, %r156};
$L__BB3_69:
	setp.neu.f64 	%p81, %fd46, 0d0000000000000000;
	setp.lt.s32 	%p82, %r30, 0;
	setp.eq.f64 	%p83, %fd45, 0d3FF0000000000000;
	selp.f64 	%fd299, 0d3FF0000000000000, %fd500, %p83;
	mul.f64 	%fd300, %fd45, %fd64;
	sub.f64 	%fd301, %fd63, %fd300;
	div.rn.f64 	%fd72, %fd301, %fd299;
	mov.f64 	%fd302, 0d4008000000000000;
	{
	.reg .b32 %temp; 
	mov.b64 	{%temp, %r158}, %fd302;
	}
	and.b32  	%r37, %r158, 2146435072;
	setp.eq.s32 	%p84, %r37, 1073741824;
	{ // callseq 13, 0
	.param .b64 param0;
	st.param.f64 	[param0], %fd48;
	.param .b64 param1;
	st.param.f64 	[param1], 0d4008000000000000;
	.param .b64 retval0;
	call.uni (retval0), 
	__internal_accurate_pow, 
	(
	param0, 
	param1
	);
	ld.param.f64 	%fd303, [retval0];
	} // callseq 13
	neg.f64 	%fd305, %fd303;
	selp.f64 	%fd306, %fd305, %fd303, %p84;
	selp.f64 	%fd502, %fd306, %fd303, %p82;
	@%p81 bra 	$L__BB3_71;
	selp.b32 	%r159, %r30, 0, %p84;
	setp.lt.s32 	%p86, %r158, 0;
	or.b32  	%r160, %r159, 2146435072;
	selp.b32 	%r161, %r160, %r159, %p86;
	mov.b32 	%r162, 0;
	mov.b64 	%fd502, {%r162, %r161};
$L__BB3_71:
	add.f64 	%fd307, %fd46, 0d4008000000000000;
	{
	.reg .b32 %temp; 
	mov.b64 	{%temp, %r163}, %fd307;
	}
	and.b32  	%r164, %r163, 2146435072;
	setp.ne.s32 	%p87, %r164, 2146435072;
	@%p87 bra 	$L__BB3_76;
	setp.num.f64 	%p88, %fd46, %fd46;
	@%p88 bra 	$L__BB3_74;
	mov.f64 	%fd308, 0d4008000000000000;
	add.rn.f64 	%fd502, %fd46, %fd308;
	bra.uni 	$L__BB3_76;
$L__BB3_74:
	setp.neu.f64 	%p89, %fd48, 0d7FF0000000000000;
	@%p89 bra 	$L__BB3_76;
	setp.lt.s32 	%p92, %r158, 0;
	selp.b32 	%r166, 0, 2146435072, %p92;
	and.b32  	%r167, %r158, 2147483647;
	setp.ne.s32 	%p93, %r167, 1071644672;
	or.b32  	%r168, %r166, -2147483648;
	selp.b32 	%r169, %r168, %r166, %p93;
	selp.b32 	%r170, %r169, %r166, %p84;
	selp.b32 	%r171, %r170, %r166, %p82;
	mov.b32 	%r172, 0;
	mov.b64 	%fd502, {%r172, %r171};
$L__BB3_76:
	setp.neu.f64 	%p95, %fd47, 0d0000000000000000;
	setp.lt.s32 	%p96, %r33, 0;
	setp.eq.f64 	%p97, %fd46, 0d3FF0000000000000;
	selp.f64 	%fd309, 0d3FF0000000000000, %fd502, %p97;
	fma.rn.f64 	%fd79, %fd72, %fd309, %fd55;
	{ // callseq 14, 0
	.param .b64 param0;
	st.param.f64 	[param0], %fd56;
	.param .b64 param1;
	st.param.f64 	[param1], 0d4008000000000000;
	.param .b64 retval0;
	call.uni (retval0), 
	__internal_accurate_pow, 
	(
	param0, 
	param1
	);
	ld.param.f64 	%fd310, [retval0];
	} // callseq 14
	neg.f64 	%fd312, %fd310;
	selp.f64 	%fd313, %fd312, %fd310, %p84;
	selp.f64 	%fd504, %fd313, %fd310, %p96;
	@%p95 bra 	$L__BB3_78;
	setp.eq.s32 	%p98, %r37, 1073741824;
	selp.b32 	%r174, %r33, 0, %p98;
	setp.lt.s32 	%p99, %r158, 0;
	or.b32  	%r175, %r174, 2146435072;
	selp.b32 	%r176, %r175, %r174, %p99;
	mov.b32 	%r177, 0;
	mov.b64 	%fd504, {%r177, %r176};
$L__BB3_78:
	add.f64 	%fd314, %fd47, 0d4008000000000000;
	{
	.reg .b32 %temp; 
	mov.b64 	{%temp, %r178}, %fd314;
	}
	and.b32  	%r179, %r178, 2146435072;
	setp.ne.s32 	%p100, %r179, 2146435072;
	@%p100 bra 	$L__BB3_83;
	setp.num.f64 	%p101, %fd47, %fd47;
	@%p101 bra 	$L__BB3_81;
	mov.f64 	%fd315, 0d4008000000000000;
	add.rn.f64 	%fd504, %fd47, %fd315;
	bra.uni 	$L__BB3_83;
$L__BB3_81:
	setp.neu.f64 	%p102, %fd56, 0d7FF0000000000000;
	@%p102 bra 	$L__BB3_83;
	setp.eq.s32 	%p103, %r37, 1073741824;
	setp.lt.s32 	%p105, %r158, 0;
	selp.b32 	%r181, 0, 2146435072, %p105;
	and.b32  	%r182, %r158, 2147483647;
	setp.ne.s32 	%p106, %r182, 1071644672;
	or.b32  	%r183, %r181, -2147483648;
	selp.b32 	%r184, %r183, %r181, %p106;
	selp.b32 	%r185, %r184, %r181, %p103;
	selp.b32 	%r186, %r185, %r181, %p96;
	mov.b32 	%r187, 0;
	mov.b64 	%fd504, {%r187, %r186};
$L__BB3_83:
	setp.neu.f64 	%p107, %fd45, 0d0000000000000000;
	setp.eq.f64 	%p108, %fd47, 0d3FF0000000000000;
	mul.f64 	%fd316, %fd504, 0d4014000000000000;
	selp.f64 	%fd317, 0d4014000000000000, %fd316, %p108;
	mul.f64 	%fd318, %fd45, 0d4014000000000000;
	mul.f64 	%fd319, %fd318, %fd47;
	mul.f64 	%fd320, %fd319, %fd64;
	sub.f64 	%fd86, %fd317, %fd320;
	@%p107 bra 	$L__BB3_85;
	setp.eq.s32 	%p109, %r32, 1062207488;
	selp.b32 	%r188, %r34, 0, %p109;
	setp.lt.s32 	%p110, %r114, 0;
	or.b32  	%r189, %r188, 2146435072;
	selp.b32 	%r190, %r189, %r188, %p110;
	mov.b32 	%r191, 0;
	mov.b64 	%fd506, {%r191, %r190};
$L__BB3_85:
	setp.ne.s32 	%p111, %r35, 2146435072;
	@%p111 bra 	$L__BB3_90;
	setp.num.f64 	%p112, %fd45, %fd45;
	@%p112 bra 	$L__BB3_88;
	mov.f64 	%fd321, 0d4000000000000000;
	add.rn.f64 	%fd506, %fd45, %fd321;
	bra.uni 	$L__BB3_90;
$L__BB3_88:
	setp.neu.f64 	%p113, %fd65, 0d7FF0000000000000;
	@%p113 bra 	$L__BB3_90;
	setp.lt.s32 	%p114, %r34, 0;
	setp.eq.s32 	%p115, %r32, 1062207488;
	setp.lt.s32 	%p116, %r114, 0;
	selp.b32 	%r193, 0, 2146435072, %p116;
	and.b32  	%r194, %r114, 2147483647;
	setp.ne.s32 	%p117, %r194, 1071644672;
	or.b32  	%r195, %r193, -2147483648;
	selp.b32 	%r196, %r195, %r193, %p117;
	selp.b32 	%r197, %r196, %r193, %p115;
	selp.b32 	%r198, %r197, %r193, %p114;
	mov.b32 	%r199, 0;
	mov.b64 	%fd506, {%r199, %r198};
$L__BB3_90:
	setp.eq.s32 	%p118, %r37, 1073741824;
	setp.eq.f64 	%p119, %fd45, 0d3FF0000000000000;
	setp.lt.s32 	%p121, %r34, 0;
	selp.f64 	%fd322, 0d3FF0000000000000, %fd506, %p119;
	mul.wide.u32 	%rd263, %r1, 262144;
	mov.u64 	%rd264, i4;
	add.s64 	%rd265, %rd264, %rd263;
	mul.wide.u32 	%rd266, %r2, 8;
	add.s64 	%rd267, %rd265, %rd266;
	ld.global.f64 	%fd323, [%rd267];
	fma.rn.f64 	%fd92, %fd322, %fd323, %fd86;
	{ // callseq 15, 0
	.param .b64 param0;
	st.param.f64 	[param0], %fd65;
	.param .b64 param1;
	st.param.f64 	[param1], 0d4008000000000000;
	.param .b64 retval0;
	call.uni (retval0), 
	__internal_accurate_pow, 
	(
	param0, 
	param1
	);
	ld.param.f64 	%fd324, [retval0];
	} // callseq 15
	neg.f64 	%fd326, %fd324;
	selp.f64 	%fd327, %fd326, %fd324, %p118;
	selp.f64 	%fd508, %fd327, %fd324, %p121;
	@%p107 bra 	$L__BB3_92;
	selp.b32 	%r201, %r34, 0, %p118;
	setp.lt.s32 	%p123, %r158, 0;
	or.b32  	%r202, %r201, 2146435072;
	selp.b32 	%r203, %r202, %r201, %p123;
	mov.b32 	%r204, 0;
	mov.b64 	%fd508, {%r204, %r203};
$L__BB3_92:
	add.f64 	%fd328, %fd45, 0d4008000000000000;
	{
	.reg .b32 %temp; 
	mov.b64 	{%temp, %r205}, %fd328;
	}
	and.b32  	%r206, %r205, 2146435072;
	setp.ne.s32 	%p124, %r206, 2146435072;
	@%p124 bra 	$L__BB3_97;
	setp.num.f64 	%p125, %fd45, %fd45;
	@%p125 bra 	$L__BB3_95;
	mov.f64 	%fd329, 0d4008000000000000;
	add.rn.f64 	%fd508, %fd45, %fd329;
	bra.uni 	$L__BB3_97;
$L__BB3_95:
	setp.neu.f64 	%p126, %fd65, 0d7FF0000000000000;
	@%p126 bra 	$L__BB3_97;
	setp.eq.s32 	%p127, %r37, 1073741824;
	setp.lt.s32 	%p128, %r34, 0;
	setp.lt.s32 	%p129, %r158, 0;
	selp.b32 	%r208, 0, 2146435072, %p129;
	and.b32  	%r209, %r158, 2147483647;
	setp.ne.s32 	%p130, %r209, 1071644672;
	or.b32  	%r210, %r208, -2147483648;
	selp.b32 	%r211, %r210, %r208, %p130;
	selp.b32 	%r212, %r211, %r208, %p127;
	selp.b32 	%r213, %r212, %r208, %p128;
	mov.b32 	%r214, 0;
	mov.b64 	%fd508, {%r214, %r213};
$L__BB3_97:
	setp.eq.f64 	%p131, %fd45, 0d3FF0000000000000;
	setp.neu.f64 	%p132, %fd46, 0d0000000000000000;
	setp.lt.s32 	%p133, %r30, 0;
	selp.f64 	%fd330, 0d3FF0000000000000, %fd508, %p131;
	div.rn.f64 	%fd99, %fd92, %fd330;
	mov.f64 	%fd331, 0d4010000000000000;
	{
	.reg .b32 %temp; 
	mov.b64 	{%temp, %r215}, %fd331;
	}
	and.b32  	%r39, %r215, 2146435072;
	setp.eq.s32 	%p134, %r39, 1072693248;
	{ // callseq 16, 0
	.param .b64 param0;
	st.param.f64 	[param0], %fd48;
	.param .b64 param1;
	st.param.f64 	[param1], 0d4010000000000000;
	.param .b64 retval0;
	call.uni (retval0), 
	__internal_accurate_pow, 
	(
	param0, 
	param1
	);
	ld.param.f64 	%fd332, [retval0];
	} // callseq 16
	neg.f64 	%fd334, %fd332;
	selp.f64 	%fd335, %fd334, %fd332, %p134;
	selp.f64 	%fd510, %fd335, %fd332, %p133;
	@%p132 bra 	$L__BB3_99;
	setp.eq.s32 	%p135, %r39, 1072693248;
	selp.b32 	%r216, %r30, 0, %p135;
	setp.lt.s32 	%p136, %r215, 0;
	or.b32  	%r217, %r216, 2146435072;
	selp.b32 	%r218, %r217, %r216, %p136;
	mov.b32 	%r219, 0;
	mov.b64 	%fd510, {%r219, %r218};
$L__BB3_99:
	add.f64 	%fd336, %fd46, 0d4010000000000000;
	{
	.reg .b32 %temp; 
	mov.b64 	{%temp, %r220}, %fd336;
	}
	and.b32  	%r221, %r220, 2146435072;
	setp.ne.s32 	%p137, %r221, 2146435072;
	@%p137 bra 	$L__BB3_104;
	setp.num.f64 	%p138, %fd46, %fd46;
	@%p138 bra 	$L__BB3_102;
	mov.f64 	%fd337, 0d4010000000000000;
	add.rn.f64 	%fd510, %fd46, %fd337;
	bra.uni 	$L__BB3_104;
$L__BB3_102:
	setp.neu.f64 	%p139, %fd48, 0d7FF0000000000000;
	@%p139 bra 	$L__BB3_104;
	setp.eq.s32 	%p140, %r39, 1072693248;
	setp.lt.s32 	%p141, %r30, 0;
	setp.lt.s32 	%p142, %r215, 0;
	selp.b32 	%r223, 0, 2146435072, %p142;
	and.b32  	%r224, %r215, 2147483647;
	setp.ne.s32 	%p143, %r224, 1071644672;
	or.b32  	%r225, %r223, -2147483648;
	selp.b32 	%r226, %r225, %r223, %p143;
	selp.b32 	%r227, %r226, %r223, %p140;
	selp.b32 	%r228, %r227, %r223, %p141;
	mov.b32 	%r229, 0;
	mov.b64 	%fd510, {%r229, %r228};
$L__BB3_104:
	setp.eq.f64 	%p144, %fd46, 0d3FF0000000000000;
	selp.f64 	%fd338, 0d3FF0000000000000, %fd510, %p144;
	fma.rn.f64 	%fd339, %fd99, %fd338, %fd79;
	mov.u64 	%rd269, f;
	add.s64 	%rd270, %rd269, %rd263;
	add.s64 	%rd272, %rd270, %rd266;
	mul.wide.u32 	%rd273, %r2, 4;
	mov.u64 	%rd274, jj0;
	add.s64 	%rd275, %rd274, %rd273;
	ld.global.u32 	%r230, [%rd275];
	setp.eq.s32 	%p145, %r230, 50;
	max.f64 	%fd340, %fd339, 0d3F1A36E2EB1C432D;
	selp.f64 	%fd341, 0d3F1A36E2EB1C432D, %fd340, %p145;
	st.global.f64 	[%rd272], %fd341;
$L__BB3_105:
	@%p6 bra 	$L__BB3_114;
	mul.wide.u32 	%rd276, %r2, 8;
	mov.u64 	%rd277, eps0;
	add.s64 	%rd278, %rd277, %rd276;
	ld.global.f64 	%fd106, [%rd278];
	setp.leu.f64 	%p148, %fd106, 0d0000000000000000;
	@%p148 bra 	$L__BB3_115;
	mul.wide.u32 	%rd279, %r1, 262144;
	mov.u64 	%rd280, zf;
	add.s64 	%rd281, %rd280, %rd279;
	add.s64 	%rd283, %rd281, %rd276;
	ld.global.f64 	%fd342, [%rd283];
	mul.wide.u32 	%rd284, %r2, 4;
	mov.u64 	%rd285, jb;
	add.s64 	%rd286, %rd285, %rd284;
	ld.global.u32 	%r231, [%rd286];
	mul.wide.s32 	%rd287, %r231, 262144;
	add.s64 	%rd288, %rd280, %rd287;
	add.s64 	%rd289, %rd288, %rd276;
	ld.global.f64 	%fd343, [%rd289];
	sub.f64 	%fd107, %fd342, %fd343;
	mov.u64 	%rd290, zuef;
	add.s64 	%rd291, %rd290, %rd276;
	st.global.f64 	[%rd291], %fd107;
	rcp.rn.f64 	%fd108, %fd106;
	mov.u64 	%rd292, eps;
	add.s64 	%rd293, %rd292, %rd279;
	add.s64 	%rd294, %rd293, %rd276;
	ld.global.f64 	%fd344, [%rd294];
	mul.f64 	%fd109, %fd107, %fd344;
	fma.rn.f64 	%fd345, %fd109, 0d3FF71547652B82FE, 0d4338000000000000;
	{
	.reg .b32 %temp; 
	mov.b64 	{%r40, %temp}, %fd345;
	}
	mov.f64 	%fd346, 0dC338000000000000;
	add.rn.f64 	%fd347, %fd345, %fd346;
	fma.rn.f64 	%fd348, %fd347, 0dBFE62E42FEFA39EF, %fd109;
	fma.rn.f64 	%fd349, %fd347, 0dBC7ABC9E3B39803F, %fd348;
	fma.rn.f64 	%fd350, %fd349, 0d3E5ADE1569CE2BDF, 0d3E928AF3FCA213EA;
	fma.rn.f64 	%fd351, %fd350, %fd349, 0d3EC71DEE62401315;
	fma.rn.f64 	%fd352, %fd351, %fd349, 0d3EFA01997C89EB71;
	fma.rn.f64 	%fd353, %fd352, %fd349, 0d3F2A01A014761F65;
	fma.rn.f64 	%fd354, %fd353, %fd349, 0d3F56C16C1852B7AF;
	fma.rn.f64 	%fd355, %fd354, %fd349, 0d3F81111111122322;
	fma.rn.f64 	%fd356, %fd355, %fd349, 0d3FA55555555502A1;
	fma.rn.f64 	%fd357, %fd356, %fd349, 0d3FC5555555555511;
	fma.rn.f64 	%fd358, %fd357, %fd349, 0d3FE000000000000B;
	fma.rn.f64 	%fd359, %fd358, %fd349, 0d3FF0000000000000;
	fma.rn.f64 	%fd360, %fd359, %fd349, 0d3FF0000000000000;
	{
	.reg .b32 %temp; 
	mov.b64 	{%r41, %temp}, %fd360;
	}
	{
	.reg .b32 %temp; 
	mov.b64 	{%temp, %r42}, %fd360;
	}
	shl.b32 	%r232, %r40, 20;
	add.s32 	%r233, %r232, %r42;
	mov.b64 	%fd512, {%r41, %r233};
	{
	.reg .b32 %temp; 
	mov.b64 	{%temp, %r234}, %fd109;
	}
	mov.b32 	%f5, %r234;
	abs.f32 	%f2, %f5;
	setp.lt.f32 	%p149, %f2, 0f4086232B;
	mov.f64 	%fd511, %fd512;
	@%p149 bra 	$L__BB3_110;
	setp.lt.f64 	%p150, %fd109, 0d0000000000000000;
	add.f64 	%fd361, %fd109, 0d7FF0000000000000;
	selp.f64 	%fd511, 0d0000000000000000, %fd361, %p150;
	setp.geu.f32 	%p151, %f2, 0f40874800;
	@%p151 bra 	$L__BB3_110;
	shr.u32 	%r235, %r40, 31;
	add.s32 	%r236, %r40, %r235;
	shr.s32 	%r237, %r236, 1;
	shl.b32 	%r238, %r237, 20;
	add.s32 	%r239, %r42, %r238;
	mov.b64 	%fd362, {%r41, %r239};
	sub.s32 	%r240, %r40, %r237;
	shl.b32 	%r241, %r240, 20;
	add.s32 	%r242, %r241, 1072693248;
	mov.b32 	%r243, 0;
	mov.b64 	%fd363, {%r243, %r242};
	mul.f64 	%fd511, %fd363, %fd362;
$L__BB3_110:
	setp.lt.f32 	%p152, %f2, 0f4086232B;
	add.f64 	%fd364, %fd511, 0dBFF0000000000000;
	mul.f64 	%fd365, %fd108, %fd364;
	div.rn.f64 	%fd114, %fd365, %fd107;
	mov.u64 	%rd296, rmue;
	add.s64 	%rd297, %rd296, %rd276;
	st.global.f64 	[%rd297], %fd114;
	@%p152 bra 	$L__BB3_113;
	setp.lt.f64 	%p153, %fd109, 0d0000000000000000;
	add.f64 	%fd366, %fd109, 0d7FF0000000000000;
	selp.f64 	%fd512, 0d0000000000000000, %fd366, %p153;
	setp.geu.f32 	%p154, %f2, 0f40874800;
	@%p154 bra 	$L__BB3_113;
	shr.u32 	%r244, %r40, 31;
	add.s32 	%r245, %r40, %r244;
	shr.s32 	%r246, %r245, 1;
	shl.b32 	%r247, %r246, 20;
	add.s32 	%r248, %r42, %r247;
	mov.b64 	%fd367, {%r41, %r248};
	sub.s32 	%r249, %r40, %r246;
	shl.b32 	%r250, %r249, 20;
	add.s32 	%r251, %r250, 1072693248;
	mov.b32 	%r252, 0;
	mov.b64 	%fd368, {%r252, %r251};
	mul.f64 	%fd512, %fd368, %fd367;
$L__BB3_113:
	add.f64 	%fd369, %fd512, 0dBFF0000000000000;
	mul.f64 	%fd370, %fd108, %fd369;
	div.rn.f64 	%fd371, %fd370, %fd107;
	mov.u64 	%rd299, mu;
	add.s64 	%rd300, %rd299, %rd279;
	add.s64 	%rd302, %rd300, %rd276;
	st.global.f64 	[%rd302], %fd371;
	sub.f64 	%fd372, %fd114, %fd371;
	mov.u64 	%rd303, dz;
	add.s64 	%rd304, %rd303, %rd279;
	add.s64 	%rd305, %rd304, %rd276;
	ld.global.f64 	%fd373, [%rd305];
	div.rn.f64 	%fd374, %fd372, %fd373;
	mov.u64 	%rd306, eu;
	add.s64 	%rd307, %rd306, %rd279;
	add.s64 	%rd308, %rd307, %rd276;
	st.global.f64 	[%rd308], %fd374;
	div.rn.f64 	%fd375, %fd371, %fd373;
	mov.u64 	%rd309, du;
	add.s64 	%rd310, %rd309, %rd279;
	add.s64 	%rd311, %rd310, %rd276;
	st.global.f64 	[%rd311], %fd375;
	div.rn.f64 	%fd376, %fd373, %fd371;
	mov.u64 	%rd312, hmn;
	add.s64 	%rd313, %rd312, %rd279;
	add.s64 	%rd314, %rd313, %rd276;
	ld.global.f64 	%fd377, [%rd314];
	mul.f64 	%fd378, %fd374, %fd377;
	mov.u64 	%rd315, hsat;
	add.s64 	%rd316, %rd315, %rd279;
	add.s64 	%rd317, %rd316, %rd276;
	ld.global.f64 	%fd379, [%rd317];
	mul.f64 	%fd380, %fd375, %fd379;
	sub.f64 	%fd381, %fd378, %fd380;
	mul.f64 	%fd382, %fd376, %fd381;
	mov.u64 	%rd318, hu;
	add.s64 	%rd319, %rd318, %rd279;
	add.s64 	%rd320, %rd319, %rd276;
	st.global.f64 	[%rd320], %fd382;
	bra.uni 	$L__BB3_115;
$L__BB3_114:
	setp.gt.u32 	%p147, %r2, 32767;
	@%p147 bra 	$L__BB3_121;
$L__BB3_115:
	mul.wide.u32 	%rd321, %r2, 8;
	mov.u64 	%rd322, eu;
	add.s64 	%rd323, %rd322, %rd321;
	mov.b64 	%rd324, 4547007122018943789;
	st.global.u64 	[%rd323+13107200], %rd324;
	mov.u64 	%rd325, du;
	add.s64 	%rd326, %rd325, %rd321;
	mov.b64 	%rd327, -4616178359055689974;
	st.global.u64 	[%rd326+13107200], %rd327;
	mov.u64 	%rd328, alfa;
	add.s64 	%rd329, %rd328, %rd321;
	mov.b64 	%rd330, 4591870180066957722;
	st.global.u64 	[%rd329], %rd330;
	mov.u64 	%rd331, zdef;
	add.s64 	%rd332, %rd331, %rd321;
	mov.b64 	%rd333, 4576918229304087675;
	st.global.u64 	[%rd332], %rd333;
	mov.b64 	%rd334, -4616189618054758400;
	st.global.u64 	[%rd1], %rd334;
	mov.b32 	%r253, 0;
	st.global.u32 	[%rd2], %r253;
	add.s32 	%r43, %r2, 1;
	cvt.rn.f64.u32 	%fd383, %r43;
	mov.u64 	%rd335, epsm;
	add.s64 	%rd336, %rd335, %rd321;
	st.global.f64 	[%rd336], %fd383;
	@%p6 bra 	$L__BB3_121;
	mov.u64 	%rd338, eps0;
	add.s64 	%rd339, %rd338, %rd321;
	ld.global.f64 	%fd118, [%rd339];
	shl.b32 	%r254, %r43, 1;
	cvt.rn.f64.u32 	%fd384, %r254;
	mul.f64 	%fd119, %fd384, 0d3F847AE147AE147B;
	fma.rn.f64 	%fd385, %fd119, 0d3FF71547652B82FE, 0d4338000000000000;
	{
	.reg .b32 %temp; 
	mov.b64 	{%r44, %temp}, %fd385;
	}
	mov.f64 	%fd386, 0dC338000000000000;
	add.rn.f64 	%fd387, %fd385, %fd386;
	fma.rn.f64 	%fd388, %fd387, 0dBFE62E42FEFA39EF, %fd119;
	fma.rn.f64 	%fd389, %fd387, 0dBC7ABC9E3B39803F, %fd388;
	fma.rn.f64 	%fd390, %fd389, 0d3E5ADE1569CE2BDF, 0d3E928AF3FCA213EA;
	fma.rn.f64 	%fd391, %fd390, %fd389, 0d3EC71DEE62401315;
	fma.rn.f64 	%fd392, %fd391, %fd389, 0d3EFA01997C89EB71;
	fma.rn.f64 	%fd393, %fd392, %fd389, 0d3F2A01A014761F65;
	fma.rn.f64 	%fd394, %fd393, %fd389, 0d3F56C16C1852B7AF;
	fma.rn.f64 	%fd395, %fd394, %fd389, 0d3F81111111122322;
	fma.rn.f64 	%fd396, %fd395, %fd389, 0d3FA55555555502A1;
	fma.rn.f64 	%fd397, %fd396, %fd389, 0d3FC5555555555511;
	fma.rn.f64 	%fd398, %fd397, %fd389, 0d3FE000000000000B;
	fma.rn.f64 	%fd399, %fd398, %fd389, 0d3FF0000000000000;
	fma.rn.f64 	%fd400, %fd399, %fd389, 0d3FF0000000000000;
	{
	.reg .b32 %temp; 
	mov.b64 	{%r45, %temp}, %fd400;
	}
	{
	.reg .b32 %temp; 
	mov.b64 	{%temp, %r46}, %fd400;
	}
	shl.b32 	%r255, %r44, 20;
	add.s32 	%r256, %r255, %r46;
	mov.b64 	%fd513, {%r45, %r256};
	{
	.reg .b32 %temp; 
	mov.b64 	{%temp, %r257}, %fd119;
	}
	mov.b32 	%f6, %r257;
	abs.f32 	%f3, %f6;
	setp.lt.f32 	%p156, %f3, 0f4086232B;
	@%p156 bra 	$L__BB3_119;
	add.f64 	%fd513, %fd119, 0d7FF0000000000000;
	setp.geu.f32 	%p157, %f3, 0f40874800;
	@%p157 bra 	$L__BB3_119;
	shr.u32 	%r258, %r44, 31;
	add.s32 	%r259, %r44, %r258;
	shr.s32 	%r260, %r259, 1;
	shl.b32 	%r261, %r260, 20;
	add.s32 	%r262, %r46, %r261;
	mov.b64 	%fd401, {%r45, %r262};
	sub.s32 	%r263, %r44, %r260;
	shl.b32 	%r264, %r263, 20;
	add.s32 	%r265, %r264, 1072693248;
	mov.b32 	%r266, 0;
	mov.b64 	%fd402, {%r266, %r265};
	mul.f64 	%fd513, %fd402, %fd401;
$L__BB3_119:
	add.f64 	%fd403, %fd513, 0dBFF0000000000000;
	add.f64 	%fd404, %fd118, %fd118;
	mov.f64 	%fd405, 0dBFB999999999999A;
	div.rn.f64 	%fd406, %fd405, %fd404;
	mul.f64 	%fd407, %fd406, %fd403;
	div.rn.f64 	%fd124, %fd407, 0d3F847AE147AE147B;
	mul.wide.u32 	%rd340, %r1, 262144;
	mov.u64 	%rd341, md;
	add.s64 	%rd342, %rd341, %rd340;
	add.s64 	%rd344, %rd342, %rd321;
	st.global.f64 	[%rd344], %fd124;
	setp.leu.f64 	%p158, %fd118, 0d0000000000000000;
	@%p158 bra 	$L__BB3_121;
	mov.u64 	%rd346, dz;
	add.s64 	%rd347, %rd346, %rd340;
	add.s64 	%rd349, %rd347, %rd321;
	ld.global.f64 	%fd408, [%rd349];
	div.rn.f64 	%fd409, %fd124, %fd408;
	mov.u64 	%rd350, ed;
	add.s64 	%rd351, %rd350, %rd340;
	add.s64 	%rd352, %rd351, %rd321;
	st.global.f64 	[%rd352], %fd409;
	min.f64 	%fd410, %fd124, 0dBBC79CA10C924223;
	mul.f64 	%fd411, %fd408, %fd409;
	mov.u64 	%rd353, hmn;
	add.s64 	%rd354, %rd353, %rd340;
	add.s64 	%rd355, %rd354, %rd321;
	ld.global.f64 	%fd412, [%rd355];
	mul.f64 	%fd413, %fd411, %fd412;
	sub.f64 	%fd414, %fd124, %fd413;
	div.rn.f64 	%fd415, %fd414, %fd410;
	mov.u64 	%rd356, hdd;
	add.s64 	%rd357, %rd356, %rd340;
	add.s64 	%rd358, %rd357, %rd321;
	st.global.f64 	[%rd358], %fd415;
	mov.u64 	%rd359, qsthat;
	add.s64 	%rd360, %rd359, %rd340;
	add.s64 	%rd361, %rd360, %rd321;
	ld.global.f64 	%fd416, [%rd361];
	mov.u64 	%rd362, hsthat;
	add.s64 	%rd363, %rd362, %rd340;
	add.s64 	%rd364, %rd363, %rd321;
	ld.global.f64 	%fd417, [%rd364];
	sub.f64 	%fd418, %fd415, %fd417;
	div.rn.f64 	%fd419, %fd418, 0d402E000000000000;
	div.rn.f64 	%fd420, %fd419, 0d4059000000000000;
	add.f64 	%fd421, %fd416, %fd420;
	mov.u64 	%rd365, qds;
	add.s64 	%rd366, %rd365, %rd340;
	add.s64 	%rd367, %rd366, %rd321;
	st.global.f64 	[%rd367], %fd421;
	mov.u64 	%rd368, mu;
	add.s64 	%rd369, %rd368, %rd340;
	add.s64 	%rd370, %rd369, %rd321;
	ld.global.f64 	%fd422, [%rd370];
	div.rn.f64 	%fd423, %fd408, %fd422;
	add.s64 	%rd372, %rd322, %rd340;
	add.s64 	%rd373, %rd372, %rd321;
	ld.global.f64 	%fd424, [%rd373];
	add.s64 	%rd375, %rd325, %rd340;
	add.s64 	%rd376, %rd375, %rd321;
	ld.global.f64 	%fd425, [%rd376];
	sub.f64 	%fd426, %fd424, %fd425;
	mul.f64 	%fd427, %fd423, %fd426;
	mov.u64 	%rd377, s;
	add.s64 	%rd378, %rd377, %rd340;
	add.s64 	%rd379, %rd378, %rd321;
	ld.global.f64 	%fd428, [%rd379];
	mul.f64 	%fd429, %fd428, %fd427;
	mov.u64 	%rd380, su;
	add.s64 	%rd381, %rd380, %rd340;
	add.s64 	%rd382, %rd381, %rd321;
	st.global.f64 	[%rd382], %fd429;
	mov.u64 	%rd383, q;
	add.s64 	%rd384, %rd383, %rd340;
	add.s64 	%rd385, %rd384, %rd321;
	ld.global.f64 	%fd430, [%rd385];
	mul.f64 	%fd431, %fd424, %fd430;
	mov.u64 	%rd386, qst;
	add.s64 	%rd387, %rd386, %rd340;
	add.s64 	%rd388, %rd387, %rd321;
	ld.global.f64 	%fd432, [%rd388];
	mul.f64 	%fd433, %fd425, %fd432;
	sub.f64 	%fd434, %fd431, %fd433;
	mul.f64 	%fd435, %fd423, %fd434;
	mov.u64 	%rd389, qu;
	add.s64 	%rd390, %rd389, %rd340;
	add.s64 	%rd391, %rd390, %rd321;
	st.global.f64 	[%rd391], %fd435;
	mul.f64 	%fd436, %fd422, %fd429;
	mul.f64 	%fd437, %fd426, %fd428;
	sub.f64 	%fd438, %fd436, %fd437;
	div.rn.f64 	%fd439, %fd438, 0d3FF8000000000000;
	mov.u64 	%rd392, cu;
	add.s64 	%rd393, %rd392, %rd340;
	add.s64 	%rd394, %rd393, %rd321;
	st.global.f64 	[%rd394], %fd439;
$L__BB3_121:
	@%p28 bra 	$L__BB3_123;
	mul.wide.u32 	%rd395, %r1, 262144;
	mov.u64 	%rd396, mu;
	add.s64 	%rd397, %rd396, %rd395;
	mul.wide.u32 	%rd398, %r2, 8;
	add.s64 	%rd399, %rd397, %rd398;
	ld.global.f64 	%fd440, [%rd399];
	rcp.rn.f64 	%fd441, %fd440;
	mov.u64 	%rd400, dz;
	add.s64 	%rd401, %rd400, %rd395;
	add.s64 	%rd402, %rd401, %rd398;
	ld.global.f64 	%fd442, [%rd402];
	mov.u64 	%rd403, du;
	add.s64 	%rd404, %rd403, %rd395;
	add.s64 	%rd405, %rd404, %rd398;
	ld.global.f64 	%fd443, [%rd405];
	mul.f64 	%fd444, %fd442, %fd443;
	sub.f64 	%fd445, %fd440, %fd444;
	mov.u64 	%rd406, cu;
	add.s64 	%rd407, %rd406, %rd395;
	add.s64 	%rd408, %rd407, %rd398;
	ld.global.f64 	%fd446, [%rd408];
	fma.rn.f64 	%fd447, %fd442, %fd446, %fd445;
	mul.f64 	%fd448, %fd441, %fd447;
	mov.u64 	%rd409, c0mask;
	add.s64 	%rd410, %rd409, %rd398;
	ld.global.f64 	%fd449, [%rd410];
	mul.f64 	%fd450, %fd442, %fd449;
	div.rn.f64 	%fd451, %fd448, %fd450;
	mov.u64 	%rd411, ql;
	add.s64 	%rd412, %rd411, %rd395;
	add.s64 	%rd413, %rd412, %rd398;
	st.global.f64 	[%rd413], %fd451;
	mov.u64 	%rd414, totpcp;
	add.s64 	%rd415, %rd414, %rd398;
	ld.global.f64 	%fd452, [%rd415];
	sub.f64 	%fd453, %fd446, %fd443;
	fma.rn.f64 	%fd454, %fd442, %fd453, %fd452;
	st.global.f64 	[%rd415], %fd454;
	mul.f64 	%fd455, %fd449, %fd440;
	mul.f64 	%fd456, %fd455, %fd451;
	mov.u64 	%rd416, rprd;
	add.s64 	%rd417, %rd416, %rd395;
	add.s64 	%rd418, %rd417, %rd398;
	st.global.f64 	[%rd418], %fd456;
$L__BB3_123:
	@%p6 bra 	$L__BB3_125;
	mul.wide.u32 	%rd419, %r1, 262144;
	mov.u64 	%rd420, qds;
	add.s64 	%rd421, %rd420, %rd419;
	mul.wide.u32 	%rd422, %r2, 8;
	add.s64 	%rd423, %rd421, %rd422;
	ld.global.f64 	%fd457, [%rd423];
	mov.u64 	%rd424, qd;
	add.s64 	%rd425, %rd424, %rd419;
	add.s64 	%rd426, %rd425, %rd422;
	st.global.f64 	[%rd426], %fd457;
$L__BB3_125:
	setp.gt.u32 	%p161, %r2, 32767;
	setp.gt.u32 	%p162, %r1, 49;
	or.pred  	%p163, %p162, %p161;
	@%p163 bra 	$L__BB3_128;
	mul.wide.u32 	%rd427, %r2, 8;
	mov.u64 	%rd428, eps0;
	add.s64 	%rd429, %rd428, %rd427;
	ld.global.f64 	%fd458, [%rd429];
	setp.leu.f64 	%p164, %fd458, 0d0000000000000000;
	@%p164 bra 	$L__BB3_128;
	mul.wide.u32 	%rd430, %r1, 262144;
	mov.u64 	%rd431, ed;
	add.s64 	%rd432, %rd431, %rd430;
	add.s64 	%rd434, %rd432, %rd427;
	ld.global.f64 	%fd459, [%rd434];
	mov.u64 	%rd435, q;
	add.s64 	%rd436, %rd435, %rd430;
	add.s64 	%rd437, %rd436, %rd427;
	ld.global.f64 	%fd460, [%rd437];
	mov.u64 	%rd438, md;
	add.s64 	%rd439, %rd438, %rd430;
	add.s64 	%rd440, %rd439, %rd427;
	ld.global.f64 	%fd461, [%rd440];
	mov.u64 	%rd441, qd;
	add.s64 	%rd442, %rd441, %rd430;
	add.s64 	%rd443, %rd442, %rd427;
	ld.global.f64 	%fd462, [%rd443];
	mul.f64 	%fd463, %fd461, %fd462;
	ld.global.f64 	%fd464, [%rd440+262144];
	ld.global.f64 	%fd465, [%rd443+262144];
	mul.f64 	%fd466, %fd464, %fd465;
	sub.f64 	%fd467, %fd463, %fd466;
	mov.u64 	%rd444, dz;
	add.s64 	%rd445, %rd444, %rd430;
	add.s64 	%rd446, %rd445, %rd427;
	ld.global.f64 	%fd468, [%rd446];
	div.rn.f64 	%fd469, %fd467, %fd468;
	mul.f64 	%fd470, %fd459, %fd460;
	sub.f64 	%fd471, %fd469, %fd470;
	max.f64 	%fd472, %fd471, 0d0000000000000000;
	mov.u64 	%rd447, evp;
	add.s64 	%rd448, %rd447, %rd430;
	add.s64 	%rd449, %rd448, %rd427;
	st.global.f64 	[%rd449], %fd472;
$L__BB3_128:
	@%p6 bra 	$L__BB3_130;
	mul.wide.u32 	%rd450, %r1, 262144;
	mov.u64 	%rd451, s;
	add.s64 	%rd452, %rd451, %rd450;
	mul.wide.u32 	%rd453, %r2, 8;
	add.s64 	%rd454, %rd452, %rd453;
	ld.global.f64 	%fd473, [%rd454];
	mov.u64 	%rd455, sd;
	add.s64 	%rd456, %rd455, %rd450;
	add.s64 	%rd457, %rd456, %rd453;
	st.global.f64 	[%rd457], %fd473;
	mov.u64 	%rd458, mu;
	add.s64 	%rd459, %rd458, %rd450;
	add.s64 	%rd460, %rd459, %rd453;
	ld.global.f64 	%fd474, [%rd460];
	mov.u64 	%rd461, md;
	add.s64 	%rd462, %rd461, %rd450;
	add.s64 	%rd463, %rd462, %rd453;
	ld.global.f64 	%fd475, [%rd463];
	add.f64 	%fd476, %fd474, %fd475;
	mov.u64 	%rd464, mc;
	add.s64 	%rd465, %rd464, %rd450;
	add.s64 	%rd466, %rd465, %rd453;
	st.global.f64 	[%rd466], %fd476;
	mov.u64 	%rd467, cu;
	add.s64 	%rd468, %rd467, %rd450;
	add.s64 	%rd469, %rd468, %rd453;
	ld.global.f64 	%fd477, [%rd469];
	mov.u64 	%rd470, evp;
	add.s64 	%rd471, %rd470, %rd450;
	add.s64 	%rd472, %rd471, %rd453;
	ld.global.f64 	%fd478, [%rd472];
	sub.f64 	%fd479, %fd477, %fd478;
	mov.u64 	%rd473, cmeg;
	add.s64 	%rd474, %rd473, %rd450;
	add.s64 	%rd475, %rd474, %rd453;
	st.global.f64 	[%rd475], %fd479;
	mov.u64 	%rd476, rprd;
	add.s64 	%rd477, %rd476, %rd450;
	add.s64 	%rd478, %rd477, %rd453;
	ld.global.f64 	%fd480, [%rd478];
	sub.f64 	%fd481, %fd480, %fd478;
	mov.u64 	%rd479, rprdg;
	add.s64 	%rd480, %rd479, %rd450;
	add.s64 	%rd481, %rd480, %rd453;
	st.global.f64 	[%rd481], %fd481;
	mov.u64 	%rd482, ql;
	add.s64 	%rd483, %rd482, %rd450;
	add.s64 	%rd484, %rd483, %rd453;
	ld.global.f64 	%fd482, [%rd484];
	mov.u64 	%rd485, qlg;
	add.s64 	%rd486, %rd485, %rd450;
	add.s64 	%rd487, %rd486, %rd453;
	st.global.f64 	[%rd487], %fd482;
	mov.u64 	%rd488, qst;
	add.s64 	%rd489, %rd488, %rd450;
	add.s64 	%rd490, %rd489, %rd453;
	ld.global.f64 	%fd483, [%rd490];
	mov.u64 	%rd491, qs;
	add.s64 	%rd492, %rd491, %rd450;
	add.s64 	%rd493, %rd492, %rd453;
	st.global.f64 	[%rd493], %fd483;
	mov.u64 	%rd494, cug;
	add.s64 	%rd495, %rd494, %rd450;
	add.s64 	%rd496, %rd495, %rd453;
	st.global.f64 	[%rd496], %fd477;
	mov.u64 	%rd497, evpg;
	add.s64 	%rd498, %rd497, %rd450;
	add.s64 	%rd499, %rd498, %rd453;
	st.global.f64 	[%rd499], %fd478;
$L__BB3_130:
	ret;

}
	// .globl	_Z9zm_convr3v
.visible .entry _Z9zm_convr3v()
{
	.reg .pred 	%p<4>;
	.reg .b32 	%r<10>;
	.reg .b64 	%rd<27>;
	.reg .b64 	%fd<23>;

	mov.u32 	%r3, %ntid.x;
	mov.u32 	%r4, %ctaid.x;
	mov.u32 	%r5, %tid.x;
	mad.lo.s32 	%r1, %r3, %r4, %r5;
	mov.u32 	%r6, %ntid.y;
	mov.u32 	%r7, %ctaid.y;
	mov.u32 	%r8, %tid.y;
	mad.lo.s32 	%r9, %r6, %r7, %r8;
	setp.gt.u32 	%p1, %r1, 50;
	setp.gt.u32 	%p2, %r9, 32767;
	or.pred  	%p3, %p1, %p2;
	@%p3 bra 	$L__BB4_2;
	mul.wide.u32 	%rd1, %r1, 262144;
	mov.u64 	%rd2, du;
	add.s64 	%rd3, %rd2, %rd1;
	mul.wide.u32 	%rd4, %r9, 8;
	add.s64 	%rd5, %rd3, %rd4;
	ld.global.f64 	%fd1, [%rd5];
	neg.f64 	%fd2, %fd1;
	mov.u64 	%rd6, dp;
	add.s64 	%rd7, %rd6, %rd1;
	add.s64 	%rd8, %rd7, %rd4;
	ld.global.f64 	%fd3, [%rd8];
	div.rn.f64 	%fd4, %fd2, %fd3;
	st.global.f64 	[%rd5], %fd4;
	mov.u64 	%rd9, eu;
	add.s64 	%rd10, %rd9, %rd1;
	add.s64 	%rd11, %rd10, %rd4;
	ld.global.f64 	%fd5, [%rd11];
	neg.f64 	%fd6, %fd5;
	div.rn.f64 	%fd7, %fd6, %fd3;
	st.global.f64 	[%rd11], %fd7;
	mov.u64 	%rd12, ed;
	add.s64 	%rd13, %rd12, %rd1;
	add.s64 	%rd14, %rd13, %rd4;
	ld.global.f64 	%fd8, [%rd14];
	neg.f64 	%fd9, %fd8;
	div.rn.f64 	%fd10, %fd9, %fd3;
	st.global.f64 	[%rd14], %fd10;
	mov.u64 	%rd15, cug;
	add.s64 	%rd16, %rd15, %rd1;
	add.s64 	%rd17, %rd16, %rd4;
	ld.global.f64 	%fd11, [%rd17];
	neg.f64 	%fd12, %fd11;
	div.rn.f64 	%fd13, %fd12, %fd3;
	st.global.f64 	[%rd17], %fd13;
	mov.u64 	%rd18, cmeg;
	add.s64 	%rd19, %rd18, %rd1;
	add.s64 	%rd20, %rd19, %rd4;
	ld.global.f64 	%fd14, [%rd20];
	neg.f64 	%fd15, %fd14;
	div.rn.f64 	%fd16, %fd15, %fd3;
	st.global.f64 	[%rd20], %fd16;
	mov.u64 	%rd21, rprdg;
	add.s64 	%rd22, %rd21, %rd1;
	add.s64 	%rd23, %rd22, %rd4;
	ld.global.f64 	%fd17, [%rd23];
	neg.f64 	%fd18, %fd17;
	div.rn.f64 	%fd19, %fd18, %fd3;
	st.global.f64 	[%rd23], %fd19;
	mov.u64 	%rd24, evpg;
	add.s64 	%rd25, %rd24, %rd1;
	add.s64 	%rd26, %rd25, %rd4;
	ld.global.f64 	%fd20, [%rd26];
	neg.f64 	%fd21, %fd20;
	div.rn.f64 	%fd22, %fd21, %fd3;
	st.global.f64 	[%rd26], %fd22;
$L__BB4_2:
	ret;

}
	// .globl	_Z7closurev
.visible .entry _Z7closurev()
{
	.reg .pred 	%p<81>;
	.reg .b32 	%r<147>;
	.reg .b64 	%rd<165>;
	.reg .b64 	%fd<335>;

	mov.u32 	%r35, %ntid.x;
	mov.u32 	%r36, %ctaid.x;
	mov.u32 	%r37, %tid.x;
	mad.lo.s32 	%r1, %r35, %r36, %r37;
	mov.u32 	%r38, %ntid.y;
	mov.u32 	%r39, %ctaid.y;
	mov.u32 	%r40, %tid.y;
	mad.lo.s32 	%r2, %r38, %r39, %r40;
	setp.gt.u32 	%p1, %r2, 32767;
	@%p1 bra 	$L__BB5_30;
	mul.wide.u32 	%rd8, %r2, 8;
	mov.u64 	%rd9, p;
	add.s64 	%rd10, %rd9, %rd8;
	ld.global.f64 	%fd1, [%rd10+262144];
	mov.u64 	%rd11, q;
	add.s64 	%rd12, %rd11, %rd8;
	ld.global.f64 	%fd75, [%rd12+262144];
	mul.f64 	%fd76, %fd1, %fd75;
	add.f64 	%fd2, %fd75, 0d3E45798EE2308C3A;
	div.rn.f64 	%fd324, %fd76, %fd2;
	mov.u64 	%rd13, dsubcld;
	add.s64 	%rd14, %rd13, %rd8;
	ld.global.f64 	%fd77, [%rd14];
	rcp.rn.f64 	%fd78, %fd77;
	mov.u64 	%rd15, mu;
	add.s64 	%rd16, %rd15, %rd8;
	ld.global.f64 	%fd79, [%rd16+262144];
	mov.u64 	%rd17, shat;
	add.s64 	%rd18, %rd17, %rd8;
	ld.global.f64 	%fd80, [%rd18+262144];
	mov.u64 	%rd19, su;
	add.s64 	%rd20, %rd19, %rd8;
	ld.global.f64 	%fd81, [%rd20+262144];
	sub.f64 	%fd82, %fd80, %fd81;
	mov.u64 	%rd21, md;
	add.s64 	%rd22, %rd21, %rd8;
	ld.global.f64 	%fd83, [%rd22+262144];
	mov.u64 	%rd23, sd;
	add.s64 	%rd24, %rd23, %rd8;
	ld.global.f64 	%fd84, [%rd24+262144];
	sub.f64 	%fd85, %fd80, %fd84;
	mul.f64 	%fd86, %fd83, %fd85;
	fma.rn.f64 	%fd87, %fd79, %fd82, %fd86;
	mul.f64 	%fd4, %fd78, %fd87;
	mov.u64 	%rd25, dtbdt;
	add.s64 	%rd26, %rd25, %rd8;
	st.global.f64 	[%rd26], %fd4;
	mov.u64 	%rd27, qhat;
	add.s64 	%rd28, %rd27, %rd8;
	ld.global.f64 	%fd88, [%rd28+262144];
	mov.u64 	%rd29, qu;
	add.s64 	%rd30, %rd29, %rd8;
	ld.global.f64 	%fd89, [%rd30+262144];
	sub.f64 	%fd90, %fd88, %fd89;
	mov.u64 	%rd31, qd;
	add.s64 	%rd32, %rd31, %rd8;
	ld.global.f64 	%fd91, [%rd32+262144];
	sub.f64 	%fd92, %fd88, %fd91;
	mul.f64 	%fd93, %fd83, %fd92;
	fma.rn.f64 	%fd94, %fd79, %fd90, %fd93;
	mul.f64 	%fd5, %fd78, %fd94;
	mov.u64 	%rd33, dqbdt;
	add.s64 	%rd34, %rd33, %rd8;
	st.global.f64 	[%rd34], %fd5;
	{
	.reg .b32 %temp; 
	mov.b64 	{%temp, %r3}, %fd2;
	}
	mov.f64 	%fd95, 0d4000000000000000;
	{
	.reg .b32 %temp; 
	mov.b64 	{%temp, %r41}, %fd95;
	}
	and.b32  	%r5, %r41, 2146435072;
	setp.eq.s32 	%p2, %r5, 1062207488;
	abs.f64 	%fd6, %fd2;
	{ // callseq 17, 0
	.param .b64 param0;
	st.param.f64 	[param0], %fd6;
	.param .b64 param1;
	st.param.f64 	[param1], 0d4000000000000000;
	.param .b64 retval0;
	call.uni (retval0), 
	__internal_accurate_pow, 
	(
	param0, 
	param1
	);
	ld.param.f64 	%fd96, [retval0];
	} // callseq 17
	setp.lt.s32 	%p3, %r3, 0;
	neg.f64 	%fd98, %fd96;
	selp.f64 	%fd99, %fd98, %fd96, %p2;
	selp.f64 	%fd320, %fd99, %fd96, %p3;
	setp.neu.f64 	%p4, %fd2, 0d0000000000000000;
	@%p4 bra 	$L__BB5_3;
	setp.eq.s32 	%p5, %r5, 1062207488;
	selp.b32 	%r42, %r3, 0, %p5;
	setp.lt.s32 	%p6, %r41, 0;
	or.b32  	%r43, %r42, 2146435072;
	selp.b32 	%r44, %r43, %r42, %p6;
	mov.b32 	%r45, 0;
	mov.b64 	%fd320, {%r45, %r44};
$L__BB5_3:
	add.f64 	%fd100, %fd2, 0d4000000000000000;
	{
	.reg .b32 %temp; 
	mov.b64 	{%temp, %r46}, %fd100;
	}
	and.b32  	%r47, %r46, 2146435072;
	setp.ne.s32 	%p7, %r47, 2146435072;
	@%p7 bra 	$L__BB5_8;
	setp.num.f64 	%p8, %fd2, %fd2;
	@%p8 bra 	$L__BB5_6;
	mov.f64 	%fd101, 0d4000000000000000;
	add.rn.f64 	%fd320, %fd2, %fd101;
	bra.uni 	$L__BB5_8;
$L__BB5_6:
	setp.neu.f64 	%p9, %fd6, 0d7FF0000000000000;
	@%p9 bra 	$L__BB5_8;
	setp.lt.s32 	%p10, %r3, 0;
	setp.eq.s32 	%p11, %r5, 1062207488;
	setp.lt.s32 	%p12, %r41, 0;
	selp.b32 	%r49, 0, 2146435072, %p12;
	and.b32  	%r50, %r41, 2147483647;
	setp.ne.s32 	%p13, %r50, 1071644672;
	or.b32  	%r51, %r49, -2147483648;
	selp.b32 	%r52, %r51, %r49, %p13;
	selp.b32 	%r53, %r52, %r49, %p11;
	selp.b32 	%r54, %r53, %r49, %p10;
	mov.b32 	%r55, 0;
	mov.b64 	%fd320, {%r55, %r54};
$L__BB5_8:
	setp.eq.f64 	%p14, %fd2, 0d3FF0000000000000;
	selp.f64 	%fd102, 0d3FF0000000000000, %fd320, %p14;
	mul.f64 	%fd103, %fd1, 0dBE45798EE2308C3A;
	div.rn.f64 	%fd104, %fd103, %fd102;
	mul.f64 	%fd105, %fd5, %fd104;
	mov.u64 	%rd36, t;
	add.s64 	%rd37, %rd36, %rd8;
	ld.global.f64 	%fd321, [%rd37+262144];
	mov.f64 	%fd106, 0d400C000000000000;
	div.rn.f64 	%fd107, %fd106, %fd321;
	div.rn.f64 	%fd108, %fd105, %fd324;
	fma.rn.f64 	%fd14, %fd107, %fd4, %fd108;
	{
	.reg .b32 %temp; 
	mov.b64 	{%temp, %r139}, %fd321;
	}
	{
	.reg .b32 %temp; 
	mov.b64 	{%r140, %temp}, %fd321;
	}
	setp.gt.s32 	%p15, %r139, 1048575;
	mov.b32 	%r141, -1023;
	@%p15 bra 	$L__BB5_10;
	mul.f64 	%fd321, %fd321, 0d4350000000000000;
	{
	.reg .b32 %temp; 
	mov.b64 	{%temp, %r139}, %fd321;
	}
	{
	.reg .b32 %temp; 
	mov.b64 	{%r140, %temp}, %fd321;
	}
	mov.b32 	%r141, -1077;
$L__BB5_10:
	add.s32 	%r58, %r139, -1;
	setp.gt.u32 	%p16, %r58, 2146435070;
	@%p16 bra 	$L__BB5_14;
	shr.u32 	%r61, %r139, 20;
	add.s32 	%r142, %r141, %r61;
	and.b32  	%r62, %r139, 1048575;
	or.b32  	%r63, %r62, 1072693248;
	mov.b64 	%fd322, {%r140, %r63};
	setp.lt.u32 	%p18, %r63, 1073127583;
	@%p18 bra 	$L__BB5_13;
	{
	.reg .b32 %temp; 
	mov.b64 	{%r64, %temp}, %fd322;
	}
	{
	.reg .b32 %temp; 
	mov.b64 	{%temp, %r65}, %fd322;
	}
	add.s32 	%r66, %r65, -1048576;
	mov.b64 	%fd322, {%r64, %r66};
	add.s32 	%r142, %r142, 1;
$L__BB5_13:
	add.f64 	%fd110, %fd322, 0dBFF0000000000000;
	add.f64 	%fd111, %fd322, 0d3FF0000000000000;
	rcp.approx.ftz.f64 	%fd112, %fd111;
	neg.f64 	%fd113, %fd111;
	fma.rn.f64 	%fd114, %fd113, %fd112, 0d3FF0000000000000;
	fma.rn.f64 	%fd115, %fd114, %fd114, %fd114;
	fma.rn.f64 	%fd116, %fd115, %fd112, %fd112;
	mul.f64 	%fd117, %fd110, %fd116;
	fma.rn.f64 	%fd118, %fd110, %fd116, %fd117;
	mul.f64 	%fd119, %fd118, %fd118;
	fma.rn.f64 	%fd120, %fd119, 0d3EB1380B3AE80F1E, 0d3ED0EE258B7A8B04;
	fma.rn.f64 	%fd121, %fd120, %fd119, 0d3EF3B2669F02676F;
	fma.rn.f64 	%fd122, %fd121, %fd119, 0d3F1745CBA9AB0956;
	fma.rn.f64 	%fd123, %fd122, %fd119, 0d3F3C71C72D1B5154;
	fma.rn.f64 	%fd124, %fd123, %fd119, 0d3F624924923BE72D;
	fma.rn.f64 	%fd125, %fd124, %fd119, 0d3F8999999999A3C4;
	fma.rn.f64 	%fd126, %fd125, %fd119, 0d3FB5555555555554;
	sub.f64 	%fd127, %fd110, %fd118;
	add.f64 	%fd128, %fd127, %fd127;
	neg.f64 	%fd129, %fd118;
	fma.rn.f64 	%fd130, %fd129, %fd110, %fd128;
	mul.f64 	%fd131, %fd116, %fd130;
	mul.f64 	%fd132, %fd119, %fd126;
	fma.rn.f64 	%fd133, %fd132, %fd118, %fd131;
	xor.b32  	%r67, %r142, -2147483648;
	mov.b32 	%r68, 1127219200;
	mov.b64 	%fd134, {%r67, %r68};
	mov.b32 	%r69, -2147483648;
	mov.b64 	%fd135, {%r69, %r68};
	sub.f64 	%fd136, %fd134, %fd135;
	fma.rn.f64 	%fd137, %fd136, 0d3FE62E42FEFA39EF, %fd118;
	fma.rn.f64 	%fd138, %fd136, 0dBFE62E42FEFA39EF, %fd137;
	sub.f64 	%fd139, %fd138, %fd118;
	sub.f64 	%fd140, %fd133, %fd139;
	fma.rn.f64 	%fd141, %fd136, 0d3C7ABC9E3B39803F, %fd140;
	add.f64 	%fd323, %fd137, %fd141;
	bra.uni 	$L__BB5_15;
$L__BB5_14:
	fma.rn.f64 	%fd109, %fd321, 0d7FF0000000000000, 0d7FF0000000000000;
	{
	.reg .b32 %temp; 
	mov.b64 	{%temp, %r59}, %fd321;
	}
	and.b32  	%r60, %r59, 2147483647;
	setp.eq.s32 	%p17, %r60, 0;
	selp.f64 	%fd323, 0dFFF0000000000000, %fd109, %p17;
$L__BB5_15:
	{
	.reg .b32 %temp; 
	mov.b64 	{%temp, %r143}, %fd324;
	}
	{
	.reg .b32 %temp; 
	mov.b64 	{%r144, %temp}, %fd324;
	}
	setp.gt.s32 	%p19, %r143, 1048575;
	mov.b32 	%r145, -1023;
	@%p19 bra 	$L__BB5_17;
	mul.f64 	%fd324, %fd324, 0d4350000000000000;
	{
	.reg .b32 %temp; 
	mov.b64 	{%temp, %r143}, %fd324;
	}
	{
	.reg .b32 %temp; 
	mov.b64 	{%r144, %temp}, %fd324;
	}
	mov.b32 	%r145, -1077;
$L__BB5_17:
	add.s32 	%r72, %r143, -1;
	setp.gt.u32 	%p20, %r72, 2146435070;
	@%p20 bra 	$L__BB5_21;
	shr.u32 	%r75, %r143, 20;
	add.s32 	%r146, %r145, %r75;
	and.b32  	%r76, %r143, 1048575;
	or.b32  	%r77, %r76, 1072693248;
	mov.b64 	%fd325, {%r144, %r77};
	setp.lt.u32 	%p22, %r77, 1073127583;
	@%p22 bra 	$L__BB5_20;
	{
	.reg .b32 %temp; 
	mov.b64 	{%r78, %temp}, %fd325;
	}
	{
	.reg .b32 %temp; 
	mov.b64 	{%temp, %r79}, %fd325;
	}
	add.s32 	%r80, %r79, -1048576;
	mov.b64 	%fd325, {%r78, %r80};
	add.s32 	%r146, %r146, 1;
$L__BB5_20:
	add.f64 	%fd143, %fd325, 0dBFF0000000000000;
	add.f64 	%fd144, %fd325, 0d3FF0000000000000;
	rcp.approx.ftz.f64 	%fd145, %fd144;
	neg.f64 	%fd146, %fd144;
	fma.rn.f64 	%fd147, %fd146, %fd145, 0d3FF0000000000000;
	fma.rn.f64 	%fd148, %fd147, %fd147, %fd147;
	fma.rn.f64 	%fd149, %fd148, %fd145, %fd145;
	mul.f64 	%fd150, %fd143, %fd149;
	fma.rn.f64 	%fd151, %fd143, %fd149, %fd150;
	mul.f64 	%fd152, %fd151, %fd151;
	fma.rn.f64 	%fd153, %fd152, 0d3EB1380B3AE80F1E, 0d3ED0EE258B7A8B04;
	fma.rn.f64 	%fd154, %fd153, %fd152, 0d3EF3B2669F02676F;
	fma.rn.f64 	%fd155, %fd154, %fd152, 0d3F1745CBA9AB0956;
	fma.rn.f64 	%fd156, %fd155, %fd152, 0d3F3C71C72D1B5154;
	fma.rn.f64 	%fd157, %fd156, %fd152, 0d3F624924923BE72D;
	fma.rn.f64 	%fd158, %fd157, %fd152, 0d3F8999999999A3C4;
	fma.rn.f64 	%fd159, %fd158, %fd152, 0d3FB5555555555554;
	sub.f64 	%fd160, %fd143, %fd151;
	add.f64 	%fd161, %fd160, %fd160;
	neg.f64 	%fd162, %fd151;
	fma.rn.f64 	%fd163, %fd162, %fd143, %fd161;
	mul.f64 	%fd164, %fd149, %fd163;
	mul.f64 	%fd165, %fd152, %fd159;
	fma.rn.f64 	%fd166, %fd165, %fd151, %fd164;
	xor.b32  	%r81, %r146, -2147483648;
	mov.b32 	%r82, 1127219200;
	mov.b64 	%fd167, {%r81, %r82};
	mov.b32 	%r83, -2147483648;
	mov.b64 	%fd168, {%r83, %r82};
	sub.f64 	%fd169, %fd167, %fd168;
	fma.rn.f64 	%fd170, %fd169, 0d3FE62E42FEFA39EF, %fd151;
	fma.rn.f64 	%fd171, %fd169, 0dBFE62E42FEFA39EF, %fd170;
	sub.f64 	%fd172, %fd171, %fd151;
	sub.f64 	%fd173, %fd166, %fd172;
	fma.rn.f64 	%fd174, %fd169, 0d3C7ABC9E3B39803F, %fd173;
	add.f64 	%fd326, %fd170, %fd174;
	bra.uni 	$L__BB5_22;
$L__BB5_21:
	fma.rn.f64 	%fd142, %fd324, 0d7FF0000000000000, 0d7FF0000000000000;
	{
	.reg .b32 %temp; 
	mov.b64 	{%temp, %r73}, %fd324;
	}
	and.b32  	%r74, %r73, 2147483647;
	setp.eq.s32 	%p21, %r74, 0;
	selp.f64 	%fd326, 0dFFF0000000000000, %fd142, %p21;
$L__BB5_22:
	setp.eq.s32 	%p23, %r5, 1062207488;
	mul.f64 	%fd175, %fd323, 0d400C000000000000;
	sub.f64 	%fd176, %fd175, %fd326;
	add.f64 	%fd31, %fd176, 0dC0133851EB851EB8;
	{
	.reg .b32 %temp; 
	mov.b64 	{%temp, %r26}, %fd31;
	}
	abs.f64 	%fd32, %fd31;
	{ // callseq 18, 0
	.param .b64 param0;
	st.param.f64 	[param0], %fd32;
	.param .b64 param1;
	st.param.f64 	[param1], 0d4000000000000000;
	.param .b64 retval0;
	call.uni (retval0), 
	__internal_accurate_pow, 
	(
	param0, 
	param1
	);
	ld.param.f64 	%fd177, [retval0];
	} // callseq 18
	setp.lt.s32 	%p24, %r26, 0;
	neg.f64 	%fd179, %fd177;
	selp.f64 	%fd180, %fd179, %fd177, %p23;
	selp.f64 	%fd328, %fd180, %fd177, %p24;
	setp.neu.f64 	%p25, %fd31, 0d0000000000000000;
	@%p25 bra 	$L__BB5_24;
	setp.eq.s32 	%p26, %r5, 1062207488;
	selp.b32 	%r85, %r26, 0, %p26;
	setp.lt.s32 	%p27, %r41, 0;
	or.b32  	%r86, %r85, 2146435072;
	selp.b32 	%r87, %r86, %r85, %p27;
	mov.b32 	%r88, 0;
	mov.b64 	%fd328, {%r88, %r87};
$L__BB5_24:
	add.f64 	%fd181, %fd31, 0d4000000000000000;
	{
	.reg .b32 %temp; 
	mov.b64 	{%temp, %r89}, %fd181;
	}
	and.b32  	%r90, %r89, 2146435072;
	setp.ne.s32 	%p28, %r90, 2146435072;
	@%p28 bra 	$L__BB5_29;
	setp.num.f64 	%p29, %fd31, %fd31;
	@%p29 bra 	$L__BB5_27;
	mov.f64 	%fd182, 0d4000000000000000;
	add.rn.f64 	%fd328, %fd31, %fd182;
	bra.uni 	$L__BB5_29;
$L__BB5_27:
	setp.neu.f64 	%p30, %fd32, 0d7FF0000000000000;
	@%p30 bra 	$L__BB5_29;
	setp.lt.s32 	%p31, %r26, 0;
	setp.eq.s32 	%p32, %r5, 1062207488;
	setp.lt.s32 	%p33, %r41, 0;
	selp.b32 	%r92, 0, 2146435072, %p33;
	and.b32  	%r93, %r41, 2147483647;
	setp.ne.s32 	%p34, %r93, 1071644672;
	or.b32  	%r94, %r92, -2147483648;
	selp.b32 	%r95, %r94, %r92, %p34;
	selp.b32 	%r96, %r95, %r92, %p32;
	selp.b32 	%r97, %r96, %r92, %p31;
	mov.b32 	%r98, 0;
	mov.b64 	%fd328, {%r98, %r97};
$L__BB5_29:
	setp.eq.f64 	%p35, %fd31, 0d3FF0000000000000;
	selp.f64 	%fd183, 0d3FF0000000000000, %fd328, %p35;
	mul.f64 	%fd184, %fd14, 0dC0A6300000000000;
	div.rn.f64 	%fd185, %fd184, %fd183;
	mov.u64 	%rd39, dtldt;
	add.s64 	%rd40, %rd39, %rd8;
	st.global.f64 	[%rd40], %fd185;
$L__BB5_30:
	setp.gt.u32 	%p36, %r2, 32767;
	setp.gt.u32 	%p37, %r1, 49;
	or.pred  	%p38, %p37, %p36;
	@%p38 bra 	$L__BB5_35;
	cvt.rn.f64.u32 	%fd39, %r1;
	mul.wide.u32 	%rd41, %r2, 8;
	mov.u64 	%rd42, jt;
	add.s64 	%rd43, %rd42, %rd41;
	ld.global.f64 	%fd40, [%rd43];
	setp.neu.f64 	%p39, %fd40, %fd39;
	mul.wide.u32 	%rd44, %r1, 262144;
	mov.u64 	%rd45, su;
	add.s64 	%rd46, %rd45, %rd44;
	add.s64 	%rd1, %rd46, %rd41;
	mov.u64 	%rd47, shat;
	add.s64 	%rd48, %rd47, %rd44;
	add.s64 	%rd2, %rd48, %rd41;
	mov.u64 	%rd49, md;
	add.s64 	%rd50, %rd49, %rd44;
	add.s64 	%rd3, %rd50, %rd41;
	mov.u64 	%rd51, sd;
	add.s64 	%rd52, %rd51, %rd44;
	add.s64 	%rd4, %rd52, %rd41;
	mov.u64 	%rd53, qu;
	add.s64 	%rd54, %rd53, %rd44;
	add.s64 	%rd5, %rd54, %rd41;
	mov.u64 	%rd55, qhat;
	add.s64 	%rd56, %rd55, %rd44;
	add.s64 	%rd6, %rd56, %rd41;
	mov.u64 	%rd57, qd;
	add.s64 	%rd58, %rd57, %rd44;
	add.s64 	%rd7, %rd58, %rd41;
	@%p39 bra 	$L__BB5_33;
	mul.wide.u32 	%rd59, %r1, 262144;
	mov.u64 	%rd60, dp;
	add.s64 	%rd61, %rd60, %rd59;
	mul.wide.u32 	%rd62, %r2, 8;
	add.s64 	%rd63, %rd61, %rd62;
	ld.global.f64 	%fd186, [%rd63];
	rcp.rn.f64 	%fd187, %fd186;
	mov.u64 	%rd64, mu;
	add.s64 	%rd65, %rd64, %rd59;
	add.s64 	%rd66, %rd65, %rd62;
	ld.global.f64 	%fd188, [%rd66+262144];
	ld.global.f64 	%fd189, [%rd1+262144];
	ld.global.f64 	%fd190, [%rd2+262144];
	sub.f64 	%fd191, %fd189, %fd190;
	mov.u64 	%rd67, ql;
	add.s64 	%rd68, %rd67, %rd59;
	add.s64 	%rd69, %rd68, %rd62;
	ld.global.f64 	%fd192, [%rd69+262144];
	fma.rn.f64 	%fd193, %fd192, 0dBFF8000000000000, %fd191;
	ld.global.f64 	%fd194, [%rd3+262144];
	ld.global.f64 	%fd195, [%rd4+262144];
	sub.f64 	%fd196, %fd195, %fd190;
	mul.f64 	%fd197, %fd194, %fd196;
	fma.rn.f64 	%fd198, %fd188, %fd193, %fd197;
	mul.f64 	%fd199, %fd187, %fd198;
	mov.u64 	%rd70, dtmdt;
	add.s64 	%rd71, %rd70, %rd59;
	add.s64 	%rd72, %rd71, %rd62;
	st.global.f64 	[%rd72], %fd199;
	ld.global.f64 	%fd200, [%rd5+262144];
	ld.global.f64 	%fd201, [%rd6+262144];
	sub.f64 	%fd202, %fd200, %fd201;
	add.f64 	%fd203, %fd202, %fd192;
	ld.global.f64 	%fd204, [%rd7+262144];
	sub.f64 	%fd205, %fd204, %fd201;
	mul.f64 	%fd206, %fd194, %fd205;
	fma.rn.f64 	%fd207, %fd188, %fd203, %fd206;
	mul.f64 	%fd208, %fd187, %fd207;
	mov.u64 	%rd73, dqmdt;
	add.s64 	%rd74, %rd73, %rd59;
	add.s64 	%rd75, %rd74, %rd62;
	st.global.f64 	[%rd75], %fd208;
$L__BB5_33:
	setp.geu.f64 	%p40, %fd40, %fd39;
	@%p40 bra 	$L__BB5_35;
	mul.wide.u32 	%rd76, %r1, 262144;
	mov.u64 	%rd77, mc;
	add.s64 	%rd78, %rd77, %rd76;
	mul.wide.u32 	%rd79, %r2, 8;
	add.s64 	%rd80, %rd78, %rd79;
	ld.global.f64 	%fd209, [%rd80];
	ld.global.f64 	%fd210, [%rd2];
	mov.u64 	%rd81, s;
	add.s64 	%rd82, %rd81, %rd76;
	add.s64 	%rd83, %rd82, %rd79;
	ld.global.f64 	%fd211, [%rd83];
	sub.f64 	%fd212, %fd210, %fd211;
	ld.global.f64 	%fd213, [%rd80+262144];
	ld.global.f64 	%fd214, [%rd2+262144];
	sub.f64 	%fd215, %fd211, %fd214;
	mul.f64 	%fd216, %fd213, %fd215;
	fma.rn.f64 	%fd217, %fd209, %fd212, %fd216;
	mov.u64 	%rd84, dp;
	add.s64 	%rd85, %rd84, %rd76;
	add.s64 	%rd86, %rd85, %rd79;
	ld.global.f64 	%fd218, [%rd86];
	div.rn.f64 	%fd219, %fd217, %fd218;
	mov.u64 	%rd87, du;
	add.s64 	%rd88, %rd87, %rd76;
	add.s64 	%rd89, %rd88, %rd79;
	ld.global.f64 	%fd220, [%rd89];
	mul.f64 	%fd221, %fd220, 0dBFF8000000000000;
	mov.u64 	%rd90, ql;
	add.s64 	%rd91, %rd90, %rd76;
	add.s64 	%rd92, %rd91, %rd79;
	ld.global.f64 	%fd222, [%rd92];
	ld.global.f64 	%fd223, [%rd92+262144];
	fma.rn.f64 	%fd224, %fd222, 0d0000000000000000, %fd223;
	fma.rn.f64 	%fd225, %fd221, %fd224, %fd219;
	mov.u64 	%rd93, dtmdt;
	add.s64 	%rd94, %rd93, %rd76;
	add.s64 	%rd95, %rd94, %rd79;
	st.global.f64 	[%rd95], %fd225;
	mov.u64 	%rd96, mu;
	add.s64 	%rd97, %rd96, %rd76;
	add.s64 	%rd98, %rd97, %rd79;
	ld.global.f64 	%fd226, [%rd98+262144];
	ld.global.f64 	%fd227, [%rd5+262144];
	ld.global.f64 	%fd228, [%rd6+262144];
	sub.f64 	%fd229, %fd227, %fd228;
	ld.global.f64 	%fd230, [%rd1+262144];
	sub.f64 	%fd231, %fd230, %fd211;
	fma.rn.f64 	%fd232, %fd231, 0d3FE5555555555555, %fd229;
	mul.f64 	%fd233, %fd226, %fd232;
	ld.global.f64 	%fd234, [%rd98];
	ld.global.f64 	%fd235, [%rd5];
	ld.global.f64 	%fd236, [%rd6];
	sub.f64 	%fd237, %fd235, %fd236;
	ld.global.f64 	%fd238, [%rd1];
	sub.f64 	%fd239, %fd238, %fd211;
	fma.rn.f64 	%fd240, %fd239, 0d3FE5555555555555, %fd237;
	mul.f64 	%fd241, %fd234, %fd240;
	sub.f64 	%fd242, %fd233, %fd241;
	ld.global.f64 	%fd243, [%rd3+262144];
	ld.global.f64 	%fd244, [%rd7+262144];
	sub.f64 	%fd245, %fd244, %fd228;
	ld.global.f64 	%fd246, [%rd4+262144];
	sub.f64 	%fd247, %fd246, %fd211;
	fma.rn.f64 	%fd248, %fd247, 0d3FE5555555555555, %fd245;
	fma.rn.f64 	%fd249, %fd243, %fd248, %fd242;
	ld.global.f64 	%fd250, [%rd3];
	ld.global.f64 	%fd251, [%rd7];
	sub.f64 	%fd252, %fd251, %fd236;
	ld.global.f64 	%fd253, [%rd4];
	sub.f64 	%fd254, %fd253, %fd211;
	fma.rn.f64 	%fd255, %fd254, 0d3FE5555555555555, %fd252;
	mul.f64 	%fd256, %fd250, %fd255;
	sub.f64 	%fd257, %fd249, %fd256;
	div.rn.f64 	%fd258, %fd257, %fd218;
	fma.rn.f64 	%fd259, %fd220, %fd224, %fd258;
	mov.u64 	%rd99, dqmdt;
	add.s64 	%rd100, %rd99, %rd76;
	add.s64 	%rd101, %rd100, %rd79;
	st.global.f64 	[%rd101], %fd259;
$L__BB5_35:
	setp.gt.u32 	%p41, %r2, 32767;
	setp.gt.u32 	%p42, %r1, 50;
	or.pred  	%p43, %p42, %p41;
	@%p43 bra 	$L__BB5_60;
	mul.wide.u32 	%rd102, %r1, 262144;
	mov.u64 	%rd103, tp;
	add.s64 	%rd104, %rd103, %rd102;
	mul.wide.u32 	%rd105, %r2, 8;
	add.s64 	%rd106, %rd104, %rd105;
	ld.global.f64 	%fd41, [%rd106];
	mov.u64 	%rd107, p;
	add.s64 	%rd108, %rd107, %rd102;
	add.s64 	%rd109, %rd108, %rd105;
	ld.global.f64 	%fd260, [%rd109];
	mov.f64 	%fd261, 0d408F400000000000;
	div.rn.f64 	%fd42, %fd261, %fd260;
	{
	.reg .b32 %temp; 
	mov.b64 	{%temp, %r27}, %fd42;
	}
	mov.f64 	%fd262, 0d3FC1EB851EB851EB;
	{
	.reg .b32 %temp; 
	mov.b64 	{%temp, %r28}, %fd262;
	}
	and.b32  	%r29, %r28, 2146435072;
	abs.f64 	%fd43, %fd42;
	setp.neu.f64 	%p44, %fd42, 0d0000000000000000;
	@%p44 bra 	$L__BB5_38;
	setp.eq.s32 	%p46, %r29, 1127219200;
	selp.b32 	%r99, %r27, 0, %p46;
	setp.lt.s32 	%p47, %r28, 0;
	or.b32  	%r100, %r99, 2146435072;
	selp.b32 	%r101, %r100, %r99, %p47;
	mov.b32 	%r102, 0;
	mov.b64 	%fd330, {%r102, %r101};
	bra.uni 	$L__BB5_39;
$L__BB5_38:
	setp.lt.s32 	%p45, %r27, 0;
	{ // callseq 19, 0
	.param .b64 param0;
	st.param.f64 	[param0], %fd43;
	.param .b64 param1;
	st.param.f64 	[param1], 0d3FC1EB851EB851EB;
	.param .b64 retval0;
	call.uni (retval0), 
	__internal_accurate_pow, 
	(
	param0, 
	param1
	);
	ld.param.f64 	%fd263, [retval0];
	} // callseq 19
	selp.f64 	%fd330, 0dFFF8000000000000, %fd263, %p45;
$L__BB5_39:
	add.f64 	%fd265, %fd42, 0d3FC1EB851EB851EB;
	{
	.reg .b32 %temp; 
	mov.b64 	{%temp, %r103}, %fd265;
	}
	and.b32  	%r30, %r103, 2146435072;
	setp.ne.s32 	%p48, %r30, 2146435072;
	@%p48 bra 	$L__BB5_44;
	setp.num.f64 	%p49, %fd42, %fd42;
	@%p49 bra 	$L__BB5_42;
	mov.f64 	%fd266, 0d3FC1EB851EB851EB;
	add.rn.f64 	%fd330, %fd42, %fd266;
	bra.uni 	$L__BB5_44;
$L__BB5_42:
	setp.neu.f64 	%p50, %fd43, 0d7FF0000000000000;
	@%p50 bra 	$L__BB5_44;
	setp.lt.s32 	%p51, %r27, 0;
	setp.eq.s32 	%p52, %r29, 1127219200;
	setp.lt.s32 	%p53, %r28, 0;
	selp.b32 	%r105, 0, 2146435072, %p53;
	and.b32  	%r106, %r28, 2147483647;
	setp.ne.s32 	%p54, %r106, 1071644672;
	or.b32  	%r107, %r105, -2147483648;
	selp.b32 	%r108, %r107, %r105, %p54;
	selp.b32 	%r109, %r108, %r105, %p52;
	selp.b32 	%r110, %r109, %r105, %p51;
	mov.b32 	%r111, 0;
	mov.b64 	%fd330, {%r111, %r110};
$L__BB5_44:
	setp.neu.f64 	%p55, %fd42, 0d0000000000000000;
	setp.eq.f64 	%p56, %fd42, 0d3FF0000000000000;
	selp.f64 	%fd267, 0d3FF0000000000000, %fd330, %p56;
	mul.f64 	%fd268, %fd41, %fd267;
	mov.u64 	%rd111, qstp;
	add.s64 	%rd112, %rd111, %rd102;
	mul.wide.u32 	%rd113, %r2, 8;
	add.s64 	%rd114, %rd112, %rd113;
	ld.global.f64 	%fd50, [%rd114];
	fma.rn.f64 	%fd269, %fd50, 0d3FF9BA5E353F7CEE, 0d3FF0000000000000;
	mul.wide.u32 	%rd115, %r2, 4;
	mov.u64 	%rd116, mx;
	add.s64 	%rd117, %rd116, %rd115;
	ld.global.u32 	%r31, [%rd117];
	mul.wide.s32 	%rd118, %r31, 262144;
	mov.u64 	%rd119, q;
	add.s64 	%rd120, %rd119, %rd118;
	add.s64 	%rd121, %rd120, %rd113;
	ld.global.f64 	%fd51, [%rd121];
	sub.f64 	%fd52, %fd269, %fd51;
	mul.f64 	%fd53, %fd268, %fd52;
	mov.u64 	%rd122, thetavp;
	add.s64 	%rd123, %rd122, %rd102;
	add.s64 	%rd124, %rd123, %rd113;
	st.global.f64 	[%rd124], %fd53;
	mov.u64 	%rd125, t;
	add.s64 	%rd126, %rd125, %rd102;
	add.s64 	%rd127, %rd126, %rd113;
	ld.global.f64 	%fd54, [%rd127];
	@%p55 bra 	$L__BB5_46;
	setp.eq.s32 	%p58, %r29, 1127219200;
	selp.b32 	%r112, %r27, 0, %p58;
	setp.lt.s32 	%p59, %r28, 0;
	or.b32  	%r113, %r112, 2146435072;
	selp.b32 	%r114, %r113, %r112, %p59;
	mov.b32 	%r115, 0;
	mov.b64 	%fd332, {%r115, %r114};
	bra.uni 	$L__BB5_47;
$L__BB5_46:
	setp.lt.s32 	%p57, %r27, 0;
	{ // callseq 20, 0
	.param .b64 param0;
	st.param.f64 	[param0], %fd43;
	.param .b64 param1;
	st.param.f64 	[param1], 0d3FC1EB851EB851EB;
	.param .b64 retval0;
	call.uni (retval0), 
	__internal_accurate_pow, 
	(
	param0, 
	param1
	);
	ld.param.f64 	%fd270, [retval0];
	} // callseq 20
	selp.f64 	%fd332, 0dFFF8000000000000, %fd270, %p57;
$L__BB5_47:
	setp.ne.s32 	%p60, %r30, 2146435072;
	@%p60 bra 	$L__BB5_52;
	setp.num.f64 	%p61, %fd42, %fd42;
	@%p61 bra 	$L__BB5_50;
	mov.f64 	%fd272, 0d3FC1EB851EB851EB;
	add.rn.f64 	%fd332, %fd42, %fd272;
	bra.uni 	$L__BB5_52;
$L__BB5_50:
	setp.neu.f64 	%p62, %fd43, 0d7FF0000000000000;
	@%p62 bra 	$L__BB5_52;
	setp.lt.s32 	%p63, %r27, 0;
	setp.eq.s32 	%p64, %r29, 1127219200;
	setp.lt.s32 	%p65, %r28, 0;
	selp.b32 	%r117, 0, 2146435072, %p65;
	and.b32  	%r118, %r28, 2147483647;
	setp.ne.s32 	%p66, %r118, 1071644672;
	or.b32  	%r119, %r117, -2147483648;
	selp.b32 	%r120, %r119, %r117, %p66;
	selp.b32 	%r121, %r120, %r117, %p64;
	selp.b32 	%r122, %r121, %r117, %p63;
	mov.b32 	%r123, 0;
	mov.b64 	%fd332, {%r123, %r122};
$L__BB5_52:
	setp.eq.f64 	%p67, %fd42, 0d3FF0000000000000;
	selp.f64 	%fd273, 0d3FF0000000000000, %fd332, %p67;
	mul.f64 	%fd274, %fd54, %fd273;
	mul.wide.u32 	%rd128, %r1, 262144;
	mov.u64 	%rd129, q;
	add.s64 	%rd130, %rd129, %rd128;
	mul.wide.u32 	%rd131, %r2, 8;
	add.s64 	%rd132, %rd130, %rd131;
	ld.global.f64 	%fd275, [%rd132];
	fma.rn.f64 	%fd61, %fd275, 0d3FE374BC6A7EF9DB, 0d3FF0000000000000;
	mul.f64 	%fd62, %fd274, %fd61;
	mov.u64 	%rd133, thetavm;
	add.s64 	%rd134, %rd133, %rd128;
	add.s64 	%rd135, %rd134, %rd131;
	st.global.f64 	[%rd135], %fd62;
	div.rn.f64 	%fd276, %fd50, 0d3E45798EE2308C3A;
	add.f64 	%fd277, %fd276, 0d3FF0000000000000;
	mul.f64 	%fd278, %fd50, %fd277;
	mul.f64 	%fd279, %fd278, 0d3E45798EE2308C3A;
	mul.f64 	%fd280, %fd279, 0d402E000000000000;
	mul.f64 	%fd281, %fd41, 0d3FF6666666666666;
	mul.f64 	%fd282, %fd41, %fd281;
	div.rn.f64 	%fd63, %fd280, %fd282;
	mov.u64 	%rd136, dqsdtp;
	add.s64 	%rd137, %rd136, %rd128;
	add.s64 	%rd138, %rd137, %rd131;
	st.global.f64 	[%rd138], %fd63;
	div.rn.f64 	%fd283, %fd50, %fd41;
	sub.f64 	%fd284, %fd63, %fd283;
	fma.rn.f64 	%fd64, %fd284, 0d3FF8000000000000, 0d3FF0000000000000;
	mov.u64 	%rd139, dtbdt;
	add.s64 	%rd140, %rd139, %rd131;
	ld.global.f64 	%fd285, [%rd140];
	mul.wide.s32 	%rd141, %r31, 262144;
	mov.u64 	%rd142, t;
	add.s64 	%rd143, %rd142, %rd141;
	add.s64 	%rd144, %rd143, %rd131;
	ld.global.f64 	%fd286, [%rd144];
	div.rn.f64 	%fd65, %fd285, %fd286;
	mov.u64 	%rd145, dqbdt;
	add.s64 	%rd146, %rd145, %rd131;
	ld.global.f64 	%fd66, [%rd146];
	mov.u64 	%rd147, tl;
	add.s64 	%rd148, %rd147, %rd131;
	ld.global.f64 	%fd67, [%rd148];
	{
	.reg .b32 %temp; 
	mov.b64 	{%temp, %r32}, %fd67;
	}
	mov.f64 	%fd287, 0d4000000000000000;
	{
	.reg .b32 %temp; 
	mov.b64 	{%temp, %r124}, %fd287;
	}
	and.b32  	%r34, %r124, 2146435072;
	setp.eq.s32 	%p68, %r34, 1062207488;
	abs.f64 	%fd68, %fd67;
	{ // callseq 21, 0
	.param .b64 param0;
	st.param.f64 	[param0], %fd68;
	.param .b64 param1;
	st.param.f64 	[param1], 0d4000000000000000;
	.param .b64 retval0;
	call.uni (retval0), 
	__internal_accurate_pow, 
	(
	param0, 
	param1
	);
	ld.param.f64 	%fd288, [retval0];
	} // callseq 21
	setp.lt.s32 	%p69, %r32, 0;
	neg.f64 	%fd290, %fd288;
	selp.f64 	%fd291, %fd290, %fd288, %p68;
	selp.f64 	%fd334, %fd291, %fd288, %p69;
	setp.neu.f64 	%p70, %fd67, 0d0000000000000000;
	@%p70 bra 	$L__BB5_54;
	selp.b32 	%r125, %r32, 0, %p68;
	setp.lt.s32 	%p72, %r124, 0;
	or.b32  	%r126, %r125, 2146435072;
	selp.b32 	%r127, %r126, %r125, %p72;
	mov.b32 	%r128, 0;
	mov.b64 	%fd334, {%r128, %r127};
$L__BB5_54:
	add.f64 	%fd292, %fd67, 0d4000000000000000;
	{
	.reg .b32 %temp; 
	mov.b64 	{%temp, %r129}, %fd292;
	}
	and.b32  	%r130, %r129, 2146435072;
	setp.ne.s32 	%p73, %r130, 2146435072;
	@%p73 bra 	$L__BB5_59;
	setp.num.f64 	%p74, %fd67, %fd67;
	@%p74 bra 	$L__BB5_57;
	mov.f64 	%fd293, 0d4000000000000000;
	add.rn.f64 	%fd334, %fd67, %fd293;
	bra.uni 	$L__BB5_59;
$L__BB5_57:
	setp.neu.f64 	%p75, %fd68, 0d7FF0000000000000;
	@%p75 bra 	$L__BB5_59;
	setp.lt.s32 	%p78, %r124, 0;
	selp.b32 	%r132, 0, 2146435072, %p78;
	and.b32  	%r133, %r124, 2147483647;
	setp.ne.s32 	%p79, %r133, 1071644672;
	or.b32  	%r134, %r132, -2147483648;
	selp.b32 	%r135, %r134, %r132, %p79;
	selp.b32 	%r136, %r135, %r132, %p68;
	selp.b32 	%r137, %r136, %r132, %p69;
	mov.b32 	%r138, 0;
	mov.b64 	%fd334, {%r138, %r137};
$L__BB5_59:
	setp.eq.f64 	%p80, %fd67, 0d3FF0000000000000;
	selp.f64 	%fd294, 0d3FF0000000000000, %fd334, %p80;
	div.rn.f64 	%fd295, %fd51, %fd294;
	mul.wide.u32 	%rd149, %r2, 8;
	mov.u64 	%rd150, dtldt;
	add.s64 	%rd151, %rd150, %rd149;
	ld.global.f64 	%fd296, [%rd151];
	mul.f64 	%fd297, %fd296, %fd295;
	div.rn.f64 	%fd298, %fd66, %fd67;
	sub.f64 	%fd299, %fd298, %fd297;
	fma.rn.f64 	%fd300, %fd299, 0d3FF8000000000000, %fd65;
	div.rn.f64 	%fd301, %fd41, %fd64;
	mul.f64 	%fd302, %fd301, %fd300;
	mul.wide.u32 	%rd152, %r1, 262144;
	mov.u64 	%rd153, dtpdt;
	add.s64 	%rd154, %rd153, %rd152;
	add.s64 	%rd155, %rd154, %rd149;
	st.global.f64 	[%rd155], %fd302;
	div.rn.f64 	%fd303, %fd302, %fd41;
	rcp.rn.f64 	%fd304, %fd52;
	mul.f64 	%fd305, %fd63, 0d3FF9BA5E353F7CEE;
	mul.f64 	%fd306, %fd305, %fd302;
	sub.f64 	%fd307, %fd306, %fd66;
	fma.rn.f64 	%fd308, %fd304, %fd307, %fd303;
	mov.u64 	%rd156, dtmdt;
	add.s64 	%rd157, %rd156, %rd152;
	add.s64 	%rd158, %rd157, %rd149;
	ld.global.f64 	%fd309, [%rd158];
	div.rn.f64 	%fd310, %fd309, %fd54;
	mov.f64 	%fd311, 0d3FE374BC6A7EF9DB;
	div.rn.f64 	%fd312, %fd311, %fd61;
	mov.u64 	%rd159, dqmdt;
	add.s64 	%rd160, %rd159, %rd152;
	add.s64 	%rd161, %rd160, %rd149;
	ld.global.f64 	%fd313, [%rd161];
	fma.rn.f64 	%fd314, %fd313, %fd312, %fd310;
	sub.f64 	%fd315, %fd308, %fd314;
	mul.f64 	%fd316, %fd315, 0d402399999999999A;
	mul.f64 	%fd317, %fd53, %fd316;
	div.rn.f64 	%fd318, %fd317, %fd62;
	mov.u64 	%rd162, dboydt;
	add.s64 	%rd163, %rd162, %rd152;
	add.s64 	%rd164, %rd163, %rd149;
	st.global.f64 	[%rd164], %fd318;
$L__BB5_60:
	ret;

}
	// .globl	_Z9zm_convr4v
.visible .entry _Z9zm_convr4v()
{
	.reg .pred 	%p<7>;
	.reg .b32 	%r<10>;
	.reg .b64 	%rd<42>;
	.reg .b64 	%fd<27>;

	mov.u32 	%r3, %ntid.x;
	mov.u32 	%r4, %ctaid.x;
	mov.u32 	%r5, %tid.x;
	mad.lo.s32 	%r1, %r3, %r4, %r5;
	mov.u32 	%r6, %ntid.y;
	mov.u32 	%r7, %ctaid.y;
	mov.u32 	%r8, %tid.y;
	mad.lo.s32 	%r9, %r6, %r7, %r8;
	setp.gt.u32 	%p1, %r1, 50;
	setp.gt.u32 	%p2, %r9, 32767;
	or.pred  	%p3, %p1, %p2;
	@%p3 bra 	$L__BB6_2;
	mul.wide.u32 	%rd1, %r1, 262144;
	mov.u64 	%rd2, mu;
	add.s64 	%rd3, %rd2, %rd1;
	mul.wide.u32 	%rd4, %r9, 8;
	add.s64 	%rd5, %rd3, %rd4;
	ld.global.f64 	%fd1, [%rd5];
	mov.u64 	%rd6, mb;
	add.s64 	%rd7, %rd6, %rd4;
	ld.global.f64 	%fd2, [%rd7];
	mul.f64 	%fd3, %fd1, %fd2;
	st.global.f64 	[%rd5], %fd3;
	mov.u64 	%rd8, md;
	add.s64 	%rd9, %rd8, %rd1;
	add.s64 	%rd10, %rd9, %rd4;
	ld.global.f64 	%fd4, [%rd10];
	mul.f64 	%fd5, %fd2, %fd4;
	st.global.f64 	[%rd10], %fd5;
	mov.u64 	%rd11, mc;
	add.s64 	%rd12, %rd11, %rd1;
	add.s64 	%rd13, %rd12, %rd4;
	ld.global.f64 	%fd6, [%rd13];
	mul.f64 	%fd7, %fd6, %fd2;
	st.global.f64 	[%rd13], %fd7;
	mov.u64 	%rd14, du;
	add.s64 	%rd15, %rd14, %rd1;
	add.s64 	%rd16, %rd15, %rd4;
	ld.global.f64 	%fd8, [%rd16];
	mul.f64 	%fd9, %fd2, %fd8;
	st.global.f64 	[%rd16], %fd9;
	mov.u64 	%rd17, eu;
	add.s64 	%rd18, %rd17, %rd1;
	add.s64 	%rd19, %rd18, %rd4;
	ld.global.f64 	%fd10, [%rd19];
	mul.f64 	%fd11, %fd10, %fd2;
	st.global.f64 	[%rd19], %fd11;
	mov.u64 	%rd20, ed;
	add.s64 	%rd21, %rd20, %rd1;
	add.s64 	%rd22, %rd21, %rd4;
	ld.global.f64 	%fd12, [%rd22];
	mul.f64 	%fd13, %fd2, %fd12;
	st.global.f64 	[%rd22], %fd13;
	mov.u64 	%rd23, cmeg;
	add.s64 	%rd24, %rd23, %rd1;
	add.s64 	%rd25, %rd24, %rd4;
	ld.global.f64 	%fd14, [%rd25];
	mul.f64 	%fd15, %fd14, %fd2;
	st.global.f64 	[%rd25], %fd15;
	mov.u64 	%rd26, rprdg;
	add.s64 	%rd27, %rd26, %rd1;
	add.s64 	%rd28, %rd27, %rd4;
	ld.global.f64 	%fd16, [%rd28];
	mul.f64 	%fd17, %fd2, %fd16;
	st.global.f64 	[%rd28], %fd17;
	mov.u64 	%rd29, cug;
	add.s64 	%rd30, %rd29, %rd1;
	add.s64 	%rd31, %rd30, %rd4;
	ld.global.f64 	%fd18, [%rd31];
	mul.f64 	%fd19, %fd18, %fd2;
	st.global.f64 	[%rd31], %fd19;
	mov.u64 	%rd32, evpg;
	add.s64 	%rd33, %rd32, %rd1;
	add.s64 	%rd34, %rd33, %rd4;
	ld.global.f64 	%fd20, [%rd34];
	mul.f64 	%fd21, %fd2, %fd20;
	st.global.f64 	[%rd34], %fd21;
$L__BB6_2:
	setp.gt.u32 	%p4, %r9, 32767;
	setp.gt.u32 	%p5, %r1, 51;
	or.pred  	%p6, %p5, %p4;
	@%p6 bra 	$L__BB6_4;
	mul.wide.u32 	%rd35, %r1, 262144;
	mov.u64 	%rd36, pflxg;
	add.s64 	%rd37, %rd36, %rd35;
	mul.wide.u32 	%rd38, %r9, 8;
	add.s64 	%rd39, %rd37, %rd38;
	ld.global.f64 	%fd22, [%rd39];
	mov.u64 	%rd40, mb;
	add.s64 	%rd41, %rd40, %rd38;
	ld.global.f64 	%fd23, [%rd41];
	mul.f64 	%fd24, %fd22, %fd23;
	mul.f64 	%fd25, %fd24, 0d4059000000000000;
	div.rn.f64 	%fd26, %fd25, 0d402399999999999A;
	st.global.f64 	[%rd39], %fd26;
$L__BB6_4:
	ret;

}
	// .globl	_Z8q1q2_pjrv
.visible .entry _Z8q1q2_pjrv()
{
	.reg .pred 	%p<4>;
	.reg .b32 	%r<10>;
	.reg .b64 	%rd<51>;
	.reg .b64 	%fd<48>;

	mov.u32 	%r3, %ntid.x;
	mov.u32 	%r4, %ctaid.x;
	mov.u32 	%r5, %tid.x;
	mad.lo.s32 	%r1, %r3, %r4, %r5;
	mov.u32 	%r6, %ntid.y;
	mov.u32 	%r7, %ctaid.y;
	mov.u32 	%r8, %tid.y;
	mad.lo.s32 	%r9, %r6, %r7, %r8;
	setp.gt.u32 	%p1, %r1, 49;
	setp.gt.u32 	%p2, %r9, 32767;
	or.pred  	%p3, %p1, %p2;
	@%p3 bra 	$L__BB7_2;
	mul.wide.u32 	%rd1, %r1, 262144;
	mov.u64 	%rd2, cug;
	add.s64 	%rd3, %rd2, %rd1;
	mul.wide.u32 	%rd4, %r9, 8;
	add.s64 	%rd5, %rd3, %rd4;
	ld.global.f64 	%fd1, [%rd5];
	mov.u64 	%rd6, evpg;
	add.s64 	%rd7, %rd6, %rd1;
	add.s64 	%rd8, %rd7, %rd4;
	ld.global.f64 	%fd2, [%rd8];
	sub.f64 	%fd3, %fd2, %fd1;
	mov.u64 	%rd9, mu;
	add.s64 	%rd10, %rd9, %rd1;
	add.s64 	%rd11, %rd10, %rd4;
	ld.global.f64 	%fd4, [%rd11+262144];
	mov.u64 	%rd12, su;
	add.s64 	%rd13, %rd12, %rd1;
	add.s64 	%rd14, %rd13, %rd4;
	ld.global.f64 	%fd5, [%rd14+262144];
	mov.u64 	%rd15, shat;
	add.s64 	%rd16, %rd15, %rd1;
	add.s64 	%rd17, %rd16, %rd4;
	ld.global.f64 	%fd6, [%rd17+262144];
	sub.f64 	%fd7, %fd5, %fd6;
	mul.f64 	%fd8, %fd4, %fd7;
	ld.global.f64 	%fd9, [%rd11];
	ld.global.f64 	%fd10, [%rd14];
	ld.global.f64 	%fd11, [%rd17];
	sub.f64 	%fd12, %fd10, %fd11;
	mul.f64 	%fd13, %fd9, %fd12;
	sub.f64 	%fd14, %fd8, %fd13;
	mov.u64 	%rd18, md;
	add.s64 	%rd19, %rd18, %rd1;
	add.s64 	%rd20, %rd19, %rd4;
	ld.global.f64 	%fd15, [%rd20+262144];
	mov.u64 	%rd21, sd;
	add.s64 	%rd22, %rd21, %rd1;
	add.s64 	%rd23, %rd22, %rd4;
	ld.global.f64 	%fd16, [%rd23+262144];
	sub.f64 	%fd17, %fd16, %fd6;
	fma.rn.f64 	%fd18, %fd15, %fd17, %fd14;
	ld.global.f64 	%fd19, [%rd20];
	ld.global.f64 	%fd20, [%rd23];
	sub.f64 	%fd21, %fd20, %fd11;
	mul.f64 	%fd22, %fd19, %fd21;
	sub.f64 	%fd23, %fd18, %fd22;
	mov.u64 	%rd24, dp;
	add.s64 	%rd25, %rd24, %rd1;
	add.s64 	%rd26, %rd25, %rd4;
	ld.global.f64 	%fd24, [%rd26];
	div.rn.f64 	%fd25, %fd23, %fd24;
	fma.rn.f64 	%fd26, %fd3, 0dBFF8000000000000, %fd25;
	mov.u64 	%rd27, dsdt;
	add.s64 	%rd28, %rd27, %rd1;
	add.s64 	%rd29, %rd28, %rd4;
	st.global.f64 	[%rd29], %fd26;
	mov.u64 	%rd30, qu;
	add.s64 	%rd31, %rd30, %rd1;
	add.s64 	%rd32, %rd31, %rd4;
	ld.global.f64 	%fd27, [%rd32+262144];
	mov.u64 	%rd33, qhat;
	add.s64 	%rd34, %rd33, %rd1;
	add.s64 	%rd35, %rd34, %rd4;
	ld.global.f64 	%fd28, [%rd35+262144];
	sub.f64 	%fd29, %fd27, %fd28;
	mul.f64 	%fd30, %fd4, %fd29;
	ld.global.f64 	%fd31, [%rd32];
	ld.global.f64 	%fd32, [%rd35];
	sub.f64 	%fd33, %fd31, %fd32;
	mul.f64 	%fd34, %fd9, %fd33;
	sub.f64 	%fd35, %fd30, %fd34;
	mov.u64 	%rd36, qd;
	add.s64 	%rd37, %rd36, %rd1;
	add.s64 	%rd38, %rd37, %rd4;
	ld.global.f64 	%fd36, [%rd38+262144];
	sub.f64 	%fd37, %fd36, %fd28;
	fma.rn.f64 	%fd38, %fd15, %fd37, %fd35;
	ld.global.f64 	%fd39, [%rd38];
	sub.f64 	%fd40, %fd39, %fd32;
	mul.f64 	%fd41, %fd19, %fd40;
	sub.f64 	%fd42, %fd38, %fd41;
	div.rn.f64 	%fd43, %fd42, %fd24;
	add.f64 	%fd44, %fd3, %fd43;
	mov.u64 	%rd39, dqdt;
	add.s64 	%rd40, %rd39, %rd1;
	add.s64 	%rd41, %rd40, %rd4;
	st.global.f64 	[%rd41], %fd44;
	mov.u64 	%rd42, du;
	add.s64 	%rd43, %rd42, %rd1;
	add.s64 	%rd44, %rd43, %rd4;
	ld.global.f64 	%fd45, [%rd44];
	mov.u64 	%rd45, ql;
	add.s64 	%rd46, %rd45, %rd1;
	add.s64 	%rd47, %rd46, %rd4;
	ld.global.f64 	%fd46, [%rd47+262144];
	mul.f64 	%fd47, %fd45, %fd46;
	mov.u64 	%rd48, dlg;
	add.s64 	%rd49, %rd48, %rd1;
	add.s64 	%rd50, %rd49, %rd4;
	st.global.f64 	[%rd50], %fd47;
$L__BB7_2:
	ret;

}
	// .globl	_Z9zm_convr5v
.visible .entry _Z9zm_convr5v()
{
	.reg .pred 	%p<9>;
	.reg .b32 	%r<17>;
	.reg .b64 	%rd<99>;
	.reg .b64 	%fd<31>;

	mov.u32 	%r6, %ntid.x;
	mov.u32 	%r7, %ctaid.x;
	mov.u32 	%r8, %tid.x;
	mad.lo.s32 	%r1, %r6, %r7, %r8;
	mov.u32 	%r9, %ntid.y;
	mov.u32 	%r10, %ctaid.y;
	mov.u32 	%r11, %tid.y;
	mad.lo.s32 	%r12, %r9, %r10, %r11;
	setp.gt.u32 	%p1, %r1, 50;
	setp.gt.u32 	%p2, %r12, 32767;
	or.pred  	%p3, %p1, %p2;
	@%p3 bra 	$L__BB8_2;
	mul.wide.u32 	%rd4, %r12, 4;
	mov.u64 	%rd5, ideep;
	add.s64 	%rd6, %rd5, %rd4;
	ld.global.u32 	%r16, [%rd6];
	mad.lo.s32 	%r13, %r1, %r16, %r1;
	add.s32 	%r14, %r16, %r13;
	add.s32 	%r15, %r14, 1;
	cvt.rn.f64.s32 	%fd4, %r15;
	mul.wide.u32 	%rd7, %r1, 262144;
	mov.u64 	%rd8, dqdt;
	add.s64 	%rd9, %rd8, %rd7;
	mul.wide.u32 	%rd10, %r12, 8;
	add.s64 	%rd11, %rd9, %rd10;
	ld.global.f64 	%fd5, [%rd11];
	fma.rn.f64 	%fd6, %fd5, 0d4000000000000000, %fd4;
	mov.u64 	%rd12, q;
	add.s64 	%rd13, %rd12, %rd7;
	mul.wide.s32 	%rd14, %r16, 8;
	add.s64 	%rd15, %rd13, %rd14;
	st.global.f64 	[%rd15], %fd6;
	mov.u64 	%rd16, qtnd;
	add.s64 	%rd17, %rd16, %rd7;
	add.s64 	%rd18, %rd17, %rd14;
	st.global.f64 	[%rd18], %fd5;
	mov.u64 	%rd19, cmeg;
	add.s64 	%rd20, %rd19, %rd7;
	add.s64 	%rd21, %rd20, %rd10;
	ld.global.f64 	%fd7, [%rd21];
	mov.u64 	%rd22, cme;
	add.s64 	%rd23, %rd22, %rd7;
	add.s64 	%rd24, %rd23, %rd14;
	st.global.f64 	[%rd24], %fd7;
	mov.u64 	%rd25, rprdg;
	add.s64 	%rd26, %rd25, %rd7;
	add.s64 	%rd27, %rd26, %rd10;
	ld.global.f64 	%fd8, [%rd27];
	mov.u64 	%rd28, rprd;
	add.s64 	%rd29, %rd28, %rd7;
	add.s64 	%rd30, %rd29, %rd14;
	st.global.f64 	[%rd30], %fd8;
	mov.u64 	%rd31, du;
	add.s64 	%rd32, %rd31, %rd7;
	add.s64 	%rd33, %rd32, %rd10;
	ld.global.f64 	%fd9, [%rd33];
	mov.u64 	%rd34, zdu;
	add.s64 	%rd35, %rd34, %rd7;
	add.s64 	%rd36, %rd35, %rd14;
	st.global.f64 	[%rd36], %fd9;
	mov.u64 	%rd37, mc;
	add.s64 	%rd38, %rd37, %rd7;
	add.s64 	%rd39, %rd38, %rd10;
	ld.global.f64 	%fd10, [%rd39];
	mov.u64 	%rd40, mcon;
	add.s64 	%rd41, %rd40, %rd7;
	add.s64 	%rd42, %rd41, %rd14;
	st.global.f64 	[%rd42], %fd10;
	mov.u64 	%rd43, dsdt;
	add.s64 	%rd44, %rd43, %rd7;
	add.s64 	%rd45, %rd44, %rd10;
	ld.global.f64 	%fd11, [%rd45];
	mul.f64 	%fd12, %fd11, 0d4024000000000000;
	mov.u64 	%rd46, heat;
	add.s64 	%rd47, %rd46, %rd7;
	add.s64 	%rd48, %rd47, %rd14;
	st.global.f64 	[%rd48], %fd12;
	mov.u64 	%rd49, dlg;
	add.s64 	%rd50, %rd49, %rd7;
	add.s64 	%rd51, %rd50, %rd10;
	ld.global.f64 	%fd13, [%rd51];
	mov.u64 	%rd52, dlf;
	add.s64 	%rd53, %rd52, %rd7;
	add.s64 	%rd54, %rd53, %rd14;
	st.global.f64 	[%rd54], %fd13;
	mov.u64 	%rd55, pflxg;
	add.s64 	%rd56, %rd55, %rd7;
	add.s64 	%rd57, %rd56, %rd10;
	ld.global.f64 	%fd14, [%rd57];
	mov.u64 	%rd58, pflx;
	add.s64 	%rd59, %rd58, %rd7;
	add.s64 	%rd60, %rd59, %rd14;
	st.global.f64 	[%rd60], %fd14;
	mov.u64 	%rd61, qlg;
	add.s64 	%rd62, %rd61, %rd7;
	add.s64 	%rd63, %rd62, %rd10;
	ld.global.f64 	%fd15, [%rd63];
	mov.u64 	%rd64, ql;
	add.s64 	%rd65, %rd64, %rd7;
	add.s64 	%rd66, %rd65, %rd14;
	st.global.f64 	[%rd66], %fd15;
	bra.uni 	$L__BB8_4;
$L__BB8_2:
	setp.gt.u32 	%p4, %r12, 32767;
	@%p4 bra 	$L__BB8_5;
	mul.wide.u32 	%rd1, %r12, 4;
	mov.u64 	%rd2, ideep;
	add.s64 	%rd3, %rd2, %rd1;
	ld.global.u32 	%r16, [%rd3];
$L__BB8_4:
	mul.wide.u32 	%rd67, %r12, 8;
	mov.u64 	%rd68, jt;
	add.s64 	%rd69, %rd68, %rd67;
	ld.global.f64 	%fd16, [%rd69];
	mul.wide.s32 	%rd70, %r16, 8;
	mov.u64 	%rd71, jctop;
	add.s64 	%rd72, %rd71, %rd70;
	st.global.f64 	[%rd72], %fd16;
	mov.u64 	%rd73, maxg;
	add.s64 	%rd74, %rd73, %rd67;
	ld.global.f64 	%fd17, [%rd74];
	mov.u64 	%rd75, jcbot;
	add.s64 	%rd76, %rd75, %rd70;
	st.global.f64 	[%rd76], %fd17;
	mov.u64 	%rd77, pflxg;
	add.s64 	%rd78, %rd77, %rd67;
	ld.global.f64 	%fd18, [%rd78+13369344];
	mov.u64 	%rd79, pflx;
	add.s64 	%rd80, %rd79, %rd70;
	st.global.f64 	[%rd80+13369344], %fd18;
	mov.u64 	%rd81, prec;
	add.s64 	%rd82, %rd81, %rd67;
	ld.global.f64 	%fd19, [%rd82];
	max.f64 	%fd20, %fd19, 0d0000000000000000;
	mul.f64 	%fd21, %fd20, 0d402399999999999A;
	mul.f64 	%fd22, %fd21, 0d3FE0000000000000;
	div.rn.f64 	%fd23, %fd22, 0d408F400000000000;
	st.global.f64 	[%rd82], %fd23;
$L__BB8_5:
	setp.gt.u32 	%p5, %r12, 32767;
	setp.gt.u32 	%p6, %r1, 51;
	or.pred  	%p7, %p6, %p5;
	@%p7 bra 	$L__BB8_7;
	mul.wide.u32 	%rd86, %r12, 8;
	mov.u64 	%rd87, rliq;
	add.s64 	%rd88, %rd87, %rd86;
	ld.global.f64 	%fd24, [%rd88];
	mul.wide.u32 	%rd89, %r1, 262144;
	mov.u64 	%rd90, dlf;
	add.s64 	%rd91, %rd90, %rd89;
	add.s64 	%rd92, %rd91, %rd86;
	ld.global.f64 	%fd25, [%rd92];
	mov.u64 	%rd93, dpp;
	add.s64 	%rd94, %rd93, %rd89;
	add.s64 	%rd95, %rd94, %rd86;
	ld.global.f64 	%fd26, [%rd95];
	mul.f64 	%fd27, %fd25, %fd26;
	div.rn.f64 	%fd28, %fd27, 0d402399999999999A;
	add.f64 	%fd30, %fd24, %fd28;
	bra.uni 	$L__BB8_9;
$L__BB8_7:
	setp.gt.u32 	%p8, %r12, 32767;
	@%p8 bra 	$L__BB8_10;
	mul.wide.u32 	%rd83, %r12, 8;
	mov.u64 	%rd84, rliq;
	add.s64 	%rd85, %rd84, %rd83;
	ld.global.f64 	%fd30, [%rd85];
$L__BB8_9:
	mul.wide.u32 	%rd96, %r12, 8;
	mov.u64 	%rd97, rliq;
	add.s64 	%rd98, %rd97, %rd96;
	div.rn.f64 	%fd29, %fd30, 0d408F400000000000;
	st.global.f64 	[%rd98], %fd29;
$L__BB8_10:
	ret;

}
.func  (.param .b64 func_retval0) __internal_accurate_pow(
	.param .b64 __internal_accurate_pow_param_0,
	.param .b64 __internal_accurate_pow_param_1
)
{
	.reg .pred 	%p<8>;
	.reg .b32 	%r<49>;
	.reg .b32 	%f<3>;
	.reg .b64 	%fd<109>;

	ld.param.f64 	%fd10, [__internal_accurate_pow_param_0];
	ld.param.f64 	%fd11, [__internal_accurate_pow_param_1];
	{
	.reg .b32 %temp; 
	mov.b64 	{%temp, %r46}, %fd10;
	}
	{
	.reg .b32 %temp; 
	mov.b64 	{%r45, %temp}, %fd10;
	}
	shr.u32 	%r47, %r46, 20;
	setp.gt.u32 	%p1, %r46, 1048575;
	@%p1 bra 	$L__BB9_2;
	mul.f64 	%fd12, %fd10, 0d4350000000000000;
	{
	.reg .b32 %temp; 
	mov.b64 	{%temp, %r46}, %fd12;
	}
	{
	.reg .b32 %temp; 
	mov.b64 	{%r45, %temp}, %fd12;
	}
	shr.u32 	%r16, %r46, 20;
	add.s32 	%r47, %r16, -54;
$L__BB9_2:
	add.s32 	%r48, %r47, -1023;
	and.b32  	%r17, %r46, -2146435073;
	or.b32  	%r18, %r17, 1072693248;
	mov.b64 	%fd107, {%r45, %r18};
	setp.lt.u32 	%p2, %r18, 1073127583;
	@%p2 bra 	$L__BB9_4;
	{
	.reg .b32 %temp; 
	mov.b64 	{%r19, %temp}, %fd107;
	}
	{
	.reg .b32 %temp; 
	mov.b64 	{%temp, %r20}, %fd107;
	}
	add.s32 	%r21, %r20, -1048576;
	mov.b64 	%fd107, {%r19, %r21};
	add.s32 	%r48, %r47, -1022;
$L__BB9_4:
	add.f64 	%fd13, %fd107, 0dBFF0000000000000;
	add.f64 	%fd14, %fd107, 0d3FF0000000000000;
	rcp.approx.ftz.f64 	%fd15, %fd14;
	neg.f64 	%fd16, %fd14;
	fma.rn.f64 	%fd17, %fd16, %fd15, 0d3FF0000000000000;
	fma.rn.f64 	%fd18, %fd17, %fd17, %fd17;
	fma.rn.f64 	%fd19, %fd18, %fd15, %fd15;
	mul.f64 	%fd20, %fd13, %fd19;
	fma.rn.f64 	%fd21, %fd13, %fd19, %fd20;
	mul.f64 	%fd22, %fd21, %fd21;
	fma.rn.f64 	%fd23, %fd22, 0d3EB0F5FF7D2CAFE2, 0d3ED0F5D241AD3B5A;
	fma.rn.f64 	%fd24, %fd23, %fd22, 0d3EF3B20A75488A3F;
	fma.rn.f64 	%fd25, %fd24, %fd22, 0d3F1745CDE4FAECD5;
	fma.rn.f64 	%fd26, %fd25, %fd22, 0d3F3C71C7258A578B;
	fma.rn.f64 	%fd27, %fd26, %fd22, 0d3F6249249242B910;
	fma.rn.f64 	%fd28, %fd27, %fd22, 0d3F89999999999DFB;
	sub.f64 	%fd29, %fd13, %fd21;
	add.f64 	%fd30, %fd29, %fd29;
	neg.f64 	%fd31, %fd21;
	fma.rn.f64 	%fd32, %fd31, %fd13, %fd30;
	mul.f64 	%fd33, %fd19, %fd32;
	fma.rn.f64 	%fd34, %fd22, %fd28, 0d3FB5555555555555;
	mov.f64 	%fd35, 0d3FB5555555555555;
	sub.f64 	%fd36, %fd35, %fd34;
	fma.rn.f64 	%fd37, %fd22, %fd28, %fd36;
	add.f64 	%fd38, %fd37, 0dBC46A4CB00B9E7B0;
	add.f64 	%fd39, %fd34, %fd38;
	sub.f64 	%fd40, %fd34, %fd39;
	add.f64 	%fd41, %fd38, %fd40;
	mul.rn.f64 	%fd42, %fd21, %fd21;
	neg.f64 	%fd43, %fd42;
	fma.rn.f64 	%fd44, %fd21, %fd21, %fd43;
	{
	.reg .b32 %temp; 
	mov.b64 	{%r22, %temp}, %fd33;
	}
	{
	.reg .b32 %temp; 
	mov.b64 	{%temp, %r23}, %fd33;
	}
	add.s32 	%r24, %r23, 1048576;
	mov.b64 	%fd45, {%r22, %r24};
	fma.rn.f64 	%fd46, %fd21, %fd45, %fd44;
	mul.rn.f64 	%fd47, %fd42, %fd21;
	neg.f64 	%fd48, %fd47;
	fma.rn.f64 	%fd49, %fd42, %fd21, %fd48;
	fma.rn.f64 	%fd50, %fd42, %fd33, %fd49;
	fma.rn.f64 	%fd51, %fd46, %fd21, %fd50;
	mul.rn.f64 	%fd52, %fd39, %fd47;
	neg.f64 	%fd53, %fd52;
	fma.rn.f64 	%fd54, %fd39, %fd47, %fd53;
	fma.rn.f64 	%fd55, %fd39, %fd51, %fd54;
	fma.rn.f64 	%fd56, %fd41, %fd47, %fd55;
	add.f64 	%fd57, %fd52, %fd56;
	sub.f64 	%fd58, %fd52, %fd57;
	add.f64 	%fd59, %fd56, %fd58;
	add.f64 	%fd60, %fd21, %fd57;
	sub.f64 	%fd61, %fd21, %fd60;
	add.f64 	%fd62, %fd57, %fd61;
	add.f64 	%fd63, %fd59, %fd62;
	add.f64 	%fd64, %fd33, %fd63;
	add.f64 	%fd65, %fd60, %fd64;
	sub.f64 	%fd66, %fd60, %fd65;
	add.f64 	%fd67, %fd64, %fd66;
	xor.b32  	%r25, %r48, -2147483648;
	mov.b32 	%r26, 1127219200;
	mov.b64 	%fd68, {%r25, %r26};
	mov.b32 	%r27, -2147483648;
	mov.b64 	%fd69, {%r27, %r26};
	sub.f64 	%fd70, %fd68, %fd69;
	fma.rn.f64 	%fd71, %fd70, 0d3FE62E42FEFA39EF, %fd65;
	fma.rn.f64 	%fd72, %fd70, 0dBFE62E42FEFA39EF, %fd71;
	sub.f64 	%fd73, %fd72, %fd65;
	sub.f64 	%fd74, %fd67, %fd73;
	fma.rn.f64 	%fd75, %fd70, 0d3C7ABC9E3B39803F, %fd74;
	add.f64 	%fd76, %fd71, %fd75;
	sub.f64 	%fd77, %fd71, %fd76;
	add.f64 	%fd78, %fd75, %fd77;
	{
	.reg .b32 %temp; 
	mov.b64 	{%temp, %r28}, %fd11;
	}
	{
	.reg .b32 %temp; 
	mov.b64 	{%r29, %temp}, %fd11;
	}
	shl.b32 	%r30, %r28, 1;
	setp.gt.u32 	%p3, %r30, -33554433;
	and.b32  	%r31, %r28, -15728641;
	selp.b32 	%r32, %r31, %r28, %p3;
	mov.b64 	%fd79, {%r29, %r32};
	mul.rn.f64 	%fd80, %fd76, %fd79;
	neg.f64 	%fd81, %fd80;
	fma.rn.f64 	%fd82, %fd76, %fd79, %fd81;
	fma.rn.f64 	%fd83, %fd78, %fd79, %fd82;
	add.f64 	%fd4, %fd80, %fd83;
	sub.f64 	%fd84, %fd80, %fd4;
	add.f64 	%fd5, %fd83, %fd84;
	fma.rn.f64 	%fd85, %fd4, 0d3FF71547652B82FE, 0d4338000000000000;
	{
	.reg .b32 %temp; 
	mov.b64 	{%r13, %temp}, %fd85;
	}
	mov.f64 	%fd86, 0dC338000000000000;
	add.rn.f64 	%fd87, %fd85, %fd86;
	fma.rn.f64 	%fd88, %fd87, 0dBFE62E42FEFA39EF, %fd4;
	fma.rn.f64 	%fd89, %fd87, 0dBC7ABC9E3B39803F, %fd88;
	fma.rn.f64 	%fd90, %fd89, 0d3E5ADE1569CE2BDF, 0d3E928AF3FCA213EA;
	fma.rn.f64 	%fd91, %fd90, %fd89, 0d3EC71DEE62401315;
	fma.rn.f64 	%fd92, %fd91, %fd89, 0d3EFA01997C89EB71;
	fma.rn.f64 	%fd93, %fd92, %fd89, 0d3F2A01A014761F65;
	fma.rn.f64 	%fd94, %fd93, %fd89, 0d3F56C16C1852B7AF;
	fma.rn.f64 	%fd95, %fd94, %fd89, 0d3F81111111122322;
	fma.rn.f64 	%fd96, %fd95, %fd89, 0d3FA55555555502A1;
	fma.rn.f64 	%fd97, %fd96, %fd89, 0d3FC5555555555511;
	fma.rn.f64 	%fd98, %fd97, %fd89, 0d3FE000000000000B;
	fma.rn.f64 	%fd99, %fd98, %fd89, 0d3FF0000000000000;
	fma.rn.f64 	%fd100, %fd99, %fd89, 0d3FF0000000000000;
	{
	.reg .b32 %temp; 
	mov.b64 	{%r14, %temp}, %fd100;
	}
	{
	.reg .b32 %temp; 
	mov.b64 	{%temp, %r15}, %fd100;
	}
	shl.b32 	%r33, %r13, 20;
	add.s32 	%r34, %r33, %r15;
	mov.b64 	%fd108, {%r14, %r34};
	{
	.reg .b32 %temp; 
	mov.b64 	{%temp, %r35}, %fd4;
	}
	mov.b32 	%f2, %r35;
	abs.f32 	%f1, %f2;
	setp.lt.f32 	%p4, %f1, 0f4086232B;
	@%p4 bra 	$L__BB9_7;
	setp.lt.f64 	%p5, %fd4, 0d0000000000000000;
	add.f64 	%fd101, %fd4, 0d7FF0000000000000;
	selp.f64 	%fd108, 0d0000000000000000, %fd101, %p5;
	setp.geu.f32 	%p6, %f1, 0f40874800;
	@%p6 bra 	$L__BB9_7;
	shr.u32 	%r36, %r13, 31;
	add.s32 	%r37, %r13, %r36;
	shr.s32 	%r38, %r37, 1;
	shl.b32 	%r39, %r38, 20;
	add.s32 	%r40, %r15, %r39;
	mov.b64 	%fd102, {%r14, %r40};
	sub.s32 	%r41, %r13, %r38;
	shl.b32 	%r42, %r41, 20;
	add.s32 	%r43, %r42, 1072693248;
	mov.b32 	%r44, 0;
	mov.b64 	%fd103, {%r44, %r43};
	mul.f64 	%fd108, %fd103, %fd102;
$L__BB9_7:
	abs.f64 	%fd104, %fd108;
	setp.eq.f64 	%p7, %fd104, 0d7FF0000000000000;
	fma.rn.f64 	%fd105, %fd108, %fd5, %fd108;
	selp.f64 	%fd106, %fd108, %fd105, %p7;
	st.param.f64 	[func_retval0], %fd106;
	ret;

}


// ===== COMPILED SASS (sm_100) =====

	.target	sm_100

	.elftype	@"ET_EXEC"


//--------------------- .note.nv.tkinfo           --------------------------
	.section	.note.nv.tkinfo,"",@"SHT_NOTE"
	.sectionflags	@"SHF_NOTE_NV_TKINFO"
	.tkinfo
        /*0018*/ 	.word	0x00000002
        /*0030*/ 	.string	""
        /*0030*/ 	.string	"ptxas"
        /*0030*/ 	.string	"Cuda compilation tools, release 13.0, V13.0.88"
        /*0030*/ 	.string	"Build cuda_13.0.r13.0/compiler.36424714_0"
        /*0030*/ 	.string	"-arch sm_100 -m 64 "



//--------------------- .note.nv.cuinfo           --------------------------
	.section	.note.nv.cuinfo,"",@"SHT_NOTE"
	.sectionflags	@"SHF_NOTE_NV_CUINFO"
        /*0018*/ 	.short	0x0002
        /*001a*/ 	.short	0x0064
        /*001c*/ 	.short	0x0082
	.zero		2


//--------------------- .nv.info                  --------------------------
	.section	.nv.info,"",@"SHT_CUDA_INFO"
	.align	4


	//----- nvinfo : EIATTR_REGCOUNT
	.align		4
        /*0000*/ 	.byte	0x04, 0x2f
        /*0002*/ 	.short	(.L_159 - .L_158)
	.align		4
.L_158:
        /*0004*/ 	.word	index@(_Z9zm_convr1v)
        /*0008*/ 	.word	0x00000020


	//----- nvinfo : EIATTR_FRAME_SIZE
	.align		4
.L_159:
        /*000c*/ 	.byte	0x04, 0x11
        /*000e*/ 	.short	(.L_161 - .L_160)
	.align		4
.L_160:
        /*0010*/ 	.word	index@(_Z9zm_convr1v)
        /*0014*/ 	.word	0x00000000


	//----- nvinfo : EIATTR_REGCOUNT
	.align		4
.L_161:
        /*0018*/ 	.byte	0x04, 0x2f
        /*001a*/ 	.short	(.L_163 - .L_162)
	.align		4
.L_162:
        /*001c*/ 	.word	index@(_Z6buoyanv)
        /*0020*/ 	.word	0x0000002e


	//----- nvinfo : EIATTR_FRAME_SIZE
	.align		4
.L_163:
        /*0024*/ 	.byte	0x04, 0x11
        /*0026*/ 	.short	(.L_165 - .L_164)
	.align		4
.L_164:
        /*0028*/ 	.word	index@($_Z6buoyanv$__internal_accurate_pow)
        /*002c*/ 	.word	0x00000000


	//----- nvinfo : EIATTR_FRAME_SIZE
	.align		4
.L_165:
        /*0030*/ 	.byte	0x04, 0x11
        /*0032*/ 	.short	(.L_167 - .L_166)
	.align		4
.L_166:
        /*0034*/ 	.word	index@($__internal_10_$__cuda_sm20_div_rn_f64_full)
        /*0038*/ 	.word	0x00000000


	//----- nvinfo : EIATTR_FRAME_SIZE
	.align		4
.L_167:
        /*003c*/ 	.byte	0x04, 0x11
        /*003e*/ 	.short	(.L_169 - .L_168)
	.align		4
.L_168:
        /*0040*/ 	.word	index@($__internal_9_$__cuda_sm20_dblrcp_rn_slowpath_v3)
        /*0044*/ 	.word	0x00000000


	//----- nvinfo : EIATTR_FRAME_SIZE
	.align		4
.L_169:
        /*0048*/ 	.byte	0x04, 0x11
        /*004a*/ 	.short	(.L_171 - .L_170)
	.align		4
.L_170:
        /*004c*/ 	.word	index@(_Z6buoyanv)
        /*0050*/ 	.word	0x00000000


	//----- nvinfo : EIATTR_REGCOUNT
	.align		4
.L_171:
        /*0054*/ 	.byte	0x04, 0x2f
        /*0056*/ 	.short	(.L_173 - .L_172)
	.align		4
.L_172:
        /*0058*/ 	.word	index@(_Z9zm_convr2v)
        /*005c*/ 	.word	0x00000020


	//----- nvinfo : EIATTR_FRAME_SIZE
	.align		4
.L_173:
        /*0060*/ 	.byte	0x04, 0x11
        /*0062*/ 	.short	(.L_175 - .L_174)
	.align		4
.L_174:
        /*0064*/ 	.word	index@($__internal_8_$__cuda_sm20_div_rn_f64_full)
        /*0068*/ 	.word	0x00000000


	//----- nvinfo : EIATTR_FRAME_SIZE
	.align		4
.L_175:
        /*006c*/ 	.byte	0x04, 0x11
        /*006e*/ 	.short	(.L_177 - .L_176)
	.align		4
.L_176:
        /*0070*/ 	.word	index@(_Z9zm_convr2v)
        /*0074*/ 	.word	0x00000000


	//----- nvinfo : EIATTR_REGCOUNT
	.align		4
.L_177:
        /*0078*/ 	.byte	0x04, 0x2f
        /*007a*/ 	.short	(.L_179 - .L_178)
	.align		4
.L_178:
        /*007c*/ 	.word	index@(_Z6cldprpv)
        /*0080*/ 	.word	0x0000002e


	//----- nvinfo : EIATTR_FRAME_SIZE
	.align		4
.L_179:
        /*0084*/ 	.byte	0x04, 0x11
        /*0086*/ 	.short	(.L_181 - .L_180)
	.align		4
.L_180:
        /*0088*/ 	.word	index@($_Z6cldprpv$__internal_accurate_pow)
        /*008c*/ 	.word	0x00000000


	//----- nvinfo : EIATTR_FRAME_SIZE
	.align		4
.L_181:
        /*0090*/ 	.byte	0x04, 0x11
        /*0092*/ 	.short	(.L_183 - .L_182)
	.align		4
.L_182:
        /*0094*/ 	.word	index@($__internal_7_$__cuda_sm20_div_rn_f64_full)
        /*0098*/ 	.word	0x00000000


	//----- nvinfo : EIATTR_FRAME_SIZE
	.align		4
.L_183:
        /*009c*/ 	.byte	0x04, 0x11
        /*009e*/ 	.short	(.L_185 - .L_184)
	.align		4
.L_184:
        /*00a0*/ 	.word	index@($__internal_6_$__cuda_sm20_dblrcp_rn_slowpath_v3)
        /*00a4*/ 	.word	0x00000000


	//----- nvinfo : EIATTR_FRAME_SIZE
	.align		4
.L_185:
        /*00a8*/ 	.byte	0x04, 0x11
        /*00aa*/ 	.short	(.L_187 - .L_186)
	.align		4
.L_186:
        /*00ac*/ 	.word	index@(_Z6cldprpv)
        /*00b0*/ 	.word	0x00000000


	//----- nvinfo : EIATTR_REGCOUNT
	.align		4
.L_187:
        /*00b4*/ 	.byte	0x04, 0x2f
        /*00b6*/ 	.short	(.L_189 - .L_188)
	.align		4
.L_188:
        /*00b8*/ 	.word	index@(_Z9zm_convr3v)
        /*00bc*/ 	.word	0x0000001f


	//----- nvinfo : EIATTR_FRAME_SIZE
	.align		4
.L_189:
        /*00c0*/ 	.byte	0x04, 0x11
        /*00c2*/ 	.short	(.L_191 - .L_190)
	.align		4
.L_190:
        /*00c4*/ 	.word	index@($__internal_5_$__cuda_sm20_div_rn_f64_full)
        /*00c8*/ 	.word	0x00000000


	//----- nvinfo : EIATTR_FRAME_SIZE
	.align		4
.L_191:
        /*00cc*/ 	.byte	0x04, 0x11
        /*00ce*/ 	.short	(.L_193 - .L_192)
	.align		4
.L_192:
        /*00d0*/ 	.word	index@(_Z9zm_convr3v)
        /*00d4*/ 	.word	0x00000000


	//----- nvinfo : EIATTR_REGCOUNT
	.align		4
.L_193:
        /*00d8*/ 	.byte	0x04, 0x2f
        /*00da*/ 	.short	(.L_195 - .L_194)
	.align		4
.L_194:
        /*00dc*/ 	.word	index@(_Z7closurev)
        /*00e0*/ 	.word	0x00000038


	//----- nvinfo : EIATTR_FRAME_SIZE
	.align		4
.L_195:
        /*00e4*/ 	.byte	0x04, 0x11
        /*00e6*/ 	.short	(.L_197 - .L_196)
	.align		4
.L_196:
        /*00e8*/ 	.word	index@($_Z7closurev$__internal_accurate_pow)
        /*00ec*/ 	.word	0x00000000


	//----- nvinfo : EIATTR_FRAME_SIZE
	.align		4
.L_197:
        /*00f0*/ 	.byte	0x04, 0x11
        /*00f2*/ 	.short	(.L_199 - .L_198)
	.align		4
.L_198:
        /*00f4*/ 	.word	index@($__internal_4_$__cuda_sm20_div_rn_f64_full)
        /*00f8*/ 	.word	0x00000000


	//----- nvinfo : EIATTR_FRAME_SIZE
	.align		4
.L_199:
        /*00fc*/ 	.byte	0x04, 0x11
        /*00fe*/ 	.short	(.L_201 - .L_200)
	.align		4
.L_200:
        /*0100*/ 	.word	index@($__internal_3_$__cuda_sm20_dblrcp_rn_slowpath_v3)
        /*0104*/ 	.word	0x00000000


	//----- nvinfo : EIATTR_FRAME_SIZE
	.align		4
.L_201:
        /*0108*/ 	.byte	0x04, 0x11
        /*010a*/ 	.short	(.L_203 - .L_202)
	.align		4
.L_202:
        /*010c*/ 	.word	index@(_Z7closurev)
        /*0110*/ 	.word	0x00000000


	//----- nvinfo : EIATTR_REGCOUNT
	.align		4
.L_203:
        /*0114*/ 	.byte	0x04, 0x2f
        /*0116*/ 	.short	(.L_205 - .L_204)
	.align		4
.L_204:
        /*0118*/ 	.word	index@(_Z9zm_convr4v)
        /*011c*/ 	.word	0x00000018


	//----- nvinfo : EIATTR_FRAME_SIZE
	.align		4
.L_205:
        /*0120*/ 	.byte	0x04, 0x11
        /*0122*/ 	.short	(.L_207 - .L_206)
	.align		4
.L_206:
        /*0124*/ 	.word	index@($__internal_2_$__cuda_sm20_div_rn_f64_full)
        /*0128*/ 	.word	0x00000000


	//----- nvinfo : EIATTR_FRAME_SIZE
	.align		4
.L_207:
        /*012c*/ 	.byte	0x04, 0x11
        /*012e*/ 	.short	(.L_209 - .L_208)
	.align		4
.L_208:
        /*0130*/ 	.word	index@(_Z9zm_convr4v)
        /*0134*/ 	.word	0x00000000


	//----- nvinfo : EIATTR_REGCOUNT
	.align		4
.L_209:
        /*0138*/ 	.byte	0x04, 0x2f
        /*013a*/ 	.short	(.L_211 - .L_210)
	.align		4
.L_210:
        /*013c*/ 	.word	index@(_Z8q1q2_pjrv)
        /*0140*/ 	.word	0x00000028


	//----- nvinfo : EIATTR_FRAME_SIZE
	.align		4
.L_211:
        /*0144*/ 	.byte	0x04, 0x11
        /*0146*/ 	.short	(.L_213 - .L_212)
	.align		4
.L_212:
        /*0148*/ 	.word	index@($__internal_1_$__cuda_sm20_div_rn_f64_full)
        /*014c*/ 	.word	0x00000000


	//----- nvinfo : EIATTR_FRAME_SIZE
	.align		4
.L_213:
        /*0150*/ 	.byte	0x04, 0x11
        /*0152*/ 	.short	(.L_215 - .L_214)
	.align		4
.L_214:
        /*0154*/ 	.word	index@(_Z8q1q2_pjrv)
        /*0158*/ 	.word	0x00000000


	//----- nvinfo : EIATTR_REGCOUNT
	.align		4
.L_215:
        /*015c*/ 	.byte	0x04, 0x2f
        /*015e*/ 	.short	(.L_217 - .L_216)
	.align		4
.L_216:
        /*0160*/ 	.word	index@(_Z9zm_convr5v)
        /*0164*/ 	.word	0x0000001c


	//----- nvinfo : EIATTR_FRAME_SIZE
	.align		4
.L_217:
        /*0168*/ 	.byte	0x04, 0x11
        /*016a*/ 	.short	(.L_219 - .L_218)
	.align		4
.L_218:
        /*016c*/ 	.word	index@($__internal_0_$__cuda_sm20_div_rn_f64_full)
        /*0170*/ 	.word	0x00000000


	//----- nvinfo : EIATTR_FRAME_SIZE
	.align		4
.L_219:
        /*0174*/ 	.byte	0x04, 0x11
        /*0176*/ 	.short	(.L_221 - .L_220)
	.align		4
.L_220:
        /*0178*/ 	.word	index@(_Z9zm_convr5v)
        /*017c*/ 	.word	0x00000000


	//----- nvinfo : EIATTR_MIN_STACK_SIZE
	.align		4
.L_221:
        /*0180*/ 	.byte	0x04, 0x12
        /*0182*/ 	.short	(.L_223 - .L_222)
	.align		4
.L_222:
        /*0184*/ 	.word	index@(_Z9zm_convr5v)
        /*0188*/ 	.word	0x00000000


	//----- nvinfo : EIATTR_MIN_STACK_SIZE
	.align		4
.L_223:
        /*018c*/ 	.byte	0x04, 0x12
        /*018e*/ 	.short	(.L_225 - .L_224)
	.align		4
.L_224:
        /*0190*/ 	.word	index@(_Z8q1q2_pjrv)
        /*0194*/ 	.word	0x00000000


	//----- nvinfo : EIATTR_MIN_STACK_SIZE
	.align		4
.L_225:
        /*0198*/ 	.byte	0x04, 0x12
        /*019a*/ 	.short	(.L_227 - .L_226)
	.align		4
.L_226:
        /*019c*/ 	.word	index@(_Z9zm_convr4v)
        /*01a0*/ 	.word	0x00000000


	//----- nvinfo : EIATTR_MIN_STACK_SIZE
	.align		4
.L_227:
        /*01a4*/ 	.byte	0x04, 0x12
        /*01a6*/ 	.short	(.L_229 - .L_228)
	.align		4
.L_228:
        /*01a8*/ 	.word	index@(_Z7closurev)
        /*01ac*/ 	.word	0x00000000


	//----- nvinfo : EIATTR_MIN_STACK_SIZE
	.align		4
.L_229:
        /*01b0*/ 	.byte	0x04, 0x12
        /*01b2*/ 	.short	(.L_231 - .L_230)
	.align		4
.L_230:
        /*01b4*/ 	.word	index@(_Z9zm_convr3v)
        /*01b8*/ 	.word	0x00000000


	//----- nvinfo : EIATTR_MIN_STACK_SIZE
	.align		4
.L_231:
        /*01bc*/ 	.byte	0x04, 0x12
        /*01be*/ 	.short	(.L_233 - .L_232)
	.align		4
.L_232:
        /*01c0*/ 	.word	index@(_Z6cldprpv)
        /*01c4*/ 	.word	0x00000000


	//----- nvinfo : EIATTR_MIN_STACK_SIZE
	.align		4
.L_233:
        /*01c8*/ 	.byte	0x04, 0x12
        /*01ca*/ 	.short	(.L_235 - .L_234)
	.align		4
.L_234:
        /*01cc*/ 	.word	index@(_Z9zm_convr2v)
        /*01d0*/ 	.word	0x00000000


	//----- nvinfo : EIATTR_MIN_STACK_SIZE
	.align		4
.L_235:
        /*01d4*/ 	.byte	0x04, 0x12
        /*01d6*/ 	.short	(.L_237 - .L_236)
	.align		4
.L_236:
        /*01d8*/ 	.word	index@(_Z6buoyanv)
        /*01dc*/ 	.word	0x00000000


	//----- nvinfo : EIATTR_MIN_STACK_SIZE
	.align		4
.L_237:
        /*01e0*/ 	.byte	0x04, 0x12
        /*01e2*/ 	.short	(.L_239 - .L_238)
	.align		4
.L_238:
        /*01e4*/ 	.word	index@(_Z9zm_convr1v)
        /*01e8*/ 	.word	0x00000000
.L_239:


//--------------------- .nv.compat                --------------------------
	.section	.nv.compat,"",@"SHT_CUDA_COMPAT_INFO"
	.align	4
        /*0000*/ 	.byte	0x02, 0x09, 0x00, 0x00, 0x02, 0x02, 0x01, 0x00, 0x02, 0x05, 0x05, 0x00, 0x03, 0x07, 0x01, 0x01
        /*0010*/ 	.byte	0x02, 0x03, 0x00, 0x00, 0x02, 0x06, 0x01, 0x00, 0x04, 0x0b, 0x08, 0x00, 0x01, 0x00, 0x00, 0x00
        /*0020*/ 	.byte	0x00, 0x00, 0x00, 0x00


//--------------------- .nv.info._Z9zm_convr5v    --------------------------
	.section	.nv.info._Z9zm_convr5v,"",@"SHT_CUDA_INFO"
	.sectionflags	@""
	.align	4


	//----- nvinfo : EIATTR_CUDA_API_VERSION
	.align		4
        /*0000*/ 	.byte	0x04, 0x37
        /*0002*/ 	.short	(.L_241 - .L_240)
.L_240:
        /*0004*/ 	.word	0x00000082


	//----- nvinfo : EIATTR_SPARSE_MMA_MASK
	.align		4
.L_241:
        /*0008*/ 	.byte	0x03, 0x50
        /*000a*/ 	.short	0x0000


	//----- nvinfo : EIATTR_MAXREG_COUNT
	.align		4
        /*000c*/ 	.byte	0x03, 0x1b
        /*000e*/ 	.short	0x00ff


	//----- nvinfo : EIATTR_MERCURY_ISA_VERSION
	.align		4
        /*0010*/ 	.byte	0x03, 0x5f
        /*0012*/ 	.short	0x0101


	//----- nvinfo : EIATTR_VRC_CTA_INIT_COUNT
	.align		4
        /*0014*/ 	.byte	0x02, 0x4a
	.zero		1
	.zero		1


	//----- nvinfo : EIATTR_EXIT_INSTR_OFFSETS
	.align		4
        /*0018*/ 	.byte	0x04, 0x1c
        /*001a*/ 	.short	(.L_243 - .L_242)


	//   ....[0]....
.L_242:
        /*001c*/ 	.word	0x00000d90


	//   ....[1]....
        /*0020*/ 	.word	0x00000fb0


	//----- nvinfo : EIATTR_CRS_STACK_SIZE
	.align		4
.L_243:
        /*0024*/ 	.byte	0x04, 0x1e
        /*0026*/ 	.short	(.L_245 - .L_244)
.L_244:
        /*0028*/ 	.word	0x00000000


	//----- nvinfo : EIATTR_SW_WAR
	.align		4
.L_245:
        /*002c*/ 	.byte	0x04, 0x36
        /*002e*/ 	.short	(.L_247 - .L_246)
.L_246:
        /*0030*/ 	.word	0x00000008
.L_247:


//--------------------- .nv.info._Z8q1q2_pjrv     --------------------------
	.section	.nv.info._Z8q1q2_pjrv,"",@"SHT_CUDA_INFO"
	.sectionflags	@""
	.align	4


	//----- nvinfo : EIATTR_CUDA_API_VERSION
	.align		4
        /*0000*/ 	.byte	0x04, 0x37
        /*0002*/ 	.short	(.L_249 - .L_248)
.L_248:
        /*0004*/ 	.word	0x00000082


	//----- nvinfo : EIATTR_SPARSE_MMA_MASK
	.align		4
.L_249:
        /*0008*/ 	.byte	0x03, 0x50
        /*000a*/ 	.short	0x0000


	//----- nvinfo : EIATTR_MAXREG_COUNT
	.align		4
        /*000c*/ 	.byte	0x03, 0x1b
        /*000e*/ 	.short	0x00ff


	//----- nvinfo : EIATTR_MERCURY_ISA_VERSION
	.align		4
        /*0010*/ 	.byte	0x03, 0x5f
        /*0012*/ 	.short	0x0101


	//----- nvinfo : EIATTR_VRC_CTA_INIT_COUNT
	.align		4
        /*0014*/ 	.byte	0x02, 0x4a
	.zero		1
	.zero		1


	//----- nvinfo : EIATTR_EXIT_INSTR_OFFSETS
	.align		4
        /*0018*/ 	.byte	0x04, 0x1c
        /*001a*/ 	.short	(.L_251 - .L_250)


	//   ....[0]....
.L_250:
        /*001c*/ 	.word	0x000000b0


	//   ....[1]....
        /*0020*/ 	.word	0x00000930


	//----- nvinfo : EIATTR_CRS_STACK_SIZE
	.align		4
.L_251:
        /*0024*/ 	.byte	0x04, 0x1e
        /*0026*/ 	.short	(.L_253 - .L_252)
.L_252:
        /*0028*/ 	.word	0x00000000


	//----- nvinfo : EIATTR_SW_WAR
	.align		4
.L_253:
        /*002c*/ 	.byte	0x04, 0x36
        /*002e*/ 	.short	(.L_255 - .L_254)
.L_254:
        /*0030*/ 	.word	0x00000008
.L_255:


//--------------------- .nv.info._Z9zm_convr4v    --------------------------
	.section	.nv.info._Z9zm_convr4v,"",@"SHT_CUDA_INFO"
	.sectionflags	@""
	.align	4


	//----- nvinfo : EIATTR_CUDA_API_VERSION
	.align		4
        /*0000*/ 	.byte	0x04, 0x37
        /*0002*/ 	.short	(.L_257 - .L_256)
.L_256:
        /*0004*/ 	.word	0x00000082


	//----- nvinfo : EIATTR_SPARSE_MMA_MASK
	.align		4
.L_257:
        /*0008*/ 	.byte	0x03, 0x50
        /*000a*/ 	.short	0x0000


	//----- nvinfo : EIATTR_MAXREG_COUNT
	.align		4
        /*000c*/ 	.byte	0x03, 0x1b
        /*000e*/ 	.short	0x00ff


	//----- nvinfo : EIATTR_MERCURY_ISA_VERSION
	.align		4
        /*0010*/ 	.byte	0x03, 0x5f
        /*0012*/ 	.short	0x0101


	//----- nvinfo : EIATTR_VRC_CTA_INIT_COUNT
	.align		4
        /*0014*/ 	.byte	0x02, 0x4a
	.zero		1
	.zero		1


	//----- nvinfo : EIATTR_EXIT_INSTR_OFFSETS
	.align		4
        /*0018*/ 	.byte	0x04, 0x1c
        /*001a*/ 	.short	(.L_259 - .L_258)


	//   ....[0]....
.L_258:
        /*001c*/ 	.word	0x000004f0


	//   ....[1]....
        /*0020*/ 	.word	0x00000700


	//----- nvinfo : EIATTR_CRS_STACK_SIZE
	.align		4
.L_259:
        /*0024*/ 	.byte	0x04, 0x1e
        /*0026*/ 	.short	(.L_261 - .L_260)
.L_260:
        /*0028*/ 	.word	0x00000000


	//----- nvinfo : EIATTR_SW_WAR
	.align		4
.L_261:
        /*002c*/ 	.byte	0x04, 0x36
        /*002e*/ 	.short	(.L_263 - .L_262)
.L_262:
        /*0030*/ 	.word	0x00000008
.L_263:


//--------------------- .nv.info._Z7closurev      --------------------------
	.section	.nv.info._Z7closurev,"",@"SHT_CUDA_INFO"
	.sectionflags	@""
	.align	4


	//----- nvinfo : EIATTR_CUDA_API_VERSION
	.align		4
        /*0000*/ 	.byte	0x04, 0x37
        /*0002*/ 	.short	(.L_265 - .L_264)
.L_264:
        /*0004*/ 	.word	0x00000082


	//----- nvinfo : EIATTR_SPARSE_MMA_MASK
	.align		4
.L_265:
        /*0008*/ 	.byte	0x03, 0x50
        /*000a*/ 	.short	0x0000


	//----- nvinfo : EIATTR_MAXREG_COUNT
	.align		4
        /*000c*/ 	.byte	0x03, 0x1b
        /*000e*/ 	.short	0x00ff


	//----- nvinfo : EIATTR_MERCURY_ISA_VERSION
	.align		4
        /*0010*/ 	.byte	0x03, 0x5f
        /*0012*/ 	.short	0x0101


	//----- nvinfo : EIATTR_VRC_CTA_INIT_COUNT
	.align		4
        /*0014*/ 	.byte	0x02, 0x4a
	.zero		1
	.zero		1


	//----- nvinfo : EIATTR_EXIT_INSTR_OFFSETS
	.align		4
        /*0018*/ 	.byte	0x04, 0x1c
        /*001a*/ 	.short	(.L_267 - .L_266)


	//   ....[0]....
.L_266:
        /*001c*/ 	.word	0x00002840


	//   ....[1]....
        /*0020*/ 	.word	0x000046f0


	//----- nvinfo : EIATTR_CRS_STACK_SIZE
	.align		4
.L_267:
        /*0024*/ 	.byte	0x04, 0x1e
        /*0026*/ 	.short	(.L_269 - .L_268)
.L_268:
        /*0028*/ 	.word	0x00000000


	//----- nvinfo : EIATTR_SW_WAR
	.align		4
.L_269:
        /*002c*/ 	.byte	0x04, 0x36
        /*002e*/ 	.short	(.L_271 - .L_270)
.L_270:
        /*0030*/ 	.word	0x00000008
.L_271:


//--------------------- .nv.info._Z9zm_convr3v    --------------------------
	.section	.nv.info._Z9zm_convr3v,"",@"SHT_CUDA_INFO"
	.sectionflags	@""
	.align	4


	//----- nvinfo : EIATTR_CUDA_API_VERSION
	.align		4
        /*0000*/ 	.byte	0x04, 0x37
        /*0002*/ 	.short	(.L_273 - .L_272)
.L_272:
        /*0004*/ 	.word	0x00000082


	//----- nvinfo : EIATTR_SPARSE_MMA_MASK
	.align		4
.L_273:
        /*0008*/ 	.byte	0x03, 0x50
        /*000a*/ 	.short	0x0000


	//----- nvinfo : EIATTR_MAXREG_COUNT
	.align		4
        /*000c*/ 	.byte	0x03, 0x1b
        /*000e*/ 	.short	0x00ff


	//----- nvinfo : EIATTR_MERCURY_ISA_VERSION
	.align		4
        /*0010*/ 	.byte	0x03, 0x5f
        /*0012*/ 	.short	0x0101


	//----- nvinfo : EIATTR_VRC_CTA_INIT_COUNT
	.align		4
        /*0014*/ 	.byte	0x02, 0x4a
	.zero		1
	.zero		1


	//----- nvinfo : EIATTR_EXIT_INSTR_OFFSETS
	.align		4
        /*0018*/ 	.byte	0x04, 0x1c
        /*001a*/ 	.short	(.L_275 - .L_274)


	//   ....[0]....
.L_274:
        /*001c*/ 	.word	0x000000b0


	//   ....[1]....
        /*0020*/ 	.word	0x00000d50


	//----- nvinfo : EIATTR_CRS_STACK_SIZE
	.align		4
.L_275:
        /*0024*/ 	.byte	0x04, 0x1e
        /*0026*/ 	.short	(.L_277 - .L_276)
.L_276:
        /*0028*/ 	.word	0x00000000


	//----- nvinfo : EIATTR_SW_WAR
	.align		4
.L_277:
        /*002c*/ 	.byte	0x04, 0x36
        /*002e*/ 	.short	(.L_279 - .L_278)
.L_278:
        /*0030*/ 	.word	0x00000008
.L_279:


//--------------------- .nv.info._Z6cldprpv       --------------------------
	.section	.nv.info._Z6cldprpv,"",@"SHT_CUDA_INFO"
	.sectionflags	@""
	.align	4


	//----- nvinfo : EIATTR_CUDA_API_VERSION
	.align		4
        /*0000*/ 	.byte	0x04, 0x37
        /*0002*/ 	.short	(.L_281 - .L_280)
.L_280:
        /*0004*/ 	.word	0x00000082


	//----- nvinfo : EIATTR_SPARSE_MMA_MASK
	.align		4
.L_281:
        /*0008*/ 	.byte	0x03, 0x50
        /*000a*/ 	.short	0x0000


	//----- nvinfo : EIATTR_MAXREG_COUNT
	.align		4
        /*000c*/ 	.byte	0x03, 0x1b
        /*000e*/ 	.short	0x00ff


	//----- nvinfo : EIATTR_MERCURY_ISA_VERSION
	.align		4
        /*0010*/ 	.byte	0x03, 0x5f
        /*0012*/ 	.short	0x0101


	//----- nvinfo : EIATTR_VRC_CTA_INIT_COUNT
	.align		4
        /*0014*/ 	.byte	0x02, 0x4a
	.zero		1
	.zero		1


	//----- nvinfo : EIATTR_EXIT_INSTR_OFFSETS
	.align		4
        /*0018*/ 	.byte	0x04, 0x1c
        /*001a*/ 	.short	(.L_283 - .L_282)


	//   ....[0]....
.L_282:
        /*001c*/ 	.word	0x00007fa0


	//   ....[1]....
        /*0020*/ 	.word	0x000083e0


	//----- nvinfo : EIATTR_CRS_STACK_SIZE
	.align		4
.L_283:
        /*0024*/ 	.byte	0x04, 0x1e
        /*0026*/ 	.short	(.L_285 - .L_284)
.L_284:
        /*0028*/ 	.word	0x00000000


	//----- nvinfo : EIATTR_SW_WAR
	.align		4
.L_285:
        /*002c*/ 	.byte	0x04, 0x36
        /*002e*/ 	.short	(.L_287 - .L_286)
.L_286:
        /*0030*/ 	.word	0x00000008
.L_287:


//--------------------- .nv.info._Z9zm_convr2v    --------------------------
	.section	.nv.info._Z9zm_convr2v,"",@"SHT_CUDA_INFO"
	.sectionflags	@""
	.align	4


	//----- nvinfo : EIATTR_CUDA_API_VERSION
	.align		4
        /*0000*/ 	.byte	0x04, 0x37
        /*0002*/ 	.short	(.L_289 - .L_288)
.L_288:
        /*0004*/ 	.word	0x00000082


	//----- nvinfo : EIATTR_SPARSE_MMA_MASK
	.align		4
.L_289:
        /*0008*/ 	.byte	0x03, 0x50
        /*000a*/ 	.short	0x0000


	//----- nvinfo : EIATTR_MAXREG_COUNT
	.align		4
        /*000c*/ 	.byte	0x03, 0x1b
        /*000e*/ 	.short	0x00ff


	//----- nvinfo : EIATTR_MERCURY_ISA_VERSION
	.align		4
        /*0010*/ 	.byte	0x03, 0x5f
        /*0012*/ 	.short	0x0101


	//----- nvinfo : EIATTR_VRC_CTA_INIT_COUNT
	.align		4
        /*0014*/ 	.byte	0x02, 0x4a
	.zero		1
	.zero		1


	//----- nvinfo : EIATTR_EXIT_INSTR_OFFSETS
	.align		4
        /*0018*/ 	.byte	0x04, 0x1c
        /*001a*/ 	.short	(.L_291 - .L_290)


	//   ....[0]....
.L_290:
        /*001c*/ 	.word	0x00000e90


	//   ....[1]....
        /*0020*/ 	.word	0x000027a0


	//   ....[2]....
        /*0024*/ 	.word	0x00002810


	//----- nvinfo : EIATTR_CRS_STACK_SIZE
	.align		4
.L_291:
        /*0028*/ 	.byte	0x04, 0x1e
        /*002a*/ 	.short	(.L_293 - .L_292)
.L_292:
        /*002c*/ 	.word	0x00000000


	//----- nvinfo : EIATTR_SW_WAR
	.align		4
.L_293:
        /*0030*/ 	.byte	0x04, 0x36
        /*0032*/ 	.short	(.L_295 - .L_294)
.L_294:
        /*0034*/ 	.word	0x00000008
.L_295:


//--------------------- .nv.info._Z6buoyanv       --------------------------
	.section	.nv.info._Z6buoyanv,"",@"SHT_CUDA_INFO"
	.sectionflags	@""
	.align	4


	//----- nvinfo : EIATTR_CUDA_API_VERSION
	.align		4
        /*0000*/ 	.byte	0x04, 0x37
        /*0002*/ 	.short	(.L_297 - .L_296)
.L_296:
        /*0004*/ 	.word	0x00000082


	//----- nvinfo : EIATTR_SPARSE_MMA_MASK
	.align		4
.L_297:
        /*0008*/ 	.byte	0x03, 0x50
        /*000a*/ 	.short	0x0000


	//----- nvinfo : EIATTR_MAXREG_COUNT
	.align		4
        /*000c*/ 	.byte	0x03, 0x1b
        /*000e*/ 	.short	0x00ff


	//----- nvinfo : EIATTR_MERCURY_ISA_VERSION
	.align		4
        /*0010*/ 	.byte	0x03, 0x5f
        /*0012*/ 	.short	0x0101


	//----- nvinfo : EIATTR_VRC_CTA_INIT_COUNT
	.align		4
        /*0014*/ 	.byte	0x02, 0x4a
	.zero		1
	.zero		1


	//----- nvinfo : EIATTR_EXIT_INSTR_OFFSETS
	.align		4
        /*0018*/ 	.byte	0x04, 0x1c
        /*001a*/ 	.short	(.L_299 - .L_298)


	//   ....[0]....
.L_298:
        /*001c*/ 	.word	0x000070d0


	//   ....[1]....
        /*0020*/ 	.word	0x00007190


	//----- nvinfo : EIATTR_CRS_STACK_SIZE
	.align		4
.L_299:
        /*0024*/ 	.byte	0x04, 0x1e
        /*0026*/ 	.short	(.L_301 - .L_300)
.L_300:
        /*0028*/ 	.word	0x00000000


	//----- nvinfo : EIATTR_SW_WAR
	.align		4
.L_301:
        /*002c*/ 	.byte	0x04, 0x36
        /*002e*/ 	.short	(.L_303 - .L_302)
.L_302:
        /*0030*/ 	.word	0x00000008
.L_303:


//--------------------- .nv.info._Z9zm_convr1v    --------------------------
	.section	.nv.info._Z9zm_convr1v,"",@"SHT_CUDA_INFO"
	.sectionflags	@""
	.align	4


	//----- nvinfo : EIATTR_CUDA_API_VERSION
	.align		4
        /*0000*/ 	.byte	0x04, 0x37
        /*0002*/ 	.short	(.L_305 - .L_304)
.L_304:
        /*0004*/ 	.word	0x00000082


	//----- nvinfo : EIATTR_SPARSE_MMA_MASK
	.align		4
.L_305:
        /*0008*/ 	.byte	0x03, 0x50
        /*000a*/ 	.short	0x0000


	//----- nvinfo : EIATTR_MAXREG_COUNT
	.align		4
        /*000c*/ 	.byte	0x03, 0x1b
        /*000e*/ 	.short	0x00ff


	//----- nvinfo : EIATTR_MERCURY_ISA_VERSION
	.align		4
        /*0010*/ 	.byte	0x03, 0x5f
        /*0012*/ 	.short	0x0101


	//----- nvinfo : EIATTR_VRC_CTA_INIT_COUNT
	.align		4
        /*0014*/ 	.byte	0x02, 0x4a
	.zero		1
	.zero		1


	//----- nvinfo : EIATTR_EXIT_INSTR_OFFSETS
	.align		4
        /*0018*/ 	.byte	0x04, 0x1c
        /*001a*/ 	.short	(.L_307 - .L_306)


	//   ....[0]....
.L_306:
        /*001c*/ 	.word	0x00000fa0


	//   ....[1]....
        /*0020*/ 	.word	0x00001140


	//----- nvinfo : EIATTR_CRS_STACK_SIZE
	.align		4
.L_307:
        /*0024*/ 	.byte	0x04, 0x1e
        /*0026*/ 	.short	(.L_309 - .L_308)
.L_308:
        /*0028*/ 	.word	0x00000000


	//----- nvinfo : EIATTR_SW_WAR
	.align		4
.L_309:
        /*002c*/ 	.byte	0x04, 0x36
        /*002e*/ 	.short	(.L_311 - .L_310)
.L_310:
        /*0030*/ 	.word	0x00000008
.L_311:


//--------------------- .nv.callgraph             --------------------------
	.section	.nv.callgraph,"",@"SHT_CUDA_CALLGRAPH"
	.align	4
	.sectionentsize	8
	.align		4
        /*0000*/ 	.word	0x00000000
	.align		4
        /*0004*/ 	.word	0xffffffff
	.align		4
        /*0008*/ 	.word	0x00000000
	.align		4
        /*000c*/ 	.word	0xfffffffe
	.align		4
        /*0010*/ 	.word	0x00000000
	.align		4
        /*0014*/ 	.word	0xfffffffd
	.align		4
        /*0018*/ 	.word	0x00000000
	.align		4
        /*001c*/ 	.word	0xfffffffc


//--------------------- .nv.constant4             --------------------------
	.section	.nv.constant4,"a",@progbits
	.align	8
	.align		8
.nv.constant4:
        /*0000*/ 	.dword	qh
	.align		8
        /*0008*/ 	.dword	t
	.align		8
        /*0010*/ 	.dword	pap
	.align		8
        /*0018*/ 	.dword	paph
	.align		8
        /*0020*/ 	.dword	dpp
	.align		8
        /*0028*/ 	.dword	zm
	.align		8
        /*0030*/ 	.dword	geos
	.align		8
        /*0038*/ 	.dword	zi
	.align		8
        /*0040*/ 	.dword	pblh
	.align		8
        /*0048*/ 	.dword	tpert
	.align		8
        /*0050*/ 	.dword	landfrac
	.align		8
        /*0058*/ 	.dword	qtnd
	.align		8
        /*0060*/ 	.dword	heat
	.align		8
        /*0068*/ 	.dword	mcon
	.align		8
        /*0070*/ 	.dword	dlf
	.align		8
        /*0078*/ 	.dword	pflx
	.align		8
        /*0080*/ 	.dword	cme
	.align		8
        /*0088*/ 	.dword	cape
	.align		8
        /*0090*/ 	.dword	zdu
	.align		8
        /*0098*/ 	.dword	rprd
	.align		8
        /*00a0*/ 	.dword	mu
	.align		8
        /*00a8*/ 	.dword	eu
	.align		8
        /*00b0*/ 	.dword	du
	.align		8
        /*00b8*/ 	.dword	md
	.align		8
        /*00c0*/ 	.dword	ed
	.align		8
        /*00c8*/ 	.dword	dp
	.align		8
        /*00d0*/ 	.dword	dsubcld
	.align		8
        /*00d8*/ 	.dword	jctop
	.align		8
        /*00e0*/ 	.dword	jcbot
	.align		8
        /*00e8*/ 	.dword	prec
	.align		8
        /*00f0*/ 	.dword	rliq
	.align		8
        /*00f8*/ 	.dword	jt
	.align		8
        /*0100*/ 	.dword	maxg
	.align		8
        /*0108*/ 	.dword	ideep
	.align		8
        /*0110*/ 	.dword	ql
	.align		8
        /*0118*/ 	.dword	lengath
	.align		8
        /*0120*/ 	.dword	zs
	.align		8
        /*0128*/ 	.dword	dlg
	.align		8
        /*0130*/ 	.dword	pflxg
	.align		8
        /*0138*/ 	.dword	cug
	.align		8
        /*0140*/ 	.dword	evpg
	.align		8
        /*0148*/ 	.dword	mumax
	.align		8
        /*0150*/ 	.dword	pblt
	.align		8
        /*0158*/ 	.dword	q
	.align		8
        /*0160*/ 	.dword	p
	.align		8
        /*0168*/ 	.dword	z
	.align		8
        /*0170*/ 	.dword	s
	.align		8
        /*0178*/ 	.dword	tp
	.align		8
        /*0180*/ 	.dword	zf
	.align		8
        /*0188*/ 	.dword	pf
	.align		8
        /*0190*/ 	.dword	qstp
	.align		8
        /*0198*/ 	.dword	tl
	.align		8
        /*01a0*/ 	.dword	lcl
	.align		8
        /*01a8*/ 	.dword	lel
	.align		8
        /*01b0*/ 	.dword	lon
	.align		8
        /*01b8*/ 	.dword	maxi
	.align		8
        /*01c0*/ 	.dword	indexx
	.align		8
        /*01c8*/ 	.dword	qg
	.align		8
        /*01d0*/ 	.dword	tg
	.align		8
        /*01d8*/ 	.dword	pg
	.align		8
        /*01e0*/ 	.dword	zg
	.align		8
        /*01e8*/ 	.dword	sg
	.align		8
        /*01f0*/ 	.dword	tpg
	.align		8
        /*01f8*/ 	.dword	zfg
	.align		8
        /*0200*/ 	.dword	qstpg
	.align		8
        /*0208*/ 	.dword	ug
	.align		8
        /*0210*/ 	.dword	vg
	.align		8
        /*0218*/ 	.dword	cmeg
	.align		8
        /*0220*/ 	.dword	rprdg
	.align		8
        /*0228*/ 	.dword	capeg
	.align		8
        /*0230*/ 	.dword	tlg
	.align		8
        /*0238*/ 	.dword	landfracg
	.align		8
        /*0240*/ 	.dword	lclg
	.align		8
        /*0248*/ 	.dword	lelg
	.align		8
        /*0250*/ 	.dword	dqdt
	.align		8
        /*0258*/ 	.dword	dsdt
	.align		8
        /*0260*/ 	.dword	sd
	.align		8
        /*0268*/ 	.dword	qd
	.align		8
        /*0270*/ 	.dword	mc
	.align		8
        /*0278*/ 	.dword	qhat
	.align		8
        /*0280*/ 	.dword	qu
	.align		8
        /*0288*/ 	.dword	su
	.align		8
        /*0290*/ 	.dword	hu
	.align		8
        /*0298*/ 	.dword	qs
	.align		8
        /*02a0*/ 	.dword	shat
	.align		8
        /*02a8*/ 	.dword	hmn
	.align		8
        /*02b0*/ 	.dword	hsat
	.align		8
        /*02b8*/ 	.dword	qlg
	.align		8
        /*02c0*/ 	.dword	dudt
	.align		8
        /*02c8*/ 	.dword	dvdt
	.align		8
        /*02d0*/ 	.dword	mb
	.align		8
        /*02d8*/ 	.dword	mx
	.align		8
        /*02e0*/ 	.dword	capeten
	.align		8
        /*02e8*/ 	.dword	tv
	.align		8
        /*02f0*/ 	.dword	tpv
	.align		8
        /*02f8*/ 	.dword	buoy
	.align		8
        /*0300*/ 	.dword	a1
	.align		8
        /*0308*/ 	.dword	a2
	.align		8
        /*0310*/ 	.dword	estp
	.align		8
        /*0318*/ 	.dword	pl
	.align		8
        /*0320*/ 	.dword	plexp
	.align		8
        /*0328*/ 	.dword	hmax
	.align		8
        /*0330*/ 	.dword	y
	.align		8
        /*0338*/ 	.dword	knt
	.align		8
        /*0340*/ 	.dword	lelten
	.align		8
        /*0348*/ 	.dword	qst
	.align		8
        /*0350*/ 	.dword	f
	.align		8
        /*0358*/ 	.dword	ggamma
	.align		8
        /*0360*/ 	.dword	qds
	.align		8
        /*0368*/ 	.dword	cu
	.align		8
        /*0370*/ 	.dword	u
	.align		8
        /*0378*/ 	.dword	v
	.align		8
        /*0380*/ 	.dword	dz
	.align		8
        /*0388*/ 	.dword	iprm
	.align		8
        /*0390*/ 	.dword	hd
	.align		8
        /*0398*/ 	.dword	hdd
	.align		8
        /*03a0*/ 	.dword	eps
	.align		8
        /*03a8*/ 	.dword	k1
	.align		8
        /*03b0*/ 	.dword	i2
	.align		8
        /*03b8*/ 	.dword	ihat
	.align		8
        /*03c0*/ 	.dword	i3
	.align		8
        /*03c8*/ 	.dword	idag
	.align		8
        /*03d0*/ 	.dword	i4
	.align		8
        /*03d8*/ 	.dword	qsthat
	.align		8
        /*03e0*/ 	.dword	hsthat
	.align		8
        /*03e8*/ 	.dword	gamhat
	.align		8
        /*03f0*/ 	.dword	evp
	.align		8
        /*03f8*/ 	.dword	c0mask
	.align		8
        /*0400*/ 	.dword	hmin
	.align		8
        /*0408*/ 	.dword	expdif
	.align		8
        /*0410*/ 	.dword	expnum
	.align		8
        /*0418*/ 	.dword	ftemp
	.align		8
        /*0420*/ 	.dword	eps0
	.align		8
        /*0428*/ 	.dword	rmue
	.align		8
        /*0430*/ 	.dword	zuef
	.align		8
        /*0438*/ 	.dword	zdef
	.align		8
        /*0440*/ 	.dword	epsm
	.align		8
        /*0448*/ 	.dword	ratmjb
	.align		8
        /*0450*/ 	.dword	est
	.align		8
        /*0458*/ 	.dword	totpcp
	.align		8
        /*0460*/ 	.dword	totevp
	.align		8
        /*0468*/ 	.dword	alfa
	.align		8
        /*0470*/ 	.dword	jb
	.align		8
        /*0478*/ 	.dword	dsubb
	.align		8
        /*0480*/ 	.dword	jlcl
	.align		8
        /*0488*/ 	.dword	jj0
	.align		8
        /*0490*/ 	.dword	jd
	.align		8
        /*0498*/ 	.dword	hmnn
	.align		8
        /*04a0*/ 	.dword	dtpdt
	.align		8
        /*04a8*/ 	.dword	dqsdtp
	.align		8
        /*04b0*/ 	.dword	dtmdt
	.align		8
        /*04b8*/ 	.dword	dqmdt
	.align		8
        /*04c0*/ 	.dword	dboydt
	.align		8
        /*04c8*/ 	.dword	thetavp
	.align		8
        /*04d0*/ 	.dword	thetavm
	.align		8
        /*04d8*/ 	.dword	dtbdt
	.align		8
        /*04e0*/ 	.dword	dqbdt
	.align		8
        /*04e8*/ 	.dword	dtldt


//--------------------- .text._Z9zm_convr5v       --------------------------
	.section	.text._Z9zm_convr5v,"ax",@progbits
	.align	128
        .global         _Z9zm_convr5v
        .type           _Z9zm_convr5v,@function
        .size           _Z9zm_convr5v,(.L_x_486 - _Z9zm_convr5v)
        .other          _Z9zm_convr5v,@"STO_CUDA_ENTRY STV_DEFAULT"
_Z9zm_convr5v:
.text._Z9zm_convr5v:
[----:B------:R-:W-:Y:S01]  /*0000*/  LDC R1, c[0x0][0x37c] ;  /* 0x0000df00ff017b82 */ /* 0x000fe20000000800 */
[----:B------:R-:W0:Y:S01]  /*0010*/  S2R R20, SR_CTAID.Y ;  /* 0x0000000000147919 */ /* 0x000e220000002600 */
[----:B------:R-:W1:Y:S01]  /*0020*/  LDCU UR6, c[0x0][0x360] ;  /* 0x00006c00ff0677ac */ /* 0x000e620008000800 */
[----:B------:R-:W-:Y:S04]  /*0030*/  BSSY.RECONVERGENT B0, `(.L_x_0) ;  /* 0x00000a8000007945 */ /* 0x000fe80003800200 */
[----:B------:R-:W-:Y:S01]  /*0040*/  BSSY.RELIABLE B1, `(.L_x_1) ;  /* 0x0000065000017945 */ /* 0x000fe20003800100 */
[----:B------:R-:W0:Y:S01]  /*0050*/  S2R R5, SR_TID.Y ;  /* 0x0000000000057919 */ /* 0x000e220000002200 */
[----:B------:R-:W0:Y:S01]  /*0060*/  LDCU UR4, c[0x0][0x364] ;  /* 0x00006c80ff0477ac */ /* 0x000e220008000800 */
[----:B------:R-:W1:Y:S01]  /*0070*/  S2R R22, SR_CTAID.X ;  /* 0x0000000000167919 */ /* 0x000e620000002500 */
[----:B------:R-:W1:Y:S01]  /*0080*/  S2R R3, SR_TID.X ;  /* 0x0000000000037919 */ /* 0x000e620000002100 */
[----:B0-----:R-:W-:Y:S01]  /*0090*/  IMAD R20, R20, UR4, R5 ;  /* 0x0000000414147c24 */ /* 0x001fe2000f8e0205 */
[----:B------:R-:W0:Y:S04]  /*00a0*/  LDCU.64 UR4, c[0x0][0x358] ;  /* 0x00006b00ff0477ac */ /* 0x000e280008000a00 */
[----:B------:R-:W-:Y:S01]  /*00b0*/  ISETP.GT.U32.AND P0, PT, R20, 0x7fff, PT ;  /* 0x00007fff1400780c */ /* 0x000fe20003f04070 */
[----:B-1----:R-:W-:-:S05]  /*00c0*/  IMAD R22, R22, UR6, R3 ;  /* 0x0000000616167c24 */ /* 0x002fca000f8e0203 */
[----:B------:R-:W-:-:S13]  /*00d0*/  ISETP.GT.U32.OR P1, PT, R22, 0x32, P0 ;  /* 0x000000321600780c */ /* 0x000fda0000724470 */
[----:B0-----:R-:W-:Y:S05]  /*00e0*/  @P1 BRA `(.L_x_2) ;  /* 0x0000000400541947 */ /* 0x001fea0003800000 */
[----:B------:R-:W0:Y:S08]  /*00f0*/  LDC.64 R2, c[0x4][0x108] ;  /* 0x01004200ff027b82 */ /* 0x000e300000000a00 */
[----:B------:R-:W1:Y:S08]  /*0100*/  LDC.64 R4, c[0x4][0x250] ;  /* 0x01009400ff047b82 */ /* 0x000e700000000a00 */
[----:B------:R-:W2:Y:S01]  /*0110*/  LDC.64 R8, c[0x4][0x158] ;  /* 0x01005600ff087b82 */ /* 0x000ea20000000a00 */
[----:B0-----:R-:W-:-:S07]  /*0120*/  IMAD.WIDE.U32 R2, R20, 0x4, R2 ;  /* 0x0000000414027825 */ /* 0x001fce00078e0002 */
[----:B------:R-:W0:Y:S01]  /*0130*/  LDC.64 R10, c[0x4][0x58] ;  /* 0x01001600ff0a7b82 */ /* 0x000e220000000a00 */
[----:B------:R-:W3:Y:S01]  /*0140*/  LDG.E R3, desc[UR4][R2.64] ;  /* 0x0000000402037981 */ /* 0x000ee2000c1e1900 */
[----:B-1----:R-:W-:-:S06]  /*0150*/  IMAD.WIDE.U32 R4, R22, 0x40000, R4 ;  /* 0x0004000016047825 */ /* 0x002fcc00078e0004 */
[----:B------:R-:W1:Y:S01]  /*0160*/  LDC.64 R12, c[0x4][0x218] ;  /* 0x01008600ff0c7b82 */ /* 0x000e620000000a00 */
[----:B------:R-:W-:-:S07]  /*0170*/  IMAD.WIDE.U32 R4, R20, 0x8, R4 ;  /* 0x0000000814047825 */ /* 0x000fce00078e0004 */
[----:B------:R-:W4:Y:S01]  /*0180*/  LDC.64 R14, c[0x4][0x80] ;  /* 0x01002000ff0e7b82 */ /* 0x000f220000000a00 */
[----:B------:R-:W5:Y:S01]  /*0190*/  LDG.E.64 R4, desc[UR4][R4.64] ;  /* 0x0000000404047981 */ /* 0x000f62000c1e1b00 */
[----:B--2---:R-:W-:-:S04]  /*01a0*/  IMAD.WIDE.U32 R8, R22, 0x40000, R8 ;  /* 0x0004000016087825 */ /* 0x004fc800078e0008 */
[C---:B0-----:R-:W-:Y:S02]  /*01b0*/  IMAD.WIDE.U32 R10, R22.reuse, 0x40000, R10 ;  /* 0x00040000160a7825 */ /* 0x041fe400078e000a */
[----:B------:R-:W0:Y:S02]  /*01c0*/  LDC.64 R16, c[0x4][0x220] ;  /* 0x01008800ff107b82 */ /* 0x000e240000000a00 */
[----:B-1----:R-:W-:-:S04]  /*01d0*/  IMAD.WIDE.U32 R12, R22, 0x40000, R12 ;  /* 0x00040000160c7825 */ /* 0x002fc800078e000c */
[----:B------:R-:W-:-:S04]  /*01e0*/  IMAD.WIDE.U32 R12, R20, 0x8, R12 ;  /* 0x00000008140c7825 */ /* 0x000fc800078e000c */
[----:B---3--:R-:W-:Y:S02]  /*01f0*/  IMAD R0, R22, R3, R22 ;  /* 0x0000000316007224 */ /* 0x008fe400078e0216 */
[----:B------:R-:W-:-:S03]  /*0200*/  IMAD.WIDE R8, R3, 0x8, R8 ;  /* 0x0000000803087825 */ /* 0x000fc600078e0208 */
[C---:B------:R-:W-:Y:S01]  /*0210*/  IADD3 R0, PT, PT, R3.reuse, 0x1, R0 ;  /* 0x0000000103007810 */ /* 0x040fe20007ffe000 */
[----:B------:R-:W-:-:S03]  /*0220*/  IMAD.WIDE R10, R3, 0x8, R10 ;  /* 0x00000008030a7825 */ /* 0x000fc600078e020a */
[----:B------:R-:W5:Y:S02]  /*0230*/  I2F.F64 R6, R0 ;  /* 0x0000000000067312 */ /* 0x000f640000201c00 */
[----:B-----5:R-:W-:-:S07]  /*0240*/  DFMA R6, R4, 2, R6 ;  /* 0x400000000406782b */ /* 0x020fce0000000006 */
[----:B------:R1:W-:Y:S04]  /*0250*/  STG.E.64 desc[UR4][R8.64], R6 ;  /* 0x0000000608007986 */ /* 0x0003e8000c101b04 */
[----:B------:R2:W-:Y:S04]  /*0260*/  STG.E.64 desc[UR4][R10.64], R4 ;  /* 0x000000040a007986 */ /* 0x0005e8000c101b04 */
[----:B------:R-:W3:Y:S01]  /*0270*/  LDG.E.64 R12, desc[UR4][R12.64] ;  /* 0x000000040c0c7981 */ /* 0x000ee2000c1e1b00 */
[----:B----4-:R-:W-:-:S04]  /*0280*/  IMAD.WIDE.U32 R14, R22, 0x40000, R14 ;  /* 0x00040000160e7825 */ /* 0x010fc800078e000e */
[----:B0-----:R-:W-:Y:S01]  /*0290*/  IMAD.WIDE.U32 R16, R22, 0x40000, R16 ;  /* 0x0004000016107825 */ /* 0x001fe200078e0010 */
[----:B-1----:R-:W0:Y:S03]  /*02a0*/  LDC.64 R6, c[0x4][0x98] ;  /* 0x01002600ff067b82 */ /* 0x002e260000000a00 */
[----:B------:R-:W-:-:S04]  /*02b0*/  IMAD.WIDE R14, R3, 0x8, R14 ;  /* 0x00000008030e7825 */ /* 0x000fc800078e020e */
[----:B------:R-:W-:Y:S01]  /*02c0*/  IMAD.WIDE.U32 R16, R20, 0x8, R16 ;  /* 0x0000000814107825 */ /* 0x000fe200078e0010 */
[----:B------:R-:W1:Y:S08]  /*02d0*/  LDC.64 R8, c[0x4][0xb0] ;  /* 0x01002c00ff087b82 */ /* 0x000e700000000a00 */
[----:B--2---:R-:W2:Y:S01]  /*02e0*/  LDC.64 R10, c[0x4][0x270] ;  /* 0x01009c00ff0a7b82 */ /* 0x004ea20000000a00 */
[----:B---3--:R3:W-:Y:S04]  /*02f0*/  STG.E.64 desc[UR4][R14.64], R12 ;  /* 0x0000000c0e007986 */ /* 0x0087e8000c101b04 */
[----:B------:R-:W4:Y:S01]  /*0300*/  LDG.E.64 R16, desc[UR4][R16.64] ;  /* 0x0000000410107981 */ /* 0x000f22000c1e1b00 */
[----:B0-----:R-:W-:-:S04]  /*0310*/  IMAD.WIDE.U32 R4, R22, 0x40000, R6 ;  /* 0x0004000016047825 */ /* 0x001fc800078e0006 */
[----:B-1----:R-:W-:Y:S02]  /*0320*/  IMAD.WIDE.U32 R6, R22, 0x40000, R8 ;  /* 0x0004000016067825 */ /* 0x002fe400078e0008 */
[----:B------:R-:W0:Y:S02]  /*0330*/  LDC.64 R8, c[0x4][0x90] ;  /* 0x01002400ff087b82 */ /* 0x000e240000000a00 */
[----:B------:R-:W-:-:S04]  /*0340*/  IMAD.WIDE R4, R3, 0x8, R4 ;  /* 0x0000000803047825 */ /* 0x000fc800078e0204 */
[----:B------:R-:W-:Y:S02]  /*0350*/  IMAD.WIDE.U32 R6, R20, 0x8, R6 ;  /* 0x0000000814067825 */ /* 0x000fe400078e0006 */
[----:B---3--:R-:W1:Y:S02]  /*0360*/  LDC.64 R12, c[0x4][0x68] ;  /* 0x01001a00ff0c7b82 */ /* 0x008e640000000a00 */
[----:B--2---:R-:W-:-:S06]  /*0370*/  IMAD.WIDE.U32 R10, R22, 0x40000, R10 ;  /* 0x00040000160a7825 */ /* 0x004fcc00078e000a */
[----:B------:R-:W2:Y:S01]  /*0380*/  LDC.64 R14, c[0x4][0x258] ;  /* 0x01009600ff0e7b82 */ /* 0x000ea20000000a00 */
[----:B----4-:R1:W-:Y:S04]  /*0390*/  STG.E.64 desc[UR4][R4.64], R16 ;  /* 0x0000001004007986 */ /* 0x0103e8000c101b04 */
[----:B------:R-:W3:Y:S01]  /*03a0*/  LDG.E.64 R6, desc[UR4][R6.64] ;  /* 0x0000000406067981 */ /* 0x000ee2000c1e1b00 */
[----:B0-----:R-:W-:-:S04]  /*03b0*/  IMAD.WIDE.U32 R8, R22, 0x40000, R8 ;  /* 0x0004000016087825 */ /* 0x001fc800078e0008 */
[----:B------:R-:W-:-:S04]  /*03c0*/  IMAD.WIDE.U32 R10, R20, 0x8, R10 ;  /* 0x00000008140a7825 */ /* 0x000fc800078e000a */
[----:B------:R-:W-:-:S05]  /*03d0*/  IMAD.WIDE R8, R3, 0x8, R8 ;  /* 0x0000000803087825 */ /* 0x000fca00078e0208 */
[----:B---3--:R0:W-:Y:S04]  /*03e0*/  STG.E.64 desc[UR4][R8.64], R6 ;  /* 0x0000000608007986 */ /* 0x0081e8000c101b04 */
[----:B------:R-:W3:Y:S01]  /*03f0*/  LDG.E.64 R10, desc[UR4][R10.64] ;  /* 0x000000040a0a7981 */ /* 0x000ee2000c1e1b00 */
[----:B-1----:R-:W-:-:S04]  /*0400*/  IMAD.WIDE.U32 R4, R22, 0x40000, R12 ;  /* 0x0004000016047825 */ /* 0x002fc800078e000c */
[----:B--2---:R-:W-:Y:S02]  /*0410*/  IMAD.WIDE.U32 R12, R22, 0x40000, R14 ;  /* 0x00040000160c7825 */ /* 0x004fe400078e000e */
[----:B------:R-:W1:Y:S02]  /*0420*/  LDC.64 R14, c[0x4][0x60] ;  /* 0x01001800ff0e7b82 */ /* 0x000e640000000a00 */
[----:B------:R-:W-:-:S04]  /*0430*/  IMAD.WIDE R4, R3, 0x8, R4 ;  /* 0x0000000803047825 */ /* 0x000fc800078e0204 */
[----:B------:R-:W-:Y:S02]  /*0440*/  IMAD.WIDE.U32 R12, R20, 0x8, R12 ;  /* 0x00000008140c7825 */ /* 0x000fe400078e000c */
[----:B0-----:R-:W0:Y:S01]  /*0450*/  LDC.64 R6, c[0x4][0x128] ;  /* 0x01004a00ff067b82 */ /* 0x001e220000000a00 */
[----:B---3--:R2:W-:Y:S04]  /*0460*/  STG.E.64 desc[UR4][R4.64], R10 ;  /* 0x0000000a04007986 */ /* 0x0085e8000c101b04 */
[----:B------:R-:W3:Y:S01]  /*0470*/  LDG.E.64 R12, desc[UR4][R12.64] ;  /* 0x000000040c0c7981 */ /* 0x000ee2000c1e1b00 */
[----:B-1----:R-:W-:-:S04]  /*0480*/  IMAD.WIDE.U32 R8, R22, 0x40000, R14 ;  /* 0x0004000016087825 */ /* 0x002fc800078e000e */
[----:B0-----:R-:W-:-:S04]  /*0490*/  IMAD.WIDE.U32 R14, R22, 0x40000, R6 ;  /* 0x00040000160e7825 */ /* 0x001fc800078e0006 */
[----:B------:R-:W-:Y:S01]  /*04a0*/  IMAD.WIDE R8, R3, 0x8, R8 ;  /* 0x0000000803087825 */ /* 0x000fe200078e0208 */
[----:B--2---:R-:W0:Y:S03]  /*04b0*/  LDC.64 R4, c[0x4][0x70] ;  /* 0x01001c00ff047b82 */ /* 0x004e260000000a00 */
[----:B------:R-:W-:-:S05]  /*04c0*/  IMAD.WIDE.U32 R14, R20, 0x8, R14 ;  /* 0x00000008140e7825 */ /* 0x000fca00078e000e */
[----:B------:R-:W1:Y:S01]  /*04d0*/  LDC.64 R10, c[0x4][0x130] ;  /* 0x01004c00ff0a7b82 */ /* 0x000e620000000a00 */
[----:B---3--:R-:W-:Y:S01]  /*04e0*/  DMUL R6, R12, 10 ;  /* 0x402400000c067828 */ /* 0x008fe20000000000 */
[----:B0-----:R-:W-:-:S06]  /*04f0*/  IMAD.WIDE.U32 R4, R22, 0x40000, R4 ;  /* 0x0004000016047825 */ /* 0x001fcc00078e0004 */
[----:B------:R-:W0:Y:S01]  /*0500*/  LDC.64 R12, c[0x4][0x78] ;  /* 0x01001e00ff0c7b82 */ /* 0x000e220000000a00 */
[----:B------:R2:W-:Y:S04]  /*0510*/  STG.E.64 desc[UR4][R8.64], R6 ;  /* 0x0000000608007986 */ /* 0x0005e8000c101b04 */
[----:B------:R-:W3:Y:S01]  /*0520*/  LDG.E.64 R14, desc[UR4][R14.64] ;  /* 0x000000040e0e7981 */ /* 0x000ee2000c1e1b00 */
[----:B-1----:R-:W-:-:S04]  /*0530*/  IMAD.WIDE.U32 R10, R22, 0x40000, R10 ;  /* 0x00040000160a7825 */ /* 0x002fc800078e000a */
[----:B------:R-:W-:-:S04]  /*0540*/  IMAD.WIDE R4, R3, 0x8, R4 ;  /* 0x0000000803047825 */ /* 0x000fc800078e0204 */
[----:B------:R-:W-:Y:S01]  /*0550*/  IMAD.WIDE.U32 R10, R20, 0x8, R10 ;  /* 0x00000008140a7825 */ /* 0x000fe200078e000a */
[----:B--2---:R-:W1:Y:S01]  /*0560*/  LDC.64 R8, c[0x4][0x2b8] ;  /* 0x0100ae00ff087b82 */ /* 0x004e620000000a00 */
[----:B---3--:R2:W-:Y:S04]  /*0570*/  STG.E.64 desc[UR4][R4.64], R14 ;  /* 0x0000000e04007986 */ /* 0x0085e8000c101b04 */
[----:B------:R-:W3:Y:S01]  /*0580*/  LDG.E.64 R10, desc[UR4][R10.64] ;  /* 0x000000040a0a7981 */ /* 0x000ee2000c1e1b00 */
[C---:B0-----:R-:W-:Y:S02]  /*0590*/  IMAD.WIDE.U32 R6, R22.reuse, 0x40000, R12 ;  /* 0x0004000016067825 */ /* 0x041fe400078e000c */
[----:B------:R-:W2:Y:S02]  /*05a0*/  LDC.64 R12, c[0x4][0x110] ;  /* 0x01004400ff0c7b82 */ /* 0x000ea40000000a00 */
[----:B-1----:R-:W-:-:S04]  /*05b0*/  IMAD.WIDE.U32 R8, R22, 0x40000, R8 ;  /* 0x0004000016087825 */ /* 0x002fc800078e0008 */
[----:B------:R-:W-:-:S04]  /*05c0*/  IMAD.WIDE R6, R3, 0x8, R6 ;  /* 0x0000000803067825 */ /* 0x000fc800078e0206 */
[----:B------:R-:W-:Y:S01]  /*05d0*/  IMAD.WIDE.U32 R8, R20, 0x8, R8 ;  /* 0x0000000814087825 */ /* 0x000fe200078e0008 */
[----:B---3--:R1:W-:Y:S05]  /*05e0*/  STG.E.64 desc[UR4][R6.64], R10 ;  /* 0x0000000a06007986 */ /* 0x0083ea000c101b04 */
[----:B------:R-:W3:Y:S01]  /*05f0*/  LDG.E.64 R8, desc[UR4][R8.64] ;  /* 0x0000000408087981 */ /* 0x000ee2000c1e1b00 */
[----:B--2---:R-:W-:-:S04]  /*0600*/  IMAD.WIDE.U32 R4, R22, 0x40000, R12 ;  /* 0x0004000016047825 */ /* 0x004fc800078e000c */
[----:B------:R-:W-:-:S05]  /*0610*/  IMAD.WIDE R4, R3, 0x8, R4 ;  /* 0x0000000803047825 */ /* 0x000fca00078e0204 */
[----:B---3--:R1:W-:Y:S01]  /*0620*/  STG.E.64 desc[UR4][R4.64], R8 ;  /* 0x0000000804007986 */ /* 0x0083e2000c101b04 */
[----:B------:R-:W-:Y:S05]  /*0630*/  BRA `(.L_x_3) ;  /* 0x0000000000147947 */ /* 0x000fea0003800000 */
.L_x_2:
[----:B------:R-:W-:Y:S05]  /*0640*/  @P0 BREAK.RELIABLE B1 ;  /* 0x0000000000010942 */ /* 0x000fea0003800100 */
[----:B------:R-:W-:Y:S05]  /*0650*/  @P0 BRA `(.L_x_4) ;  /* 0x0000000400140947 */ /* 0x000fea0003800000 */
[----:B------:R-:W0:Y:S02]  /*0660*/  LDC.64 R2, c[0x4][0x108] ;  /* 0x01004200ff027b82 */ /* 0x000e240000000a00 */
[----:B0-----:R-:W-:-:S06]  /*0670*/  IMAD.WIDE.U32 R2, R20, 0x4, R2 ;  /* 0x0000000414027825 */ /* 0x001fcc00078e0002 */
[----:B------:R0:W5:Y:S02]  /*0680*/  LDG.E R3, desc[UR4][R2.64] ;  /* 0x0000000402037981 */ /* 0x000164000c1e1900 */
.L_x_3:
[----:B------:R-:W-:Y:S05]  /*0690*/  BSYNC.RELIABLE B1 ;  /* 0x0000000000017941 */ /* 0x000fea0003800100 */
.L_x_1:
[----:B-1----:R-:W1:Y:S08]  /*06a0*/  LDC.64 R4, c[0x4][0xf8] ;  /* 0x01003e00ff047b82 */ /* 0x002e700000000a00 */
[----:B------:R-:W2:Y:S08]  /*06b0*/  LDC.64 R6, c[0x4][0xd8] ;  /* 0x01003600ff067b82 */ /* 0x000eb00000000a00 */
[----:B------:R-:W3:Y:S01]  /*06c0*/  LDC.64 R8, c[0x4][0x100] ;  /* 0x01004000ff087b82 */ /* 0x000ee20000000a00 */
[----:B-1----:R-:W-:-:S07]  /*06d0*/  IMAD.WIDE.U32 R4, R20, 0x8, R4 ;  /* 0x0000000814047825 */ /* 0x002fce00078e0004 */
[----:B------:R-:W1:Y:S01]  /*06e0*/  LDC.64 R10, c[0x4][0x130] ;  /* 0x01004c00ff0a7b82 */ /* 0x000e620000000a00 */
[----:B------:R-:W4:Y:S01]  /*06f0*/  LDG.E.64 R4, desc[UR4][R4.64] ;  /* 0x0000000404047981 */ /* 0x000f22000c1e1b00 */
[----:B--2--5:R-:W-:-:S06]  /*0700*/  IMAD.WIDE R6, R3, 0x8, R6 ;  /* 0x0000000803067825 */ /* 0x024fcc00078e0206 */
[----:B------:R-:W2:Y:S01]  /*0710*/  LDC.64 R12, c[0x4][0xe0] ;  /* 0x01003800ff0c7b82 */ /* 0x000ea20000000a00 */
[----:B---3--:R-:W-:-:S07]  /*0720*/  IMAD.WIDE.U32 R8, R20, 0x8, R8 ;  /* 0x0000000814087825 */ /* 0x008fce00078e0008 */
[----:B------:R-:W0:Y:S01]  /*0730*/  LDC.64 R16, c[0x4][0x78] ;  /* 0x01001e00ff107b82 */ /* 0x000e220000000a00 */
[----:B----4-:R3:W-:Y:S04]  /*0740*/  STG.E.64 desc[UR4][R6.64], R4 ;  /* 0x0000000406007986 */ /* 0x0107e8000c101b04 */
[----:B------:R-:W4:Y:S01]  /*0750*/  LDG.E.64 R8, desc[UR4][R8.64] ;  /* 0x0000000408087981 */ /* 0x000f22000c1e1b00 */
[----:B-1----:R-:W-:-:S04]  /*0760*/  IMAD.WIDE.U32 R10, R20, 0x8, R10 ;  /* 0x00000008140a7825 */ /* 0x002fc800078e000a */
[----:B--2---:R-:W-:Y:S01]  /*0770*/  IMAD.WIDE R12, R3, 0x8, R12 ;  /* 0x00000008030c7825 */ /* 0x004fe200078e020c */
[----:B------:R-:W-:-:S04]  /*0780*/  IADD3 R14, P0, PT, R10, 0x1000000, RZ ;  /* 0x010000000a0e7810 */ /* 0x000fc80007f1e0ff */
[----:B------:R-:W-:Y:S02]  /*0790*/  IADD3.X R15, PT, PT, RZ, R11, RZ, P0, !PT ;  /* 0x0000000bff0f7210 */ /* 0x000fe400007fe4ff */
[----:B------:R-:W1:Y:S01]  /*07a0*/  LDC.64 R10, c[0x4][0xe8] ;  /* 0x01003a00ff0a7b82 */ /* 0x000e620000000a00 */
[----:B0-----:R-:W-:Y:S01]  /*07b0*/  IMAD.WIDE R2, R3, 0x8, R16 ;  /* 0x0000000803027825 */ /* 0x001fe200078e0210 */
[----:B----4-:R0:W-:Y:S04]  /*07c0*/  STG.E.64 desc[UR4][R12.64], R8 ;  /* 0x000000080c007986 */ /* 0x0101e8000c101b04 */
[----:B------:R-:W2:Y:S01]  /*07d0*/  LDG.E.64 R14, desc[UR4][R14.64+-0x340000] ;  /* 0xcc0000040e0e7981 */ /* 0x000ea2000c1e1b00 */
[----:B------:R-:W-:Y:S01]  /*07e0*/  IADD3 R16, P0, PT, R2, 0x1000000, RZ ;  /* 0x0100000002107810 */ /* 0x000fe20007f1e0ff */
[----:B-1----:R-:W-:-:S04]  /*07f0*/  IMAD.WIDE.U32 R10, R20, 0x8, R10 ;  /* 0x00000008140a7825 */ /* 0x002fc800078e000a */
[----:B------:R-:W-:Y:S01]  /*0800*/  IMAD.X R17, RZ, RZ, R3, P0 ;  /* 0x000000ffff117224 */ /* 0x000fe200000e0603 */
[----:B---3--:R-:W0:Y:S01]  /*0810*/  MUFU.RCP64H R7, 1000 ;  /* 0x408f400000077908 */ /* 0x008e220000001800 */
[----:B------:R-:W-:Y:S01]  /*0820*/  HFMA2 R6, -RZ, RZ, 0, 5.9604644775390625e-08 ;  /* 0x00000001ff067431 */ /* 0x000fe200000001ff */
[----:B------:R-:W-:Y:S01]  /*0830*/  MOV R2, 0x0 ;  /* 0x0000000000027802 */ /* 0x000fe20000000f00 */
[----:B------:R-:W-:Y:S01]  /*0840*/  IMAD.MOV.U32 R3, RZ, RZ, 0x408f4000 ;  /* 0x408f4000ff037424 */ /* 0x000fe200078e00ff */
[----:B--2---:R1:W-:Y:S04]  /*0850*/  STG.E.64 desc[UR4][R16.64+-0x340000], R14 ;  /* 0xcc00000e10007986 */ /* 0x0043e8000c101b04 */
[----:B------:R-:W2:Y:S01]  /*0860*/  LDG.E.64 R4, desc[UR4][R10.64] ;  /* 0x000000040a047981 */ /* 0x000ea2000c1e1b00 */
[----:B0-----:R-:W-:Y:S01]  /*0870*/  DFMA R8, R6, -R2, 1 ;  /* 0x3ff000000608742b */ /* 0x001fe20000000802 */
[----:B------:R-:W-:Y:S01]  /*0880*/  IMAD.MOV.U32 R0, RZ, RZ, RZ ;  /* 0x000000ffff007224 */ /* 0x000fe200078e00ff */
[----:B------:R-:W-:Y:S01]  /*0890*/  UMOV UR6, 0x9999999a ;  /* 0x9999999a00067882 */ /* 0x000fe20000000000 */
[----:B------:R-:W-:Y:S01]  /*08a0*/  UMOV UR7, 0x40239999 ;  /* 0x4023999900077882 */ /* 0x000fe20000000000 */
[----:B------:R-:W-:Y:S04]  /*08b0*/  BSSY.RECONVERGENT B2, `(.L_x_5) ;  /* 0x000001e000027945 */ /* 0x000fe80003800200 */
[----:B------:R-:W-:-:S08]  /*08c0*/  DFMA R8, R8, R8, R8 ;  /* 0x000000080808722b */ /* 0x000fd00000000008 */
[----:B------:R-:W-:-:S08]  /*08d0*/  DFMA R8, R6, R8, R6 ;  /* 0x000000080608722b */ /* 0x000fd00000000006 */
[----:B------:R-:W-:-:S08]  /*08e0*/  DFMA R2, R8, -R2, 1 ;  /* 0x3ff000000802742b */ /* 0x000fd00000000802 */
[----:B------:R-:W-:Y:S02]  /*08f0*/  DFMA R2, R8, R2, R8 ;  /* 0x000000020802722b */ /* 0x000fe40000000008 */
[----:B--2---:R-:W-:Y:S01]  /*0900*/  DSETP.MAX.AND P0, P1, RZ, R4, PT ;  /* 0x00000004ff00722a */ /* 0x004fe2000390f000 */
[----:B------:R-:W-:Y:S01]  /*0910*/  IMAD.MOV.U32 R7, RZ, RZ, R4 ;  /* 0x000000ffff077224 */ /* 0x000fe200078e0004 */
[----:B------:R-:W-:Y:S01]  /*0920*/  MOV R13, R5 ;  /* 0x00000005000d7202 */ /* 0x000fe20000000f00 */
[----:B------:R-:W-:-:S03]  /*0930*/  HFMA2 R4, -RZ, RZ, 0, 0 ;  /* 0x00000000ff047431 */ /* 0x000fc600000001ff */
[----:B-1----:R-:W-:Y:S02]  /*0940*/  FSEL R15, R0, R13, P0 ;  /* 0x0000000d000f7208 */ /* 0x002fe40000000000 */
[----:B------:R-:W-:-:S06]  /*0950*/  SEL R4, R4, R7, P0 ;  /* 0x0000000704047207 */ /* 0x000fcc0000000000 */
[----:B------:R-:W-:-:S05]  /*0960*/  @P1 LOP3.LUT R15, R13, 0x80000, RZ, 0xfc, !PT ;  /* 0x000800000d0f1812 */ /* 0x000fca00078efcff */
[----:B------:R-:W-:-:S06]  /*0970*/  IMAD.MOV.U32 R5, RZ, RZ, R15 ;  /* 0x000000ffff057224 */ /* 0x000fcc00078e000f */
[----:B------:R-:W-:-:S08]  /*0980*/  DMUL R4, R4, UR6 ;  /* 0x0000000604047c28 */ /* 0x000fd00008000000 */
[----:B------:R-:W-:-:S08]  /*0990*/  DMUL R4, R4, 0.5 ;  /* 0x3fe0000004047828 */ /* 0x000fd00000000000 */
[----:B------:R-:W-:Y:S02]  /*09a0*/  DMUL R6, R4, R2 ;  /* 0x0000000204067228 */ /* 0x000fe40000000000 */
[----:B------:R-:W-:-:S06]  /*09b0*/  FSETP.GEU.AND P1, PT, |R5|, 6.5827683646048100446e-37, PT ;  /* 0x036000000500780b */ /* 0x000fcc0003f2e200 */
[----:B------:R-:W-:-:S08]  /*09c0*/  DFMA R8, R6, -1000, R4 ;  /* 0xc08f40000608782b */ /* 0x000fd00000000004 */
[----:B------:R-:W-:-:S10]  /*09d0*/  DFMA R2, R2, R8, R6 ;  /* 0x000000080202722b */ /* 0x000fd40000000006 */
[----:B------:R-:W-:-:S05]  /*09e0*/  FFMA R0, RZ, 4.4765625, R3 ;  /* 0x408f4000ff007823 */ /* 0x000fca0000000003 */
[----:B------:R-:W-:-:S13]  /*09f0*/  FSETP.GT.AND P0, PT, |R0|, 1.469367938527859385e-39, PT ;  /* 0x001000000000780b */ /* 0x000fda0003f04200 */
[----:B------:R-:W-:Y:S05]  /*0a00*/  @P0 BRA P1, `(.L_x_6) ;  /* 0x0000000000200947 */ /* 0x000fea0000800000 */
[----:B------:R-:W-:Y:S01]  /*0a10*/  MOV R6, R4 ;  /* 0x0000000400067202 */ /* 0x000fe20000000f00 */
[----:B------:R-:W-:Y:S01]  /*0a20*/  IMAD.MOV.U32 R7, RZ, RZ, R5 ;  /* 0x000000ffff077224 */ /* 0x000fe200078e0005 */
[----:B------:R-:W-:Y:S01]  /*0a30*/  MOV R4, RZ ;  /* 0x000000ff00047202 */ /* 0x000fe20000000f00 */
[----:B------:R-:W-:Y:S01]  /*0a40*/  IMAD.MOV.U32 R5, RZ, RZ, 0x408f4000 ;  /* 0x408f4000ff057424 */ /* 0x000fe200078e00ff */
[----:B------:R-:W-:-:S07]  /*0a50*/  MOV R0, 0xa70 ;  /* 0x00000a7000007802 */ /* 0x000fce0000000f00 */
[----:B------:R-:W-:Y:S05]  /*0a60*/  CALL.REL.NOINC `($__internal_0_$__cuda_sm20_div_rn_f64_full) ;  /* 0x0000000400547944 */ /* 0x000fea0003c00000 */
[----:B------:R-:W-:Y:S01]  /*0a70*/  MOV R2, R12 ;  /* 0x0000000c00027202 */ /* 0x000fe20000000f00 */
[----:B------:R-:W-:-:S07]  /*0a80*/  IMAD.MOV.U32 R3, RZ, RZ, R13 ;  /* 0x000000ffff037224 */ /* 0x000fce00078e000d */
.L_x_6:
[----:B------:R-:W-:Y:S05]  /*0a90*/  BSYNC.RECONVERGENT B2 ;  /* 0x0000000000027941 */ /* 0x000fea0003800200 */
.L_x_5:
[----:B------:R0:W-:Y:S02]  /*0aa0*/  STG.E.64 desc[UR4][R10.64], R2 ;  /* 0x000000020a007986 */ /* 0x0001e4000c101b04 */
.L_x_4:
[----:B------:R-:W-:Y:S05]  /*0ab0*/  BSYNC.RECONVERGENT B0 ;  /* 0x0000000000007941 */ /* 0x000fea0003800200 */
.L_x_0:
[----:B------:R-:W-:Y:S05]  /*0ac0*/  WARPSYNC.ALL ;  /* 0x0000000000007948 */ /* 0x000fea0003800000 */
[----:B------:R-:W-:Y:S01]  /*0ad0*/  ISETP.GT.U32.AND P1, PT, R20, 0x7fff, PT ;  /* 0x00007fff1400780c */ /* 0x000fe20003f24070 */
[----:B------:R-:W-:Y:S03]  /*0ae0*/  BSSY.RECONVERGENT B0, `(.L_x_7) ;  /* 0x000002f000007945 */ /* 0x000fe60003800200 */
[----:B------:R-:W-:-:S13]  /*0af0*/  ISETP.GT.U32.OR P0, PT, R22, 0x33, P1 ;  /* 0x000000331600780c */ /* 0x000fda0000f04470 */
[----:B------:R-:W-:Y:S05]  /*0b00*/  @P0 BRA `(.L_x_8) ;  /* 0x0000000000a00947 */ /* 0x000fea0003800000 */
[----:B------:R-:W1:Y:S08]  /*0b10*/  LDC.64 R4, c[0x4][0x70] ;  /* 0x01001c00ff047b82 */ /* 0x000e700000000a00 */
[----:B0-----:R-:W0:Y:S08]  /*0b20*/  LDC.64 R2, c[0x4][0x20] ;  /* 0x01000800ff027b82 */ /* 0x001e300000000a00 */
[----:B------:R-:W2:Y:S01]  /*0b30*/  LDC.64 R10, c[0x4][0xf0] ;  /* 0x01003c00ff0a7b82 */ /* 0x000ea20000000a00 */
[----:B-1----:R-:W-:-:S04]  /*0b40*/  IMAD.WIDE.U32 R4, R22, 0x40000, R4 ;  /* 0x0004000016047825 */ /* 0x002fc800078e0004 */
[----:B0-----:R-:W-:-:S04]  /*0b50*/  IMAD.WIDE.U32 R22, R22, 0x40000, R2 ;  /* 0x0004000016167825 */ /* 0x001fc800078e0002 */
[----:B------:R-:W-:-:S04]  /*0b60*/  IMAD.WIDE.U32 R2, R20, 0x8, R4 ;  /* 0x0000000814027825 */ /* 0x000fc800078e0004 */
[C---:B------:R-:W-:Y:S02]  /*0b70*/  IMAD.WIDE.U32 R22, R20.reuse, 0x8, R22 ;  /* 0x0000000814167825 */ /* 0x040fe400078e0016 */
[----:B------:R-:W3:Y:S04]  /*0b80*/  LDG.E.64 R2, desc[UR4][R2.64] ;  /* 0x0000000402027981 */ /* 0x000ee8000c1e1b00 */
[----:B------:R-:W3:Y:S01]  /*0b90*/  LDG.E.64 R22, desc[UR4][R22.64] ;  /* 0x0000000416167981 */ /* 0x000ee2000c1e1b00 */
[----:B--2---:R-:W-:-:S06]  /*0ba0*/  IMAD.WIDE.U32 R10, R20, 0x8, R10 ;  /* 0x00000008140a7825 */ /* 0x004fcc00078e000a */
[----:B------:R-:W5:Y:S01]  /*0bb0*/  LDG.E.64 R10, desc[UR4][R10.64] ;  /* 0x000000040a0a7981 */ /* 0x000f62000c1e1b00 */
[----:B------:R-:W0:Y:S01]  /*0bc0*/  MUFU.RCP64H R5, 9.79999542236328125 ;  /* 0x4023999900057908 */ /* 0x000e220000001800 */
[----:B------:R-:W-:Y:S02]  /*0bd0*/  HFMA2 R8, -RZ, RZ, -0.0027332305908203125, -0.002735137939453125 ;  /* 0x9999999aff087431 */ /* 0x000fe400000001ff */
[----:B------:R-:W-:Y:S01]  /*0be0*/  IMAD.MOV.U32 R9, RZ, RZ, 0x40239999 ;  /* 0x40239999ff097424 */ /* 0x000fe200078e00ff */
[----:B------:R-:W-:Y:S01]  /*0bf0*/  MOV R4, 0x1 ;  /* 0x0000000100047802 */ /* 0x000fe20000000f00 */
[----:B------:R-:W-:Y:S05]  /*0c00*/  BSSY.RECONVERGENT B2, `(.L_x_9) ;  /* 0x0000016000027945 */ /* 0x000fea0003800200 */
[----:B0-----:R-:W-:-:S08]  /*0c10*/  DFMA R6, R4, -R8, 1 ;  /* 0x3ff000000406742b */ /* 0x001fd00000000808 */
[----:B------:R-:W-:-:S08]  /*0c20*/  DFMA R6, R6, R6, R6 ;  /* 0x000000060606722b */ /* 0x000fd00000000006 */
[----:B------:R-:W-:-:S08]  /*0c30*/  DFMA R6, R4, R6, R4 ;  /* 0x000000060406722b */ /* 0x000fd00000000004 */
[----:B------:R-:W-:-:S08]  /*0c40*/  DFMA R4, R6, -R8, 1 ;  /* 0x3ff000000604742b */ /* 0x000fd00000000808 */
[----:B------:R-:W-:Y:S02]  /*0c50*/  DFMA R4, R6, R4, R6 ;  /* 0x000000040604722b */ /* 0x000fe40000000006 */
[----:B---3--:R-:W-:-:S08]  /*0c60*/  DMUL R22, R2, R22 ;  /* 0x0000001602167228 */ /* 0x008fd00000000000 */
[----:B------:R-:W-:Y:S02]  /*0c70*/  DMUL R2, R22, R4 ;  /* 0x0000000416027228 */ /* 0x000fe40000000000 */
[----:B------:R-:W-:-:S06]  /*0c80*/  FSETP.GEU.AND P1, PT, |R23|, 6.5827683646048100446e-37, PT ;  /* 0x036000001700780b */ /* 0x000fcc0003f2e200 */
[----:B------:R-:W-:-:S08]  /*0c90*/  DFMA R6, R2, -R8, R22 ;  /* 0x800000080206722b */ /* 0x000fd00000000016 */
[----:B------:R-:W-:-:S10]  /*0ca0*/  DFMA R2, R4, R6, R2 ;  /* 0x000000060402722b */ /* 0x000fd40000000002 */
[----:B------:R-:W-:-:S05]  /*0cb0*/  FFMA R0, RZ, 2.5562498569488525391, R3 ;  /* 0x40239999ff007823 */ /* 0x000fca0000000003 */
[----:B------:R-:W-:-:S13]  /*0cc0*/  FSETP.GT.AND P0, PT, |R0|, 1.469367938527859385e-39, PT ;  /* 0x001000000000780b */ /* 0x000fda0003f04200 */
[----:B------:R-:W-:Y:S05]  /*0cd0*/  @P0 BRA P1, `(.L_x_10) ;  /* 0x0000000000200947 */ /* 0x000fea0000800000 */
[----:B------:R-:W-:Y:S01]  /*0ce0*/  IMAD.MOV.U32 R6, RZ, RZ, R22 ;  /* 0x000000ffff067224 */ /* 0x000fe200078e0016 */
[----:B------:R-:W-:Y:S01]  /*0cf0*/  MOV R7, R23 ;  /* 0x0000001700077202 */ /* 0x000fe20000000f00 */
[----:B------:R-:W-:Y:S01]  /*0d00*/  IMAD.MOV.U32 R4, RZ, RZ, -0x66666666 ;  /* 0x9999999aff047424 */ /* 0x000fe200078e00ff */
[----:B------:R-:W-:Y:S02]  /*0d10*/  MOV R5, 0x40239999 ;  /* 0x4023999900057802 */ /* 0x000fe40000000f00 */
[----:B------:R-:W-:-:S07]  /*0d20*/  MOV R0, 0xd40 ;  /* 0x00000d4000007802 */ /* 0x000fce0000000f00 */
[----:B-----5:R-:W-:Y:S05]  /*0d30*/  CALL.REL.NOINC `($__internal_0_$__cuda_sm20_div_rn_f64_full) ;  /* 0x0000000000a07944 */ /* 0x020fea0003c00000 */
[----:B------:R-:W-:Y:S01]  /*0d40*/  IMAD.MOV.U32 R2, RZ, RZ, R12 ;  /* 0x000000ffff027224 */ /* 0x000fe200078e000c */
[----:B------:R-:W-:-:S07]  /*0d50*/  MOV R3, R13 ;  /* 0x0000000d00037202 */ /* 0x000fce0000000f00 */
.L_x_10:
[----:B------:R-:W-:Y:S05]  /*0d60*/  BSYNC.RECONVERGENT B2 ;  /* 0x0000000000027941 */ /* 0x000fea0003800200 */
.L_x_9:
[----:B-----5:R-:W-:Y:S01]  /*0d70*/  DADD R4, R10, R2 ;  /* 0x000000000a047229 */ /* 0x020fe20000000002 */
[----:B------:R-:W-:Y:S10]  /*0d80*/  BRA `(.L_x_11) ;  /* 0x0000000000107947 */ /* 0x000ff40003800000 */
.L_x_8:
[----:B------:R-:W-:Y:S05]  /*0d90*/  @P1 EXIT ;  /* 0x000000000000194d */ /* 0x000fea0003800000 */
[----:B0-----:R-:W0:Y:S02]  /*0da0*/  LDC.64 R2, c[0x4][0xf0] ;  /* 0x01003c00ff027b82 */ /* 0x001e240000000a00 */
[----:B0-----:R-:W-:-:S05]  /*0db0*/  IMAD.WIDE.U32 R2, R20, 0x8, R2 ;  /* 0x0000000814027825 */ /* 0x001fca00078e0002 */
[----:B------:R0:W5:Y:S02]  /*0dc0*/  LDG.E.64 R4, desc[UR4][R2.64] ;  /* 0x0000000402047981 */ /* 0x000164000c1e1b00 */
.L_x_11:
[----:B------:R-:W-:Y:S05]  /*0dd0*/  BSYNC.RECONVERGENT B0 ;  /* 0x0000000000007941 */ /* 0x000fea0003800200 */
.L_x_7:
[----:B0-----:R-:W0:Y:S01]  /*0de0*/  MUFU.RCP64H R3, 1000 ;  /* 0x408f400000037908 */ /* 0x001e220000001800 */
[----:B------:R-:W-:Y:S01]  /*0df0*/  IMAD.MOV.U32 R6, RZ, RZ, 0x0 ;  /* 0x00000000ff067424 */ /* 0x000fe200078e00ff */
[----:B------:R-:W-:Y:S01]  /*0e00*/  MOV R7, 0x408f4000 ;  /* 0x408f400000077802 */ /* 0x000fe20000000f00 */
[----:B------:R-:W-:Y:S01]  /*0e10*/  IMAD.MOV.U32 R2, RZ, RZ, 0x1 ;  /* 0x00000001ff027424 */ /* 0x000fe200078e00ff */
[----:B------:R-:W1:Y:S01]  /*0e20*/  LDC.64 R10, c[0x4][0xf0] ;  /* 0x01003c00ff0a7b82 */ /* 0x000e620000000a00 */
[----:B-----5:R-:W-:Y:S01]  /*0e30*/  FSETP.GEU.AND P1, PT, |R5|, 6.5827683646048100446e-37, PT ;  /* 0x036000000500780b */ /* 0x020fe20003f2e200 */
[----:B------:R-:W-:Y:S03]  /*0e40*/  BSSY.RECONVERGENT B0, `(.L_x_12) ;  /* 0x0000015000007945 */ /* 0x000fe60003800200 */
[----:B0-----:R-:W-:-:S08]  /*0e50*/  DFMA R8, R2, -R6, 1 ;  /* 0x3ff000000208742b */ /* 0x001fd00000000806 */
[----:B------:R-:W-:Y:S01]  /*0e60*/  DFMA R8, R8, R8, R8 ;  /* 0x000000080808722b */ /* 0x000fe20000000008 */
[----:B-1----:R-:W-:-:S07]  /*0e70*/  IMAD.WIDE.U32 R10, R20, 0x8, R10 ;  /* 0x00000008140a7825 */ /* 0x002fce00078e000a */
[----:B------:R-:W-:-:S08]  /*0e80*/  DFMA R8, R2, R8, R2 ;  /* 0x000000080208722b */ /* 0x000fd00000000002 */
[----:B------:R-:W-:-:S08]  /*0e90*/  DFMA R6, R8, -R6, 1 ;  /* 0x3ff000000806742b */ /* 0x000fd00000000806 */
[----:B------:R-:W-:-:S08]  /*0ea0*/  DFMA R8, R8, R6, R8 ;  /* 0x000000060808722b */ /* 0x000fd00000000008 */
[----:B------:R-:W-:-:S08]  /*0eb0*/  DMUL R2, R8, R4 ;  /* 0x0000000408027228 */ /* 0x000fd00000000000 */
        /* <DEDUP_REMOVED lines=13> */
.L_x_13:
[----:B------:R-:W-:Y:S05]  /*0f90*/  BSYNC.RECONVERGENT B0 ;  /* 0x0000000000007941 */ /* 0x000fea0003800200 */
.L_x_12:
[----:B------:R-:W-:Y:S01]  /*0fa0*/  STG.E.64 desc[UR4][R10.64], R2 ;  /* 0x000000020a007986 */ /* 0x000fe2000c101b04 */
[----:B------:R-:W-:Y:S05]  /*0fb0*/  EXIT ;  /* 0x000000000000794d */ /* 0x000fea0003800000 */
        .weak           $__internal_0_$__cuda_sm20_div_rn_f64_full
        .type           $__internal_0_$__cuda_sm20_div_rn_f64_full,@function
        .size           $__internal_0_$__cuda_sm20_div_rn_f64_full,(.L_x_486 - $__internal_0_$__cuda_sm20_div_rn_f64_full)
$__internal_0_$__cuda_sm20_div_rn_f64_full:
[C---:B------:R-:W-:Y:S01]  /*0fc0*/  FSETP.GEU.AND P0, PT, |R5|.reuse, 1.469367938527859385e-39, PT ;  /* 0x001000000500780b */ /* 0x040fe20003f0e200 */
[----:B------:R-:W-:Y:S01]  /*0fd0*/  IMAD.MOV.U32 R12, RZ, RZ, 0x1 ;  /* 0x00000001ff0c7424 */ /* 0x000fe200078e00ff */
[----:B------:R-:W-:Y:S01]  /*0fe0*/  LOP3.LUT R2, R5, 0x800fffff, RZ, 0xc0, !PT ;  /* 0x800fffff05027812 */ /* 0x000fe200078ec0ff */
[----:B------:R-:W-:Y:S01]  /*0ff0*/  BSSY.RECONVERGENT B3, `(.L_x_14) ;  /* 0x0000054000037945 */ /* 0x000fe20003800200 */
[C---:B------:R-:W-:Y:S02]  /*1000*/  FSETP.GEU.AND P2, PT, |R7|.reuse, 1.469367938527859385e-39, PT ;  /* 0x001000000700780b */ /* 0x040fe40003f4e200 */
[----:B------:R-:W-:Y:S02]  /*1010*/  LOP3.LUT R3, R2, 0x3ff00000, RZ, 0xfc, !PT ;  /* 0x3ff0000002037812 */ /* 0x000fe400078efcff */
[----:B------:R-:W-:Y:S02]  /*1020*/  MOV R2, R4 ;  /* 0x0000000400027202 */ /* 0x000fe40000000f00 */
[----:B------:R-:W-:-:S02]  /*1030*/  LOP3.LUT R18, R7, 0x7ff00000, RZ, 0xc0, !PT ;  /* 0x7ff0000007127812 */ /* 0x000fc400078ec0ff */
[----:B------:R-:W-:Y:S01]  /*1040*/  MOV R19, 0x1ca00000 ;  /* 0x1ca0000000137802 */ /* 0x000fe20000000f00 */
[----:B------:R-:W-:Y:S01]  /*1050*/  @!P0 DMUL R2, R4, 8.98846567431157953865e+307 ;  /* 0x7fe0000004028828 */ /* 0x000fe20000000000 */
[C---:B------:R-:W-:Y:S01]  /*1060*/  LOP3.LUT R21, R5.reuse, 0x7ff00000, RZ, 0xc0, !PT ;  /* 0x7ff0000005157812 */ /* 0x040fe200078ec0ff */
[----:B------:R-:W-:Y:S02]  /*1070*/  IMAD.MOV.U32 R23, RZ, RZ, R18 ;  /* 0x000000ffff177224 */ /* 0x000fe400078e0012 */
[----:B------:R-:W-:Y:S02]  /*1080*/  @!P2 LOP3.LUT R15, R5, 0x7ff00000, RZ, 0xc0, !PT ;  /* 0x7ff00000050fa812 */ /* 0x000fe400078ec0ff */
[----:B------:R-:W0:Y:S01]  /*1090*/  MUFU.RCP64H R13, R3 ;  /* 0x00000003000d7308 */ /* 0x000e220000001800 */
[C---:B------:R-:W-:Y:S02]  /*10a0*/  ISETP.GE.U32.AND P1, PT, R18.reuse, R21, PT ;  /* 0x000000151200720c */ /* 0x040fe40003f26070 */
[----:B------:R-:W-:-:S02]  /*10b0*/  @!P2 ISETP.GE.U32.AND P3, PT, R18, R15, PT ;  /* 0x0000000f1200a20c */ /* 0x000fc40003f66070 */
[----:B------:R-:W-:Y:S02]  /*10c0*/  @!P0 LOP3.LUT R21, R3, 0x7ff00000, RZ, 0xc0, !PT ;  /* 0x7ff0000003158812 */ /* 0x000fe400078ec0ff */
[----:B------:R-:W-:-:S03]  /*10d0*/  @!P2 SEL R15, R19, 0x63400000, !P3 ;  /* 0x63400000130fa807 */ /* 0x000fc60005800000 */
[----:B------:R-:W-:Y:S01]  /*10e0*/  VIADD R25, R21, 0xffffffff ;  /* 0xffffffff15197836 */ /* 0x000fe20000000000 */
[----:B------:R-:W-:-:S04]  /*10f0*/  @!P2 LOP3.LUT R16, R15, 0x80000000, R7, 0xf8, !PT ;  /* 0x800000000f10a812 */ /* 0x000fc800078ef807 */
[----:B------:R-:W-:Y:S01]  /*1100*/  @!P2 LOP3.LUT R17, R16, 0x100000, RZ, 0xfc, !PT ;  /* 0x001000001011a812 */ /* 0x000fe200078efcff */
[----:B0-----:R-:W-:Y:S01]  /*1110*/  DFMA R8, R12, -R2, 1 ;  /* 0x3ff000000c08742b */ /* 0x001fe20000000802 */
[----:B------:R-:W-:-:S07]  /*1120*/  @!P2 MOV R16, RZ ;  /* 0x000000ff0010a202 */ /* 0x000fce0000000f00 */
[----:B------:R-:W-:-:S08]  /*1130*/  DFMA R8, R8, R8, R8 ;  /* 0x000000080808722b */ /* 0x000fd00000000008 */
[----:B------:R-:W-:Y:S01]  /*1140*/  DFMA R12, R12, R8, R12 ;  /* 0x000000080c0c722b */ /* 0x000fe2000000000c */
[----:B------:R-:W-:Y:S01]  /*1150*/  SEL R9, R19, 0x63400000, !P1 ;  /* 0x6340000013097807 */ /* 0x000fe20004800000 */
[----:B------:R-:W-:-:S03]  /*1160*/  IMAD.MOV.U32 R8, RZ, RZ, R6 ;  /* 0x000000ffff087224 */ /* 0x000fc600078e0006 */
[----:B------:R-:W-:-:S03]  /*1170*/  LOP3.LUT R9, R9, 0x800fffff, R7, 0xf8, !PT ;  /* 0x800fffff09097812 */ /* 0x000fc600078ef807 */
[----:B------:R-:W-:-:S03]  /*1180*/  DFMA R14, R12, -R2, 1 ;  /* 0x3ff000000c0e742b */ /* 0x000fc60000000802 */
[----:B------:R-:W-:-:S05]  /*1190*/  @!P2 DFMA R8, R8, 2, -R16 ;  /* 0x400000000808a82b */ /* 0x000fca0000000810 */
[----:B------:R-:W-:-:S05]  /*11a0*/  DFMA R14, R12, R14, R12 ;  /* 0x0000000e0c0e722b */ /* 0x000fca000000000c */
[----:B------:R-:W-:-:S03]  /*11b0*/  @!P2 LOP3.LUT R23, R9, 0x7ff00000, RZ, 0xc0, !PT ;  /* 0x7ff000000917a812 */ /* 0x000fc600078ec0ff */
[----:B------:R-:W-:Y:S01]  /*11c0*/  DMUL R12, R14, R8 ;  /* 0x000000080e0c7228 */ /* 0x000fe20000000000 */
[----:B------:R-:W-:-:S04]  /*11d0*/  IADD3 R24, PT, PT, R23, -0x1, RZ ;  /* 0xffffffff17187810 */ /* 0x000fc80007ffe0ff */
[----:B------:R-:W-:-:S03]  /*11e0*/  ISETP.GT.U32.AND P0, PT, R24, 0x7feffffe, PT ;  /* 0x7feffffe1800780c */ /* 0x000fc60003f04070 */
[----:B------:R-:W-:Y:S01]  /*11f0*/  DFMA R16, R12, -R2, R8 ;  /* 0x800000020c10722b */ /* 0x000fe20000000008 */
[----:B------:R-:W-:-:S07]  /*1200*/  ISETP.GT.U32.OR P0, PT, R25, 0x7feffffe, P0 ;  /* 0x7feffffe1900780c */ /* 0x000fce0000704470 */
[----:B------:R-:W-:-:S06]  /*1210*/  DFMA R16, R14, R16, R12 ;  /* 0x000000100e10722b */ /* 0x000fcc000000000c */
[----:B------:R-:W-:Y:S05]  /*1220*/  @P0 BRA `(.L_x_15) ;  /* 0x00000000006c0947 */ /* 0x000fea0003800000 */
[----:B------:R-:W-:Y:S02]  /*1230*/  LOP3.LUT R7, R5, 0x7ff00000, RZ, 0xc0, !PT ;  /* 0x7ff0000005077812 */ /* 0x000fe400078ec0ff */
[----:B------:R-:W-:Y:S02]  /*1240*/  MOV R14, RZ ;  /* 0x000000ff000e7202 */ /* 0x000fe40000000f00 */
[CC--:B------:R-:W-:Y:S02]  /*1250*/  VIADDMNMX R6, R18.reuse, -R7.reuse, 0xb9600000, !PT ;  /* 0xb960000012067446 */ /* 0x0c0fe40007800907 */
[----:B------:R-:W-:Y:S02]  /*1260*/  ISETP.GE.U32.AND P0, PT, R18, R7, PT ;  /* 0x000000071200720c */ /* 0x000fe40003f06070 */
[----:B------:R-:W-:Y:S02]  /*1270*/  VIMNMX R6, PT, PT, R6, 0x46a00000, PT ;  /* 0x46a0000006067848 */ /* 0x000fe40003fe0100 */
[----:B------:R-:W-:-:S04]  /*1280*/  SEL R19, R19, 0x63400000, !P0 ;  /* 0x6340000013137807 */ /* 0x000fc80004000000 */
[----:B------:R-:W-:-:S05]  /*1290*/  IADD3 R6, PT, PT, -R19, R6, RZ ;  /* 0x0000000613067210 */ /* 0x000fca0007ffe1ff */
[----:B------:R-:W-:-:S06]  /*12a0*/  VIADD R15, R6, 0x7fe00000 ;  /* 0x7fe00000060f7836 */ /* 0x000fcc0000000000 */
[----:B------:R-:W-:-:S10]  /*12b0*/  DMUL R12, R16, R14 ;  /* 0x0000000e100c7228 */ /* 0x000fd40000000000 */
[----:B------:R-:W-:-:S13]  /*12c0*/  FSETP.GTU.AND P0, PT, |R13|, 1.469367938527859385e-39, PT ;  /* 0x001000000d00780b */ /* 0x000fda0003f0c200 */
[----:B------:R-:W-:Y:S05]  /*12d0*/  @P0 BRA `(.L_x_16) ;  /* 0x0000000000940947 */ /* 0x000fea0003800000 */
[----:B------:R-:W-:Y:S01]  /*12e0*/  DFMA R2, R16, -R2, R8 ;  /* 0x800000021002722b */ /* 0x000fe20000000008 */
[----:B------:R-:W-:-:S09]  /*12f0*/  IMAD.MOV.U32 R14, RZ, RZ, RZ ;  /* 0x000000ffff0e7224 */ /* 0x000fd200078e00ff */
[C---:B------:R-:W-:Y:S02]  /*1300*/  FSETP.NEU.AND P0, PT, R3.reuse, RZ, PT ;  /* 0x000000ff0300720b */ /* 0x040fe40003f0d000 */
[----:B------:R-:W-:-:S04]  /*1310*/  LOP3.LUT R5, R3, 0x80000000, R5, 0x48, !PT ;  /* 0x8000000003057812 */ /* 0x000fc800078e4805 */
[----:B------:R-:W-:-:S07]  /*1320*/  LOP3.LUT R15, R5, R15, RZ, 0xfc, !PT ;  /* 0x0000000f050f7212 */ /* 0x000fce00078efcff */
[----:B------:R-:W-:Y:S05]  /*1330*/  @!P0 BRA `(.L_x_16) ;  /* 0x00000000007c8947 */ /* 0x000fea0003800000 */
[----:B------:R-:W-:Y:S01]  /*1340*/  IADD3 R3, PT, PT, -R6, RZ, RZ ;  /* 0x000000ff06037210 */ /* 0x000fe20007ffe1ff */
[----:B------:R-:W-:Y:S01]  /*1350*/  IMAD.MOV.U32 R2, RZ, RZ, RZ ;  /* 0x000000ffff027224 */ /* 0x000fe200078e00ff */
[----:B------:R-:W-:-:S05]  /*1360*/  DMUL.RP R14, R16, R14 ;  /* 0x0000000e100e7228 */ /* 0x000fca0000008000 */
[----:B------:R-:W-:-:S05]  /*1370*/  DFMA R2, R12, -R2, R16 ;  /* 0x800000020c02722b */ /* 0x000fca0000000010 */
[----:B------:R-:W-:Y:S02]  /*1380*/  LOP3.LUT R5, R15, R5, RZ, 0x3c, !PT ;  /* 0x000000050f057212 */ /* 0x000fe400078e3cff */
[----:B------:R-:W-:-:S04]  /*1390*/  IADD3 R2, PT, PT, -R6, -0x43300000, RZ ;  /* 0xbcd0000006027810 */ /* 0x000fc80007ffe1ff */
[----:B------:R-:W-:-:S04]  /*13a0*/  FSETP.NEU.AND P0, PT, |R3|, R2, PT ;  /* 0x000000020300720b */ /* 0x000fc80003f0d200 */
[----:B------:R-:W-:Y:S02]  /*13b0*/  FSEL R12, R14, R12, !P0 ;  /* 0x0000000c0e0c7208 */ /* 0x000fe40004000000 */
[----:B------:R-:W-:Y:S01]  /*13c0*/  FSEL R13, R5, R13, !P0 ;  /* 0x0000000d050d7208 */ /* 0x000fe20004000000 */
[----:B------:R-:W-:Y:S06]  /*13d0*/  BRA `(.L_x_16) ;  /* 0x0000000000547947 */ /* 0x000fec0003800000 */
.L_x_15:
[----:B------:R-:W-:-:S14]  /*13e0*/  DSETP.NAN.AND P0, PT, R6, R6, PT ;  /* 0x000000060600722a */ /* 0x000fdc0003f08000 */
[----:B------:R-:W-:Y:S05]  /*13f0*/  @P0 BRA `(.L_x_17) ;  /* 0x0000000000440947 */ /* 0x000fea0003800000 */
[----:B------:R-:W-:-:S14]  /*1400*/  DSETP.NAN.AND P0, PT, R4, R4, PT ;  /* 0x000000040400722a */ /* 0x000fdc0003f08000 */
[----:B------:R-:W-:Y:S05]  /*1410*/  @P0 BRA `(.L_x_18) ;  /* 0x0000000000300947 */ /* 0x000fea0003800000 */
[----:B------:R-:W-:Y:S01]  /*1420*/  ISETP.NE.AND P0, PT, R23, R21, PT ;  /* 0x000000151700720c */ /* 0x000fe20003f05270 */
[----:B------:R-:W-:Y:S01]  /*1430*/  IMAD.MOV.U32 R13, RZ, RZ, -0x80000 ;  /* 0xfff80000ff0d7424 */ /* 0x000fe200078e00ff */
[----:B------:R-:W-:-:S11]  /*1440*/  MOV R12, 0x0 ;  /* 0x00000000000c7802 */ /* 0x000fd60000000f00 */
[----:B------:R-:W-:Y:S05]  /*1450*/  @!P0 BRA `(.L_x_16) ;  /* 0x0000000000348947 */ /* 0x000fea0003800000 */
[----:B------:R-:W-:Y:S02]  /*1460*/  ISETP.NE.AND P0, PT, R23, 0x7ff00000, PT ;  /* 0x7ff000001700780c */ /* 0x000fe40003f05270 */
[----:B------:R-:W-:Y:S02]  /*1470*/  LOP3.LUT R13, R7, 0x80000000, R5, 0x48, !PT ;  /* 0x80000000070d7812 */ /* 0x000fe400078e4805 */
[----:B------:R-:W-:-:S13]  /*1480*/  ISETP.EQ.OR P0, PT, R21, RZ, !P0 ;  /* 0x000000ff1500720c */ /* 0x000fda0004702670 */
[----:B------:R-:W-:Y:S02]  /*1490*/  @P0 LOP3.LUT R2, R13, 0x7ff00000, RZ, 0xfc, !PT ;  /* 0x7ff000000d020812 */ /* 0x000fe400078efcff */
[----:B------:R-:W-:Y:S01]  /*14a0*/  @!P0 MOV R12, RZ ;  /* 0x000000ff000c8202 */ /* 0x000fe20000000f00 */
[----:B------:R-:W-:Y:S01]  /*14b0*/  @P0 IMAD.MOV.U32 R12, RZ, RZ, RZ ;  /* 0x000000ffff0c0224 */ /* 0x000fe200078e00ff */
[----:B------:R-:W-:Y:S01]  /*14c0*/  @P0 MOV R13, R2 ;  /* 0x00000002000d0202 */ /* 0x000fe20000000f00 */
[----:B------:R-:W-:Y:S06]  /*14d0*/  BRA `(.L_x_16) ;  /* 0x0000000000147947 */ /* 0x000fec0003800000 */
.L_x_18:
[----:B------:R-:W-:Y:S02]  /*14e0*/  LOP3.LUT R13, R5, 0x80000, RZ, 0xfc, !PT ;  /* 0x00080000050d7812 */ /* 0x000fe400078efcff */
[----:B------:R-:W-:Y:S01]  /*14f0*/  MOV R12, R4 ;  /* 0x00000004000c7202 */ /* 0x000fe20000000f00 */
[----:B------:R-:W-:Y:S06]  /*1500*/  BRA `(.L_x_16) ;  /* 0x0000000000087947 */ /* 0x000fec0003800000 */
.L_x_17:
[----:B------:R-:W-:Y:S01]  /*1510*/  LOP3.LUT R13, R7, 0x80000, RZ, 0xfc, !PT ;  /* 0x00080000070d7812 */ /* 0x000fe200078efcff */
[----:B------:R-:W-:-:S07]  /*1520*/  IMAD.MOV.U32 R12, RZ, RZ, R6 ;  /* 0x000000ffff0c7224 */ /* 0x000fce00078e0006 */
.L_x_16:
[----:B------:R-:W-:Y:S05]  /*1530*/  BSYNC.RECONVERGENT B3 ;  /* 0x0000000000037941 */ /* 0x000fea0003800200 */
.L_x_14:
[----:B------:R-:W-:Y:S01]  /*1540*/  HFMA2 R3, -RZ, RZ, 0, 0 ;  /* 0x00000000ff037431 */ /* 0x000fe200000001ff */
[----:B------:R-:W-:-:S04]  /*1550*/  MOV R2, R0 ;  /* 0x0000000000027202 */ /* 0x000fc80000000f00 */
[----:B------:R-:W-:Y:S05]  /*1560*/  RET.REL.NODEC R2 `(_Z9zm_convr5v) ;  /* 0xffffffe802a47950 */ /* 0x000fea0003c3ffff */
.L_x_19:
[----:B------:R-:W-:-:S00]  /*1570*/  BRA `(.L_x_19) ;  /* 0xfffffffc00fc7947 */ /* 0x000fc0000383ffff */
[----:B------:R-:W-:-:S00]  /*1580*/  NOP ;  /* 0x0000000000007918 */ /* 0x000fc00000000000 */
[----:B------:R-:W-:-:S00]  /*1590*/  NOP ;  /* 0x0000000000007918 */ /* 0x000fc00000000000 */
[----:B------:R-:W-:-:S00]  /*15a0*/  NOP ;  /* 0x0000000000007918 */ /* 0x000fc00000000000 */
[----:B------:R-:W-:-:S00]  /*15b0*/  NOP ;  /* 0x0000000000007918 */ /* 0x000fc00000000000 */
[----:B------:R-:W-:-:S00]  /*15c0*/  NOP ;  /* 0x0000000000007918 */ /* 0x000fc00000000000 */
[----:B------:R-:W-:-:S00]  /*15d0*/  NOP ;  /* 0x0000000000007918 */ /* 0x000fc00000000000 */
[----:B------:R-:W-:-:S00]  /*15e0*/  NOP ;  /* 0x0000000000007918 */ /* 0x000fc00000000000 */
[----:B------:R-:W-:-:S00]  /*15f0*/  NOP ;  /* 0x0000000000007918 */ /* 0x000fc00000000000 */
.L_x_486:


//--------------------- .text._Z8q1q2_pjrv        --------------------------
	.section	.text._Z8q1q2_pjrv,"ax",@progbits
	.align	128
        .global         _Z8q1q2_pjrv
        .type           _Z8q1q2_pjrv,@function
        .size           _Z8q1q2_pjrv,(.L_x_487 - _Z8q1q2_pjrv)
        .other          _Z8q1q2_pjrv,@"STO_CUDA_ENTRY STV_DEFAULT"
_Z8q1q2_pjrv:
.text._Z8q1q2_pjrv:
[----:B------:R-:W-:Y:S01]  /*0000*/  LDC R1, c[0x0][0x37c] ;  /* 0x0000df00ff017b82 */ /* 0x000fe20000000800 */
[----:B------:R-:W0:Y:S01]  /*0010*/  S2R R0, SR_CTAID.Y ;  /* 0x0000000000007919 */ /* 0x000e220000002600 */
[----:B------:R-:W1:Y:S01]  /*0020*/  LDCU UR4, c[0x0][0x360] ;  /* 0x00006c00ff0477ac */ /* 0x000e620008000800 */
[----:B------:R-:W0:Y:S01]  /*0030*/  S2R R5, SR_TID.Y ;  /* 0x0000000000057919 */ /* 0x000e220000002200 */
[----:B------:R-:W0:Y:S01]  /*0040*/  LDCU UR5, c[0x0][0x364] ;  /* 0x00006c80ff0577ac */ /* 0x000e220008000800 */
[----:B------:R-:W1:Y:S01]  /*0050*/  S2R R22, SR_CTAID.X ;  /* 0x0000000000167919 */ /* 0x000e620000002500 */
[----:B------:R-:W1:Y:S01]  /*0060*/  S2R R3, SR_TID.X ;  /* 0x0000000000037919 */ /* 0x000e620000002100 */
[----:B0-----:R-:W-:-:S05]  /*0070*/  IMAD R0, R0, UR5, R5 ;  /* 0x0000000500007c24 */ /* 0x001fca000f8e0205 */
[----:B------:R-:W-:Y:S01]  /*0080*/  ISETP.GT.U32.AND P0, PT, R0, 0x7fff, PT ;  /* 0x00007fff0000780c */ /* 0x000fe20003f04070 */
[----:B-1----:R-:W-:-:S05]  /*0090*/  IMAD R22, R22, UR4, R3 ;  /* 0x0000000416167c24 */ /* 0x002fca000f8e0203 */
[----:B------:R-:W-:-:S13]  /*00a0*/  ISETP.GT.U32.OR P0, PT, R22, 0x31, P0 ;  /* 0x000000311600780c */ /* 0x000fda0000704470 */
[----:B------:R-:W-:Y:S05]  /*00b0*/  @P0 EXIT ;  /* 0x000000000000094d */ /* 0x000fea0003800000 */
[----:B------:R-:W0:Y:S01]  /*00c0*/  LDC.64 R2, c[0x4][0xc8] ;  /* 0x01003200ff027b82 */ /* 0x000e220000000a00 */
[----:B------:R-:W1:Y:S07]  /*00d0*/  LDCU.64 UR4, c[0x0][0x358] ;  /* 0x00006b00ff0477ac */ /* 0x000e6e0008000a00 */
[----:B------:R-:W2:Y:S08]  /*00e0*/  LDC.64 R6, c[0x4][0x288] ;  /* 0x0100a200ff067b82 */ /* 0x000eb00000000a00 */
[----:B------:R-:W3:Y:S01]  /*00f0*/  LDC.64 R8, c[0x4][0x2a0] ;  /* 0x0100a800ff087b82 */ /* 0x000ee20000000a00 */
[----:B0-----:R-:W-:-:S07]  /*0100*/  IMAD.WIDE.U32 R2, R22, 0x40000, R2 ;  /* 0x0004000016027825 */ /* 0x001fce00078e0002 */
[----:B------:R-:W0:Y:S01]  /*0110*/  LDC.64 R10, c[0x4][0xa0] ;  /* 0x01002800ff0a7b82 */ /* 0x000e220000000a00 */
[----:B------:R-:W-:-:S07]  /*0120*/  IMAD.WIDE.U32 R4, R0, 0x8, R2 ;  /* 0x0000000800047825 */ /* 0x000fce00078e0002 */
[----:B------:R-:W4:Y:S01]  /*0130*/  LDC.64 R12, c[0x4][0x260] ;  /* 0x01009800ff0c7b82 */ /* 0x000f220000000a00 */
[----:B-1----:R-:W5:Y:S01]  /*0140*/  LDG.E.64 R4, desc[UR4][R4.64] ;  /* 0x0000000404047981 */ /* 0x002f62000c1e1b00 */
[----:B--2---:R-:W-:-:S04]  /*0150*/  IMAD.WIDE.U32 R6, R22, 0x40000, R6 ;  /* 0x0004000016067825 */ /* 0x004fc800078e0006 */
[----:B---3--:R-:W-:Y:S02]  /*0160*/  IMAD.WIDE.U32 R8, R22, 0x40000, R8 ;  /* 0x0004000016087825 */ /* 0x008fe400078e0008 */
[----:B------:R-:W1:Y:S02]  /*0170*/  LDC.64 R2, c[0x4][0xb8] ;  /* 0x01002e00ff027b82 */ /* 0x000e640000000a00 */
[----:B------:R-:W-:-:S04]  /*0180*/  IMAD.WIDE.U32 R16, R0, 0x8, R6 ;  /* 0x0000000800107825 */ /* 0x000fc800078e0006 */
[----:B------:R-:W-:Y:S01]  /*0190*/  IMAD.WIDE.U32 R32, R0, 0x8, R8 ;  /* 0x0000000800207825 */ /* 0x000fe200078e0008 */
[----:B------:R-:W2:Y:S03]  /*01a0*/  LDG.E.64 R30, desc[UR4][R16.64] ;  /* 0x00000004101e7981 */ /* 0x000ea6000c1e1b00 */
[----:B0-----:R-:W-:Y:S01]  /*01b0*/  IMAD.WIDE.U32 R6, R22, 0x40000, R10 ;  /* 0x0004000016067825 */ /* 0x001fe200078e000a */
[----:B------:R-:W2:Y:S04]  /*01c0*/  LDG.E.64 R20, desc[UR4][R32.64] ;  /* 0x0000000420147981 */ /* 0x000ea8000c1e1b00 */
[----:B------:R0:W3:Y:S01]  /*01d0*/  LDG.E.64 R28, desc[UR4][R16.64+0x40000] ;  /* 0x04000004101c7981 */ /* 0x0000e2000c1e1b00 */
[----:B------:R-:W-:-:S03]  /*01e0*/  IMAD.WIDE.U32 R24, R0, 0x8, R6 ;  /* 0x0000000800187825 */ /* 0x000fc600078e0006 */
[----:B------:R-:W3:Y:S01]  /*01f0*/  LDG.E.64 R26, desc[UR4][R32.64+0x40000] ;  /* 0x04000004201a7981 */ /* 0x000ee2000c1e1b00 */
[----:B----4-:R-:W-:-:S03]  /*0200*/  IMAD.WIDE.U32 R6, R22, 0x40000, R12 ;  /* 0x0004000016067825 */ /* 0x010fc600078e000c */
[----:B------:R-:W4:Y:S01]  /*0210*/  LDG.E.64 R8, desc[UR4][R24.64] ;  /* 0x0000000418087981 */ /* 0x000f22000c1e1b00 */
[----:B0-----:R-:W0:Y:S01]  /*0220*/  LDC.64 R16, c[0x4][0x140] ;  /* 0x01005000ff107b82 */ /* 0x001e220000000a00 */
[----:B------:R-:W-:Y:S02]  /*0230*/  IMAD.WIDE.U32 R36, R0, 0x8, R6 ;  /* 0x0000000800247825 */ /* 0x000fe400078e0006 */
[----:B------:R0:W4:Y:S02]  /*0240*/  LDG.E.64 R10, desc[UR4][R24.64+0x40000] ;  /* 0x04000004180a7981 */ /* 0x000124000c1e1b00 */
[----:B-1----:R-:W-:Y:S02]  /*0250*/  IMAD.WIDE.U32 R6, R22, 0x40000, R2 ;  /* 0x0004000016067825 */ /* 0x002fe400078e0002 */
[----:B------:R-:W4:Y:S04]  /*0260*/  LDG.E.64 R18, desc[UR4][R36.64] ;  /* 0x0000000424127981 */ /* 0x000f28000c1e1b00 */
[----:B------:R-:W4:Y:S01]  /*0270*/  LDG.E.64 R2, desc[UR4][R36.64+0x40000] ;  /* 0x0400000424027981 */ /* 0x000f22000c1e1b00 */
[----:B------:R-:W-:-:S02]  /*0280*/  IMAD.WIDE.U32 R34, R0, 0x8, R6 ;  /* 0x0000000800227825 */ /* 0x000fc400078e0006 */
[----:B------:R-:W1:Y:S03]  /*0290*/  LDC.64 R6, c[0x4][0x138] ;  /* 0x01004e00ff067b82 */ /* 0x000e660000000a00 */
[----:B------:R-:W4:Y:S04]  /*02a0*/  LDG.E.64 R12, desc[UR4][R34.64+0x40000] ;  /* 0x04000004220c7981 */ /* 0x000f28000c1e1b00 */
[----:B------:R-:W4:Y:S01]  /*02b0*/  LDG.E.64 R14, desc[UR4][R34.64] ;  /* 0x00000004220e7981 */ /* 0x000f22000c1e1b00 */
[----:B0-----:R-:W-:-:S04]  /*02c0*/  IMAD.WIDE.U32 R16, R22, 0x40000, R16 ;  /* 0x0004000016107825 */ /* 0x001fc800078e0010 */
[----:B------:R-:W-:-:S06]  /*02d0*/  IMAD.WIDE.U32 R16, R0, 0x8, R16 ;  /* 0x0000000800107825 */ /* 0x000fcc00078e0010 */
[----:B------:R-:W4:Y:S01]  /*02e0*/  LDG.E.64 R16, desc[UR4][R16.64] ;  /* 0x0000000410107981 */ /* 0x000f22000c1e1b00 */
[----:B-1----:R-:W-:-:S04]  /*02f0*/  IMAD.WIDE.U32 R6, R22, 0x40000, R6 ;  /* 0x0004000016067825 */ /* 0x002fc800078e0006 */
[----:B------:R-:W-:-:S06]  /*0300*/  IMAD.WIDE.U32 R6, R0, 0x8, R6 ;  /* 0x0000000800067825 */ /* 0x000fcc00078e0006 */
[----:B------:R-:W4:Y:S01]  /*0310*/  LDG.E.64 R6, desc[UR4][R6.64] ;  /* 0x0000000406067981 */ /* 0x000f22000c1e1b00 */
[----:B------:R-:W-:Y:S01]  /*0320*/  IMAD.MOV.U32 R24, RZ, RZ, 0x1 ;  /* 0x00000001ff187424 */ /* 0x000fe200078e00ff */
[----:B------:R-:W-:Y:S01]  /*0330*/  BSSY.RECONVERGENT B0, `(.L_x_20) ;  /* 0x000001b000007945 */ /* 0x000fe20003800200 */
[----:B-----5:R-:W0:Y:S04]  /*0340*/  MUFU.RCP64H R25, R5 ;  /* 0x0000000500197308 */ /* 0x020e280000001800 */
[----:B0-----:R-:W-:Y:S02]  /*0350*/  DFMA R32, -R4, R24, 1 ;  /* 0x3ff000000420742b */ /* 0x001fe40000000118 */
[----:B--2---:R-:W-:-:S06]  /*0360*/  DADD R30, R30, -R20 ;  /* 0x000000001e1e7229 */ /* 0x004fcc0000000814 */
[----:B------:R-:W-:Y:S02]  /*0370*/  DFMA R32, R32, R32, R32 ;  /* 0x000000202020722b */ /* 0x000fe40000000020 */
[----:B---3--:R-:W-:Y:S02]  /*0380*/  DADD R28, R28, -R26 ;  /* 0x000000001c1c7229 */ /* 0x008fe4000000081a */
[----:B----4-:R-:W-:-:S04]  /*0390*/  DMUL R30, R8, R30 ;  /* 0x0000001e081e7228 */ /* 0x010fc80000000000 */
[----:B------:R-:W-:-:S04]  /*03a0*/  DFMA R32, R24, R32, R24 ;  /* 0x000000201820722b */ /* 0x000fc80000000018 */
[----:B------:R-:W-:Y:S02]  /*03b0*/  DFMA R28, R10, R28, -R30 ;  /* 0x0000001c0a1c722b */ /* 0x000fe4000000081e */
[----:B------:R-:W-:Y:S02]  /*03c0*/  DADD R2, -R26, R2 ;  /* 0x000000001a027229 */ /* 0x000fe40000000102 */
[----:B------:R-:W-:Y:S02]  /*03d0*/  DADD R18, -R20, R18 ;  /* 0x0000000014127229 */ /* 0x000fe40000000112 */
[----:B------:R-:W-:-:S04]  /*03e0*/  DFMA R20, -R4, R32, 1 ;  /* 0x3ff000000414742b */ /* 0x000fc80000000120 */
[----:B------:R-:W-:-:S04]  /*03f0*/  DFMA R2, R12, R2, R28 ;  /* 0x000000020c02722b */ /* 0x000fc8000000001c */
[----:B------:R-:W-:-:S04]  /*0400*/  DFMA R20, R32, R20, R32 ;  /* 0x000000142014722b */ /* 0x000fc80000000020 */
[----:B------:R-:W-:-:S08]  /*0410*/  DFMA R18, -R14, R18, R2 ;  /* 0x000000120e12722b */ /* 0x000fd00000000102 */
[----:B------:R-:W-:-:S08]  /*0420*/  DMUL R2, R18, R20 ;  /* 0x0000001412027228 */ /* 0x000fd00000000000 */
[----:B------:R-:W-:-:S08]  /*0430*/  DFMA R24, -R4, R2, R18 ;  /* 0x000000020418722b */ /* 0x000fd00000000112 */
[----:B------:R-:W-:Y:S01]  /*0440*/  DFMA R2, R20, R24, R2 ;  /* 0x000000181402722b */ /* 0x000fe20000000002 */
[----:B------:R-:W-:-:S09]  /*0450*/  FSETP.GEU.AND P1, PT, |R19|, 6.5827683646048100446e-37, PT ;  /* 0x036000001300780b */ /* 0x000fd20003f2e200 */
[----:B------:R-:W-:-:S05]  /*0460*/  FFMA R20, RZ, R5, R3 ;  /* 0x00000005ff147223 */ /* 0x000fca0000000003 */
[----:B------:R-:W-:Y:S01]  /*0470*/  FSETP.GT.AND P0, PT, |R20|, 1.469367938527859385e-39, PT ;  /* 0x001000001400780b */ /* 0x000fe20003f04200 */
[----:B------:R-:W-:-:S12]  /*0480*/  DADD R6, -R6, R16 ;  /* 0x0000000006067229 */ /* 0x000fd80000000110 */
[----:B------:R-:W-:Y:S05]  /*0490*/  @P0 BRA P1, `(.L_x_21) ;  /* 0x0000000000100947 */ /* 0x000fea0000800000 */
[----:B------:R-:W-:Y:S01]  /*04a0*/  IMAD.MOV.U32 R16, RZ, RZ, R4 ;  /* 0x000000ffff107224 */ /* 0x000fe200078e0004 */
[----:B------:R-:W-:Y:S02]  /*04b0*/  MOV R17, R5 ;  /* 0x0000000500117202 */ /* 0x000fe40000000f00 */
[----:B------:R-:W-:-:S07]  /*04c0*/  MOV R26, 0x4e0 ;  /* 0x000004e0001a7802 */ /* 0x000fce0000000f00 */
[----:B------:R-:W-:Y:S05]  /*04d0*/  CALL.REL.NOINC `($__internal_1_$__cuda_sm20_div_rn_f64_full) ;  /* 0x0000000400187944 */ /* 0x000fea0003c00000 */
.L_x_21:
[----:B------:R-:W-:Y:S05]  /*04e0*/  BSYNC.RECONVERGENT B0 ;  /* 0x0000000000007941 */ /* 0x000fea0003800200 */
.L_x_20:
[----:B------:R-:W0:Y:S01]  /*04f0*/  LDC.64 R18, c[0x4][0x258] ;  /* 0x01009600ff127b82 */ /* 0x000e220000000a00 */
[----:B------:R-:W-:-:S07]  /*0500*/  DFMA R30, R6, -1.5, R2 ;  /* 0xbff80000061e782b */ /* 0x000fce0000000002 */
[----:B------:R-:W1:Y:S08]  /*0510*/  LDC.64 R20, c[0x4][0x280] ;  /* 0x0100a000ff147b82 */ /* 0x000e700000000a00 */
[----:B------:R-:W2:Y:S08]  /*0520*/  LDC.64 R24, c[0x4][0x278] ;  /* 0x01009e00ff187b82 */ /* 0x000eb00000000a00 */
[----:B------:R-:W3:Y:S01]  /*0530*/  LDC.64 R16, c[0x4][0x268] ;  /* 0x01009a00ff107b82 */ /* 0x000ee20000000a00 */
[----:B0-----:R-:W-:-:S04]  /*0540*/  IMAD.WIDE.U32 R18, R22, 0x40000, R18 ;  /* 0x0004000016127825 */ /* 0x001fc800078e0012 */
[----:B------:R-:W-:-:S04]  /*0550*/  IMAD.WIDE.U32 R32, R0, 0x8, R18 ;  /* 0x0000000800207825 */ /* 0x000fc800078e0012 */
[C---:B-1----:R-:W-:Y:S01]  /*0560*/  IMAD.WIDE.U32 R20, R22.reuse, 0x40000, R20 ;  /* 0x0004000016147825 */ /* 0x042fe200078e0014 */
[----:B------:R0:W-:Y:S03]  /*0570*/  STG.E.64 desc[UR4][R32.64], R30 ;  /* 0x0000001e20007986 */ /* 0x0001e6000c101b04 */
[----:B--2---:R-:W-:-:S04]  /*0580*/  IMAD.WIDE.U32 R24, R22, 0x40000, R24 ;  /* 0x0004000016187825 */ /* 0x004fc800078e0018 */
[----:B------:R-:W-:-:S04]  /*0590*/  IMAD.WIDE.U32 R34, R0, 0x8, R20 ;  /* 0x0000000800227825 */ /* 0x000fc800078e0014 */
[----:B------:R-:W-:Y:S01]  /*05a0*/  IMAD.WIDE.U32 R36, R0, 0x8, R24 ;  /* 0x0000000800247825 */ /* 0x000fe200078e0018 */
[----:B------:R-:W2:Y:S04]  /*05b0*/  LDG.E.64 R26, desc[UR4][R34.64+0x40000] ;  /* 0x04000004221a7981 */ /* 0x000ea8000c1e1b00 */
[----:B------:R-:W4:Y:S04]  /*05c0*/  LDG.E.64 R24, desc[UR4][R34.64] ;  /* 0x0000000422187981 */ /* 0x000f28000c1e1b00 */
[----:B------:R-:W4:Y:S01]  /*05d0*/  LDG.E.64 R2, desc[UR4][R36.64] ;  /* 0x0000000424027981 */ /* 0x000f22000c1e1b00 */
[----:B---3--:R-:W-:-:S03]  /*05e0*/  IMAD.WIDE.U32 R16, R22, 0x40000, R16 ;  /* 0x0004000016107825 */ /* 0x008fc600078e0010 */
[----:B------:R-:W2:Y:S01]  /*05f0*/  LDG.E.64 R20, desc[UR4][R36.64+0x40000] ;  /* 0x0400000424147981 */ /* 0x000ea2000c1e1b00 */
[----:B------:R-:W-:-:S05]  /*0600*/  IMAD.WIDE.U32 R18, R0, 0x8, R16 ;  /* 0x0000000800127825 */ /* 0x000fca00078e0010 */
[----:B------:R-:W3:Y:S04]  /*0610*/  LDG.E.64 R16, desc[UR4][R18.64+0x40000] ;  /* 0x0400000412107981 */ /* 0x000ee8000c1e1b00 */
[----:B------:R-:W5:Y:S01]  /*0620*/  LDG.E.64 R18, desc[UR4][R18.64] ;  /* 0x0000000412127981 */ /* 0x000f62000c1e1b00 */
[----:B------:R-:W0:Y:S01]  /*0630*/  MUFU.RCP64H R29, R5 ;  /* 0x00000005001d7308 */ /* 0x000e220000001800 */
[----:B------:R-:W-:-:S06]  /*0640*/  IMAD.MOV.U32 R28, RZ, RZ, 0x1 ;  /* 0x00000001ff1c7424 */ /* 0x000fcc00078e00ff */
[----:B0-----:R-:W-:-:S08]  /*0650*/  DFMA R30, -R4, R28, 1 ;  /* 0x3ff00000041e742b */ /* 0x001fd0000000011c */
[----:B------:R-:W-:-:S08]  /*0660*/  DFMA R30, R30, R30, R30 ;  /* 0x0000001e1e1e722b */ /* 0x000fd0000000001e */
[----:B------:R-:W-:Y:S01]  /*0670*/  DFMA R28, R28, R30, R28 ;  /* 0x0000001e1c1c722b */ /* 0x000fe2000000001c */
[----:B------:R-:W-:Y:S01]  /*0680*/  BSSY.RECONVERGENT B0, `(.L_x_22) ;  /* 0x0000018000007945 */ /* 0x000fe20003800200 */
[----:B----4-:R-:W-:Y:S02]  /*0690*/  DADD R24, R24, -R2 ;  /* 0x0000000018187229 */ /* 0x010fe40000000802 */
[----:B--2---:R-:W-:-:S06]  /*06a0*/  DADD R26, R26, -R20 ;  /* 0x000000001a1a7229 */ /* 0x004fcc0000000814 */
[----:B------:R-:W-:Y:S02]  /*06b0*/  DMUL R24, R8, R24 ;  /* 0x0000001808187228 */ /* 0x000fe40000000000 */
[----:B---3--:R-:W-:-:S06]  /*06c0*/  DADD R16, -R20, R16 ;  /* 0x0000000014107229 */ /* 0x008fcc0000000110 */
[----:B------:R-:W-:Y:S02]  /*06d0*/  DFMA R24, R10, R26, -R24 ;  /* 0x0000001a0a18722b */ /* 0x000fe40000000818 */
[----:B-----5:R-:W-:Y:S02]  /*06e0*/  DADD R18, -R2, R18 ;  /* 0x0000000002127229 */ /* 0x020fe40000000112 */
        /* <DEDUP_REMOVED lines=9> */
[----:B------:R-:W-:-:S13]  /*0780*/  FSETP.GT.AND P0, PT, |R8|, 1.469367938527859385e-39, PT ;  /* 0x001000000800780b */ /* 0x000fda0003f04200 */
[----:B------:R-:W-:Y:S05]  /*0790*/  @P0 BRA P1, `(.L_x_23) ;  /* 0x0000000000180947 */ /* 0x000fea0000800000 */
[----:B------:R-:W-:Y:S01]  /*07a0*/  IMAD.MOV.U32 R18, RZ, RZ, R16 ;  /* 0x000000ffff127224 */ /* 0x000fe200078e0010 */
[----:B------:R-:W-:Y:S01]  /*07b0*/  MOV R19, R17 ;  /* 0x0000001100137202 */ /* 0x000fe20000000f00 */
[----:B------:R-:W-:Y:S01]  /*07c0*/  IMAD.MOV.U32 R16, RZ, RZ, R4 ;  /* 0x000000ffff107224 */ /* 0x000fe200078e0004 */
[----:B------:R-:W-:Y:S01]  /*07d0*/  MOV R26, 0x800 ;  /* 0x00000800001a7802 */ /* 0x000fe20000000f00 */
[----:B------:R-:W-:-:S07]  /*07e0*/  IMAD.MOV.U32 R17, RZ, RZ, R5 ;  /* 0x000000ffff117224 */ /* 0x000fce00078e0005 */
[----:B------:R-:W-:Y:S05]  /*07f0*/  CALL.REL.NOINC `($__internal_1_$__cuda_sm20_div_rn_f64_full) ;  /* 0x0000000000507944 */ /* 0x000fea0003c00000 */
.L_x_23:
[----:B------:R-:W-:Y:S05]  /*0800*/  BSYNC.RECONVERGENT B0 ;  /* 0x0000000000007941 */ /* 0x000fea0003800200 */
.L_x_22:
[----:B------:R-:W0:Y:S01]  /*0810*/  LDC.64 R4, c[0x4][0x250] ;  /* 0x01009400ff047b82 */ /* 0x000e220000000a00 */
[----:B------:R-:W-:-:S07]  /*0820*/  DADD R2, R6, R2 ;  /* 0x0000000006027229 */ /* 0x000fce0000000002 */
[----:B------:R-:W1:Y:S08]  /*0830*/  LDC.64 R8, c[0x4][0xb0] ;  /* 0x01002c00ff087b82 */ /* 0x000e700000000a00 */
[----:B------:R-:W2:Y:S01]  /*0840*/  LDC.64 R10, c[0x4][0x110] ;  /* 0x01004400ff0a7b82 */ /* 0x000ea20000000a00 */
[----:B0-----:R-:W-:-:S07]  /*0850*/  IMAD.WIDE.U32 R4, R22, 0x40000, R4 ;  /* 0x0004000016047825 */ /* 0x001fce00078e0004 */
[----:B------:R-:W0:Y:S01]  /*0860*/  LDC.64 R6, c[0x4][0x128] ;  /* 0x01004a00ff067b82 */ /* 0x000e220000000a00 */
[----:B------:R-:W-:-:S04]  /*0870*/  IMAD.WIDE.U32 R4, R0, 0x8, R4 ;  /* 0x0000000800047825 */ /* 0x000fc800078e0004 */
[C---:B-1----:R-:W-:Y:S01]  /*0880*/  IMAD.WIDE.U32 R8, R22.reuse, 0x40000, R8 ;  /* 0x0004000016087825 */ /* 0x042fe200078e0008 */
[----:B------:R-:W-:Y:S03]  /*0890*/  STG.E.64 desc[UR4][R4.64], R2 ;  /* 0x0000000204007986 */ /* 0x000fe6000c101b04 */
[----:B--2---:R-:W-:-:S04]  /*08a0*/  IMAD.WIDE.U32 R10, R22, 0x40000, R10 ;  /* 0x00040000160a7825 */ /* 0x004fc800078e000a */
[----:B------:R-:W-:-:S04]  /*08b0*/  IMAD.WIDE.U32 R8, R0, 0x8, R8 ;  /* 0x0000000800087825 */ /* 0x000fc800078e0008 */
[----:B------:R-:W-:Y:S02]  /*08c0*/  IMAD.WIDE.U32 R10, R0, 0x8, R10 ;  /* 0x00000008000a7825 */ /* 0x000fe400078e000a */
[----:B------:R-:W2:Y:S04]  /*08d0*/  LDG.E.64 R8, desc[UR4][R8.64] ;  /* 0x0000000408087981 */ /* 0x000ea8000c1e1b00 */
[----:B------:R-:W2:Y:S01]  /*08e0*/  LDG.E.64 R10, desc[UR4][R10.64+0x40000] ;  /* 0x040000040a0a7981 */ /* 0x000ea2000c1e1b00 */
[----:B0-----:R-:W-:-:S04]  /*08f0*/  IMAD.WIDE.U32 R22, R22, 0x40000, R6 ;  /* 0x0004000016167825 */ /* 0x001fc800078e0006 */
[----:B------:R-:W-:Y:S01]  /*0900*/  IMAD.WIDE.U32 R22, R0, 0x8, R22 ;  /* 0x0000000800167825 */ /* 0x000fe200078e0016 */
[----:B--2---:R-:W-:-:S07]  /*0910*/  DMUL R6, R8, R10 ;  /* 0x0000000a08067228 */ /* 0x004fce0000000000 */
[----:B------:R-:W-:Y:S01]  /*0920*/  STG.E.64 desc[UR4][R22.64], R6 ;  /* 0x0000000616007986 */ /* 0x000fe2000c101b04 */
[----:B------:R-:W-:Y:S05]  /*0930*/  EXIT ;  /* 0x000000000000794d */ /* 0x000fea0003800000 */
        .weak           $__internal_1_$__cuda_sm20_div_rn_f64_full
        .type           $__internal_1_$__cuda_sm20_div_rn_f64_full,@function
        .size           $__internal_1_$__cuda_sm20_div_rn_f64_full,(.L_x_487 - $__internal_1_$__cuda_sm20_div_rn_f64_full)
$__internal_1_$__cuda_sm20_div_rn_f64_full:
        /* <DEDUP_REMOVED lines=8> */
[----:B------:R-:W-:Y:S01]  /*09c0*/  LOP3.LUT R25, R17, 0x7ff00000, RZ, 0xc0, !PT ;  /* 0x7ff0000011197812 */ /* 0x000fe200078ec0ff */
[----:B------:R-:W-:-:S03]  /*09d0*/  @!P0 DMUL R2, R16, 8.98846567431157953865e+307 ;  /* 0x7fe0000010028828 */ /* 0x000fc60000000000 */
[CC--:B------:R-:W-:Y:S01]  /*09e0*/  ISETP.GE.U32.AND P1, PT, R24.reuse, R25.reuse, PT ;  /* 0x000000191800720c */ /* 0x0c0fe20003f26070 */
[----:B------:R-:W-:Y:S01]  /*09f0*/  @!P2 IMAD.MOV.U32 R30, RZ, RZ, RZ ;  /* 0x000000ffff1ea224 */ /* 0x000fe200078e00ff */
[----:B------:R-:W-:Y:S01]  /*0a00*/  @!P2 LOP3.LUT R23, R17, 0x7ff00000, RZ, 0xc0, !PT ;  /* 0x7ff000001117a812 */ /* 0x000fe200078ec0ff */
[----:B------:R-:W0:Y:S01]  /*0a10*/  MUFU.RCP64H R29, R3 ;  /* 0x00000003001d7308 */ /* 0x000e220000001800 */
[----:B------:R-:W-:Y:S02]  /*0a20*/  MOV R34, R25 ;  /* 0x0000001900227202 */ /* 0x000fe40000000f00 */
[----:B------:R-:W-:Y:S01]  /*0a30*/  @!P2 ISETP.GE.U32.AND P3, PT, R24, R23, PT ;  /* 0x000000171800a20c */ /* 0x000fe20003f66070 */
[----:B------:R-:W-:Y:S01]  /*0a40*/  IMAD.MOV.U32 R23, RZ, RZ, 0x1ca00000 ;  /* 0x1ca00000ff177424 */ /* 0x000fe200078e00ff */
[----:B------:R-:W-:-:S04]  /*0a50*/  @!P0 LOP3.LUT R34, R3, 0x7ff00000, RZ, 0xc0, !PT ;  /* 0x7ff0000003228812 */ /* 0x000fc800078ec0ff */
[----:B------:R-:W-:-:S04]  /*0a60*/  @!P2 SEL R27, R23, 0x63400000, !P3 ;  /* 0x63400000171ba807 */ /* 0x000fc80005800000 */
[----:B------:R-:W-:Y:S01]  /*0a70*/  @!P2 LOP3.LUT R27, R27, 0x80000000, R19, 0xf8, !PT ;  /* 0x800000001b1ba812 */ /* 0x000fe200078ef813 */
[----:B0-----:R-:W-:-:S03]  /*0a80*/  DFMA R20, R28, -R2, 1 ;  /* 0x3ff000001c14742b */ /* 0x001fc60000000802 */
[----:B------:R-:W-:Y:S01]  /*0a90*/  @!P2 LOP3.LUT R31, R27, 0x100000, RZ, 0xfc, !PT ;  /* 0x001000001b1fa812 */ /* 0x000fe200078efcff */
[----:B------:R-:W-:-:S04]  /*0aa0*/  IMAD.MOV.U32 R27, RZ, RZ, R24 ;  /* 0x000000ffff1b7224 */ /* 0x000fc800078e0018 */
[----:B------:R-:W-:-:S08]  /*0ab0*/  DFMA R20, R20, R20, R20 ;  /* 0x000000141414722b */ /* 0x000fd00000000014 */
[----:B------:R-:W-:Y:S01]  /*0ac0*/  DFMA R28, R28, R20, R28 ;  /* 0x000000141c1c722b */ /* 0x000fe2000000001c */
[----:B------:R-:W-:Y:S02]  /*0ad0*/  SEL R21, R23, 0x63400000, !P1 ;  /* 0x6340000017157807 */ /* 0x000fe40004800000 */
[----:B------:R-:W-:Y:S02]  /*0ae0*/  MOV R20, R18 ;  /* 0x0000001200147202 */ /* 0x000fe40000000f00 */
[----:B------:R-:W-:-:S03]  /*0af0*/  LOP3.LUT R21, R21, 0x800fffff, R19, 0xf8, !PT ;  /* 0x800fffff15157812 */ /* 0x000fc600078ef813 */
[----:B------:R-:W-:-:S03]  /*0b00*/  DFMA R32, R28, -R2, 1 ;  /* 0x3ff000001c20742b */ /* 0x000fc60000000802 */
[----:B------:R-:W-:-:S05]  /*0b10*/  @!P2 DFMA R20, R20, 2, -R30 ;  /* 0x400000001414a82b */ /* 0x000fca000000081e */
[----:B------:R-:W-:-:S05]  /*0b20*/  DFMA R32, R28, R32, R28 ;  /* 0x000000201c20722b */ /* 0x000fca000000001c */
[----:B------:R-:W-:-:S03]  /*0b30*/  @!P2 LOP3.LUT R27, R21, 0x7ff00000, RZ, 0xc0, !PT ;  /* 0x7ff00000151ba812 */ /* 0x000fc600078ec0ff */
[----:B------:R-:W-:Y:S02]  /*0b40*/  DMUL R28, R32, R20 ;  /* 0x00000014201c7228 */ /* 0x000fe40000000000 */
[----:B------:R-:W-:-:S05]  /*0b50*/  VIADD R25, R27, 0xffffffff ;  /* 0xffffffff1b197836 */ /* 0x000fca0000000000 */
[----:B------:R-:W-:Y:S01]  /*0b60*/  ISETP.GT.U32.AND P0, PT, R25, 0x7feffffe, PT ;  /* 0x7feffffe1900780c */ /* 0x000fe20003f04070 */
[----:B------:R-:W-:Y:S01]  /*0b70*/  VIADD R25, R34, 0xffffffff ;  /* 0xffffffff22197836 */ /* 0x000fe20000000000 */
[----:B------:R-:W-:-:S04]  /*0b80*/  DFMA R30, R28, -R2, R20 ;  /* 0x800000021c1e722b */ /* 0x000fc80000000014 */
[----:B------:R-:W-:-:S04]  /*0b90*/  ISETP.GT.U32.OR P0, PT, R25, 0x7feffffe, P0 ;  /* 0x7feffffe1900780c */ /* 0x000fc80000704470 */
[----:B------:R-:W-:-:S09]  /*0ba0*/  DFMA R30, R32, R30, R28 ;  /* 0x0000001e201e722b */ /* 0x000fd2000000001c */
[----:B------:R-:W-:Y:S05]  /*0bb0*/  @P0 BRA `(.L_x_25) ;  /* 0x00000000006c0947 */ /* 0x000fea0003800000 */
[----:B------:R-:W-:Y:S01]  /*0bc0*/  LOP3.LUT R19, R17, 0x7ff00000, RZ, 0xc0, !PT ;  /* 0x7ff0000011137812 */ /* 0x000fe200078ec0ff */
[----:B------:R-:W-:-:S03]  /*0bd0*/  IMAD.MOV.U32 R28, RZ, RZ, RZ ;  /* 0x000000ffff1c7224 */ /* 0x000fc600078e00ff */
        /* <DEDUP_REMOVED lines=10> */
[----:B------:R-:W-:-:S09]  /*0c80*/  MOV R28, RZ ;  /* 0x000000ff001c7202 */ /* 0x000fd20000000f00 */
[C---:B------:R-:W-:Y:S02]  /*0c90*/  FSETP.NEU.AND P0, PT, R3.reuse, RZ, PT ;  /* 0x000000ff0300720b */ /* 0x040fe40003f0d000 */
[----:B------:R-:W-:-:S04]  /*0ca0*/  LOP3.LUT R17, R3, 0x80000000, R17, 0x48, !PT ;  /* 0x8000000003117812 */ /* 0x000fc800078e4811 */
[----:B------:R-:W-:-:S07]  /*0cb0*/  LOP3.LUT R29, R17, R29, RZ, 0xfc, !PT ;  /* 0x0000001d111d7212 */ /* 0x000fce00078efcff */
[----:B------:R-:W-:Y:S05]  /*0cc0*/  @!P0 BRA `(.L_x_26) ;  /* 0x00000000007c8947 */ /* 0x000fea0003800000 */
[----:B------:R-:W-:Y:S01]  /*0cd0*/  IMAD.MOV R3, RZ, RZ, -R18 ;  /* 0x000000ffff037224 */ /* 0x000fe200078e0a12 */
[----:B------:R-:W-:Y:S01]  /*0ce0*/  DMUL.RP R28, R30, R28 ;  /* 0x0000001c1e1c7228 */ /* 0x000fe20000008000 */
[----:B------:R-:W-:-:S06]  /*0cf0*/  IMAD.MOV.U32 R2, RZ, RZ, RZ ;  /* 0x000000ffff027224 */ /* 0x000fcc00078e00ff */
[----:B------:R-:W-:-:S03]  /*0d00*/  DFMA R2, R24, -R2, R30 ;  /* 0x800000021802722b */ /* 0x000fc6000000001e */
[----:B------:R-:W-:-:S03]  /*0d10*/  LOP3.LUT R17, R29, R17, RZ, 0x3c, !PT ;  /* 0x000000111d117212 */ /* 0x000fc600078e3cff */
[----:B------:R-:W-:-:S04]  /*0d20*/  IADD3 R2, PT, PT, -R18, -0x43300000, RZ ;  /* 0xbcd0000012027810 */ /* 0x000fc80007ffe1ff */
[----:B------:R-:W-:-:S04]  /*0d30*/  FSETP.NEU.AND P0, PT, |R3|, R2, PT ;  /* 0x000000020300720b */ /* 0x000fc80003f0d200 */
[----:B------:R-:W-:Y:S02]  /*0d40*/  FSEL R24, R28, R24, !P0 ;  /* 0x000000181c187208 */ /* 0x000fe40004000000 */
[----:B------:R-:W-:Y:S01]  /*0d50*/  FSEL R25, R17, R25, !P0 ;  /* 0x0000001911197208 */ /* 0x000fe20004000000 */
[----:B------:R-:W-:Y:S06]  /*0d60*/  BRA `(.L_x_26) ;  /* 0x0000000000547947 */ /* 0x000fec0003800000 */
.L_x_25:
        /* <DEDUP_REMOVED lines=11> */
[----:B------:R-:W-:Y:S01]  /*0e20*/  @P0 LOP3.LUT R2, R25, 0x7ff00000, RZ, 0xfc, !PT ;  /* 0x7ff0000019020812 */ /* 0x000fe200078efcff */
[----:B------:R-:W-:Y:S01]  /*0e30*/  @!P0 IMAD.MOV.U32 R24, RZ, RZ, RZ ;  /* 0x000000ffff188224 */ /* 0x000fe200078e00ff */
[----:B------:R-:W-:-:S03]  /*0e40*/  @P0 MOV R24, RZ ;  /* 0x000000ff00180202 */ /* 0x000fc60000000f00 */
[----:B------:R-:W-:Y:S01]  /*0e50*/  @P0 IMAD.MOV.U32 R25, RZ, RZ, R2 ;  /* 0x000000ffff190224 */ /* 0x000fe200078e0002 */
[----:B------:R-:W-:Y:S06]  /*0e60*/  BRA `(.L_x_26) ;  /* 0x0000000000147947 */ /* 0x000fec0003800000 */
.L_x_28:
[----:B------:R-:W-:Y:S02]  /*0e70*/  LOP3.LUT R25, R17, 0x80000, RZ, 0xfc, !PT ;  /* 0x0008000011197812 */ /* 0x000fe400078efcff */
[----:B------:R-:W-:Y:S01]  /*0e80*/  MOV R24, R16 ;  /* 0x0000001000187202 */ /* 0x000fe20000000f00 */
[----:B------:R-:W-:Y:S06]  /*0e90*/  BRA `(.L_x_26) ;  /* 0x0000000000087947 */ /* 0x000fec0003800000 */
.L_x_27:
[----:B------:R-:W-:Y:S01]  /*0ea0*/  LOP3.LUT R25, R19, 0x80000, RZ, 0xfc, !PT ;  /* 0x0008000013197812 */ /* 0x000fe200078efcff */
[----:B------:R-:W-:-:S07]  /*0eb0*/  IMAD.MOV.U32 R24, RZ, RZ, R18 ;  /* 0x000000ffff187224 */ /* 0x000fce00078e0012 */
.L_x_26:
[----:B------:R-:W-:Y:S05]  /*0ec0*/  BSYNC.RECONVERGENT B1 ;  /* 0x0000000000017941 */ /* 0x000fea0003800200 */
.L_x_24:
[----:B------:R-:W-:Y:S01]  /*0ed0*/  HFMA2 R27, -RZ, RZ, 0, 0 ;  /* 0x00000000ff1b7431 */ /* 0x000fe200000001ff */
[----:B------:R-:W-:Y:S01]  /*0ee0*/  MOV R2, R24 ;  /* 0x0000001800027202 */ /* 0x000fe20000000f00 */
[----:B------:R-:W-:Y:S02]  /*0ef0*/  IMAD.MOV.U32 R3, RZ, RZ, R25 ;  /* 0x000000ffff037224 */ /* 0x000fe400078e0019 */
[----:B------:R-:W-:Y:S05]  /*0f00*/  RET.REL.NODEC R26 `(_Z8q1q2_pjrv) ;  /* 0xfffffff01a3c7950 */ /* 0x000fea0003c3ffff */
.L_x_29:
        /* <DEDUP_REMOVED lines=15> */
.L_x_487:


//--------------------- .text._Z9zm_convr4v       --------------------------
	.section	.text._Z9zm_convr4v,"ax",@progbits
	.align	128
        .global         _Z9zm_convr4v
        .type           _Z9zm_convr4v,@function
        .size           _Z9zm_convr4v,(.L_x_488 - _Z9zm_convr4v)
        .other          _Z9zm_convr4v,@"STO_CUDA_ENTRY STV_DEFAULT"
_Z9zm_convr4v:
.text._Z9zm_convr4v:
[----:B------:R-:W-:Y:S01]  /*0000*/  LDC R1, c[0x0][0x37c] ;  /* 0x0000df00ff017b82 */ /* 0x000fe20000000800 */
[----:B------:R-:W0:Y:S01]  /*0010*/  S2R R0, SR_CTAID.Y ;  /* 0x0000000000007919 */ /* 0x000e220000002600 */
[----:B------:R-:W1:Y:S01]  /*0020*/  LDCU UR4, c[0x0][0x360] ;  /* 0x00006c00ff0477ac */ /* 0x000e620008000800 */
[----:B------:R-:W-:Y:S01]  /*0030*/  BSSY.RECONVERGENT B0, `(.L_x_30) ;  /* 0x000004b000007945 */ /* 0x000fe20003800200 */
[----:B------:R-:W0:Y:S01]  /*0040*/  S2R R5, SR_TID.Y ;  /* 0x0000000000057919 */ /* 0x000e220000002200 */
[----:B------:R-:W0:Y:S01]  /*0050*/  LDCU UR5, c[0x0][0x364] ;  /* 0x00006c80ff0577ac */ /* 0x000e220008000800 */
[----:B------:R-:W1:Y:S01]  /*0060*/  S2R R2, SR_CTAID.X ;  /* 0x0000000000027919 */ /* 0x000e620000002500 */
[----:B------:R-:W1:Y:S01]  /*0070*/  S2R R3, SR_TID.X ;  /* 0x0000000000037919 */ /* 0x000e620000002100 */
[----:B0-----:R-:W-:-:S05]  /*0080*/  IMAD R0, R0, UR5, R5 ;  /* 0x0000000500007c24 */ /* 0x001fca000f8e0205 */
[----:B------:R-:W-:Y:S01]  /*0090*/  ISETP.GT.U32.AND P0, PT, R0, 0x7fff, PT ;  /* 0x00007fff0000780c */ /* 0x000fe20003f04070 */
[----:B-1----:R-:W-:Y:S01]  /*00a0*/  IMAD R2, R2, UR4, R3 ;  /* 0x0000000402027c24 */ /* 0x002fe2000f8e0203 */
[----:B------:R-:W0:Y:S04]  /*00b0*/  LDCU.64 UR4, c[0x0][0x358] ;  /* 0x00006b00ff0477ac */ /* 0x000e280008000a00 */
[C---:B------:R-:W-:Y:S02]  /*00c0*/  ISETP.GT.U32.OR P1, PT, R2.reuse, 0x32, P0 ;  /* 0x000000320200780c */ /* 0x040fe40000724470 */
[----:B------:R-:W-:-:S11]  /*00d0*/  ISETP.GT.U32.OR P0, PT, R2, 0x33, P0 ;  /* 0x000000330200780c */ /* 0x000fd60000704470 */
[----:B------:R-:W-:Y:S05]  /*00e0*/  @P1 BRA `(.L_x_31) ;  /* 0x0000000000fc1947 */ /* 0x000fea0003800000 */
[----:B------:R-:W1:Y:S08]  /*00f0*/  LDC.64 R4, c[0x4][0xa0] ;  /* 0x01002800ff047b82 */ /* 0x000e700000000a00 */
[----:B------:R-:W2:Y:S08]  /*0100*/  LDC.64 R10, c[0x4][0x2d0] ;  /* 0x0100b400ff0a7b82 */ /* 0x000eb00000000a00 */
[----:B------:R-:W3:Y:S01]  /*0110*/  LDC.64 R12, c[0x4][0xb8] ;  /* 0x01002e00ff0c7b82 */ /* 0x000ee20000000a00 */
[----:B-1----:R-:W-:-:S07]  /*0120*/  IMAD.WIDE.U32 R4, R2, 0x40000, R4 ;  /* 0x0004000002047825 */ /* 0x002fce00078e0004 */
[----:B------:R-:W1:Y:S01]  /*0130*/  LDC.64 R16, c[0x4][0x270] ;  /* 0x01009c00ff107b82 */ /* 0x000e620000000a00 */
[----:B------:R-:W-:-:S07]  /*0140*/  IMAD.WIDE.U32 R6, R0, 0x8, R4 ;  /* 0x0000000800067825 */ /* 0x000fce00078e0004 */
[----:B------:R-:W4:Y:S01]  /*0150*/  LDC.64 R18, c[0x4][0xb0] ;  /* 0x01002c00ff127b82 */ /* 0x000f220000000a00 */
[----:B--2---:R-:W-:Y:S01]  /*0160*/  IMAD.WIDE.U32 R10, R0, 0x8, R10 ;  /* 0x00000008000a7825 */ /* 0x004fe200078e000a */
[----:B0-----:R-:W2:Y:S04]  /*0170*/  LDG.E.64 R8, desc[UR4][R6.64] ;  /* 0x0000000406087981 */ /* 0x001ea8000c1e1b00 */
[----:B------:R-:W2:Y:S01]  /*0180*/  LDG.E.64 R4, desc[UR4][R10.64] ;  /* 0x000000040a047981 */ /* 0x000ea2000c1e1b00 */
[----:B---3--:R-:W-:-:S04]  /*0190*/  IMAD.WIDE.U32 R12, R2, 0x40000, R12 ;  /* 0x00040000020c7825 */ /* 0x008fc800078e000c */
[----:B------:R-:W-:Y:S01]  /*01a0*/  IMAD.WIDE.U32 R12, R0, 0x8, R12 ;  /* 0x00000008000c7825 */ /* 0x000fe200078e000c */
[----:B--2---:R-:W-:-:S07]  /*01b0*/  DMUL R8, R8, R4 ;  /* 0x0000000408087228 */ /* 0x004fce0000000000 */
[----:B------:R0:W-:Y:S04]  /*01c0*/  STG.E.64 desc[UR4][R6.64], R8 ;  /* 0x0000000806007986 */ /* 0x0001e8000c101b04 */
[----:B------:R-:W2:Y:S01]  /*01d0*/  LDG.E.64 R14, desc[UR4][R12.64] ;  /* 0x000000040c0e7981 */ /* 0x000ea2000c1e1b00 */
[----:B-1----:R-:W-:-:S04]  /*01e0*/  IMAD.WIDE.U32 R16, R2, 0x40000, R16 ;  /* 0x0004000002107825 */ /* 0x002fc800078e0010 */
[----:B------:R-:W-:Y:S01]  /*01f0*/  IMAD.WIDE.U32 R16, R0, 0x8, R16 ;  /* 0x0000000800107825 */ /* 0x000fe200078e0010 */
[----:B0-----:R-:W0:Y:S01]  /*0200*/  LDC.64 R8, c[0x4][0xa8] ;  /* 0x01002a00ff087b82 */ /* 0x001e220000000a00 */
[----:B--2---:R-:W-:-:S07]  /*0210*/  DMUL R14, R4, R14 ;  /* 0x0000000e040e7228 */ /* 0x004fce0000000000 */
[----:B------:R1:W-:Y:S04]  /*0220*/  STG.E.64 desc[UR4][R12.64], R14 ;  /* 0x0000000e0c007986 */ /* 0x0003e8000c101b04 */
[----:B------:R-:W2:Y:S01]  /*0230*/  LDG.E.64 R10, desc[UR4][R16.64] ;  /* 0x00000004100a7981 */ /* 0x000ea2000c1e1b00 */
[----:B----4-:R-:W-:-:S04]  /*0240*/  IMAD.WIDE.U32 R18, R2, 0x40000, R18 ;  /* 0x0004000002127825 */ /* 0x010fc800078e0012 */
[----:B------:R-:W-:Y:S01]  /*0250*/  IMAD.WIDE.U32 R18, R0, 0x8, R18 ;  /* 0x0000000800127825 */ /* 0x000fe200078e0012 */
[----:B-1----:R-:W1:Y:S01]  /*0260*/  LDC.64 R14, c[0x4][0xc0] ;  /* 0x01003000ff0e7b82 */ /* 0x002e620000000a00 */
[----:B--2---:R-:W-:-:S07]  /*0270*/  DMUL R10, R4, R10 ;  /* 0x0000000a040a7228 */ /* 0x004fce0000000000 */
[----:B------:R2:W-:Y:S04]  /*0280*/  STG.E.64 desc[UR4][R16.64], R10 ;  /* 0x0000000a10007986 */ /* 0x0005e8000c101b04 */
[----:B------:R-:W3:Y:S01]  /*0290*/  LDG.E.64 R6, desc[UR4][R18.64] ;  /* 0x0000000412067981 */ /* 0x000ee2000c1e1b00 */
[----:B0-----:R-:W-:-:S04]  /*02a0*/  IMAD.WIDE.U32 R8, R2, 0x40000, R8 ;  /* 0x0004000002087825 */ /* 0x001fc800078e0008 */
[----:B------:R-:W-:Y:S01]  /*02b0*/  IMAD.WIDE.U32 R8, R0, 0x8, R8 ;  /* 0x0000000800087825 */ /* 0x000fe200078e0008 */
[----:B--2---:R-:W0:Y:S01]  /*02c0*/  LDC.64 R16, c[0x4][0x218] ;  /* 0x01008600ff107b82 */ /* 0x004e220000000a00 */
[----:B---3--:R-:W-:-:S07]  /*02d0*/  DMUL R6, R4, R6 ;  /* 0x0000000604067228 */ /* 0x008fce0000000000 */
[----:B------:R2:W-:Y:S04]  /*02e0*/  STG.E.64 desc[UR4][R18.64], R6 ;  /* 0x0000000612007986 */ /* 0x0005e8000c101b04 */
[----:B------:R-:W3:Y:S01]  /*02f0*/  LDG.E.64 R12, desc[UR4][R8.64] ;  /* 0x00000004080c7981 */ /* 0x000ee2000c1e1b00 */
[----:B-1----:R-:W-:-:S04]  /*0300*/  IMAD.WIDE.U32 R14, R2, 0x40000, R14 ;  /* 0x00040000020e7825 */ /* 0x002fc800078e000e */
[----:B------:R-:W-:Y:S01]  /*0310*/  IMAD.WIDE.U32 R14, R0, 0x8, R14 ;  /* 0x00000008000e7825 */ /* 0x000fe200078e000e */
[----:B--2---:R-:W1:Y:S01]  /*0320*/  LDC.64 R18, c[0x4][0x220] ;  /* 0x01008800ff127b82 */ /* 0x004e620000000a00 */
[----:B---3--:R-:W-:-:S07]  /*0330*/  DMUL R12, R4, R12 ;  /* 0x0000000c040c7228 */ /* 0x008fce0000000000 */
        /* <DEDUP_REMOVED lines=16> */
[----:B---3--:R-:W-:-:S07]  /*0440*/  DMUL R8, R4, R8 ;  /* 0x0000000804087228 */ /* 0x008fce0000000000 */
[----:B------:R3:W-:Y:S04]  /*0450*/  STG.E.64 desc[UR4][R18.64], R8 ;  /* 0x0000000812007986 */ /* 0x0007e8000c101b04 */
[----:B------:R-:W4:Y:S01]  /*0460*/  LDG.E.64 R10, desc[UR4][R12.64] ;  /* 0x000000040c0a7981 */ /* 0x000f22000c1e1b00 */
[----:B-1----:R-:W-:-:S04]  /*0470*/  IMAD.WIDE.U32 R14, R2, 0x40000, R14 ;  /* 0x00040000020e7825 */ /* 0x002fc800078e000e */
[----:B------:R-:W-:Y:S01]  /*0480*/  IMAD.WIDE.U32 R14, R0, 0x8, R14 ;  /* 0x00000008000e7825 */ /* 0x000fe200078e000e */
[----:B----4-:R-:W-:-:S07]  /*0490*/  DMUL R10, R4, R10 ;  /* 0x0000000a040a7228 */ /* 0x010fce0000000000 */
[----:B------:R3:W-:Y:S04]  /*04a0*/  STG.E.64 desc[UR4][R12.64], R10 ;  /* 0x0000000a0c007986 */ /* 0x0007e8000c101b04 */
[----:B--2---:R-:W2:Y:S02]  /*04b0*/  LDG.E.64 R6, desc[UR4][R14.64] ;  /* 0x000000040e067981 */ /* 0x004ea4000c1e1b00 */
[----:B--2---:R-:W-:-:S07]  /*04c0*/  DMUL R6, R4, R6 ;  /* 0x0000000604067228 */ /* 0x004fce0000000000 */
[----:B------:R3:W-:Y:S04]  /*04d0*/  STG.E.64 desc[UR4][R14.64], R6 ;  /* 0x000000060e007986 */ /* 0x0007e8000c101b04 */
.L_x_31:
[----:B0-----:R-:W-:Y:S05]  /*04e0*/  BSYNC.RECONVERGENT B0 ;  /* 0x0000000000007941 */ /* 0x001fea0003800200 */
.L_x_30:
[----:B------:R-:W-:Y:S05]  /*04f0*/  @P0 EXIT ;  /* 0x000000000000094d */ /* 0x000fea0003800000 */
[----:B------:R-:W0:Y:S08]  /*0500*/  LDC.64 R4, c[0x4][0x130] ;  /* 0x01004c00ff047b82 */ /* 0x000e300000000a00 */
[----:B---3--:R-:W1:Y:S01]  /*0510*/  LDC.64 R6, c[0x4][0x2d0] ;  /* 0x0100b400ff067b82 */ /* 0x008e620000000a00 */
[----:B0-----:R-:W-:-:S04]  /*0520*/  IMAD.WIDE.U32 R4, R2, 0x40000, R4 ;  /* 0x0004000002047825 */ /* 0x001fc800078e0004 */
[----:B------:R-:W-:-:S04]  /*0530*/  IMAD.WIDE.U32 R4, R0, 0x8, R4 ;  /* 0x0000000800047825 */ /* 0x000fc800078e0004 */
[----:B-1----:R-:W-:Y:S01]  /*0540*/  IMAD.WIDE.U32 R14, R0, 0x8, R6 ;  /* 0x00000008000e7825 */ /* 0x002fe200078e0006 */
[----:B------:R-:W2:Y:S04]  /*0550*/  LDG.E.64 R2, desc[UR4][R4.64] ;  /* 0x0000000404027981 */ /* 0x000ea8000c1e1b00 */
[----:B------:R-:W2:Y:S01]  /*0560*/  LDG.E.64 R6, desc[UR4][R14.64] ;  /* 0x000000040e067981 */ /* 0x000ea2000c1e1b00 */
[----:B------:R-:W0:Y:S01]  /*0570*/  MUFU.RCP64H R9, 9.79999542236328125 ;  /* 0x4023999900097908 */ /* 0x000e220000001800 */
[----:B------:R-:W-:Y:S01]  /*0580*/  IMAD.MOV.U32 R12, RZ, RZ, -0x66666666 ;  /* 0x9999999aff0c7424 */ /* 0x000fe200078e00ff */
[----:B------:R-:W-:Y:S01]  /*0590*/  MOV R8, 0x1 ;  /* 0x0000000100087802 */ /* 0x000fe20000000f00 */
[----:B------:R-:W-:-:S06]  /*05a0*/  IMAD.MOV.U32 R13, RZ, RZ, 0x40239999 ;  /* 0x40239999ff0d7424 */ /* 0x000fcc00078e00ff */
[----:B0-----:R-:W-:-:S08]  /*05b0*/  DFMA R10, R8, -R12, 1 ;  /* 0x3ff00000080a742b */ /* 0x001fd0000000080c */
[----:B------:R-:W-:-:S08]  /*05c0*/  DFMA R10, R10, R10, R10 ;  /* 0x0000000a0a0a722b */ /* 0x000fd0000000000a */
[----:B------:R-:W-:-:S08]  /*05d0*/  DFMA R10, R8, R10, R8 ;  /* 0x0000000a080a722b */ /* 0x000fd00000000008 */
[----:B------:R-:W-:-:S08]  /*05e0*/  DFMA R8, R10, -R12, 1 ;  /* 0x3ff000000a08742b */ /* 0x000fd0000000080c */
[----:B------:R-:W-:Y:S01]  /*05f0*/  DFMA R8, R10, R8, R10 ;  /* 0x000000080a08722b */ /* 0x000fe2000000000a */
[----:B------:R-:W-:Y:S01]  /*0600*/  BSSY.RECONVERGENT B0, `(.L_x_32) ;  /* 0x000000e000007945 */ /* 0x000fe20003800200 */
[----:B--2---:R-:W-:-:S08]  /*0610*/  DMUL R2, R2, R6 ;  /* 0x0000000602027228 */ /* 0x004fd00000000000 */
[----:B------:R-:W-:-:S08]  /*0620*/  DMUL R6, R2, 100 ;  /* 0x4059000002067828 */ /* 0x000fd00000000000 */
[----:B------:R-:W-:-:S08]  /*0630*/  DMUL R2, R6, R8 ;  /* 0x0000000806027228 */ /* 0x000fd00000000000 */
[----:B------:R-:W-:-:S08]  /*0640*/  DFMA R10, R2, -R12, R6 ;  /* 0x8000000c020a722b */ /* 0x000fd00000000006 */
[----:B------:R-:W-:Y:S01]  /*0650*/  DFMA R2, R8, R10, R2 ;  /* 0x0000000a0802722b */ /* 0x000fe20000000002 */
[----:B------:R-:W-:-:S09]  /*0660*/  FSETP.GEU.AND P1, PT, |R7|, 6.5827683646048100446e-37, PT ;  /* 0x036000000700780b */ /* 0x000fd20003f2e200 */
[----:B------:R-:W-:-:S05]  /*0670*/  FFMA R0, RZ, 2.5562498569488525391, R3 ;  /* 0x40239999ff007823 */ /* 0x000fca0000000003 */
[----:B------:R-:W-:-:S13]  /*0680*/  FSETP.GT.AND P0, PT, |R0|, 1.469367938527859385e-39, PT ;  /* 0x001000000000780b */ /* 0x000fda0003f04200 */
[----:B------:R-:W-:Y:S05]  /*0690*/  @P0 BRA P1, `(.L_x_33) ;  /* 0x0000000000100947 */ /* 0x000fea0000800000 */
[----:B------:R-:W-:-:S07]  /*06a0*/  MOV R0, 0x6c0 ;  /* 0x000006c000007802 */ /* 0x000fce0000000f00 */
[----:B------:R-:W-:Y:S05]  /*06b0*/  CALL.REL.NOINC `($__internal_2_$__cuda_sm20_div_rn_f64_full) ;  /* 0x0000000000147944 */ /* 0x000fea0003c00000 */
[----:B------:R-:W-:Y:S02]  /*06c0*/  IMAD.MOV.U32 R2, RZ, RZ, R10 ;  /* 0x000000ffff027224 */ /* 0x000fe400078e000a */
[----:B------:R-:W-:-:S07]  /*06d0*/  IMAD.MOV.U32 R3, RZ, RZ, R11 ;  /* 0x000000ffff037224 */ /* 0x000fce00078e000b */
.L_x_33:
[----:B------:R-:W-:Y:S05]  /*06e0*/  BSYNC.RECONVERGENT B0 ;  /* 0x0000000000007941 */ /* 0x000fea0003800200 */
.L_x_32:
[----:B------:R-:W-:Y:S01]  /*06f0*/  STG.E.64 desc[UR4][R4.64], R2 ;  /* 0x0000000204007986 */ /* 0x000fe2000c101b04 */
[----:B------:R-:W-:Y:S05]  /*0700*/  EXIT ;  /* 0x000000000000794d */ /* 0x000fea0003800000 */
        .weak           $__internal_2_$__cuda_sm20_div_rn_f64_full
        .type           $__internal_2_$__cuda_sm20_div_rn_f64_full,@function
        .size           $__internal_2_$__cuda_sm20_div_rn_f64_full,(.L_x_488 - $__internal_2_$__cuda_sm20_div_rn_f64_full)
$__internal_2_$__cuda_sm20_div_rn_f64_full:
[----:B------:R-:W-:Y:S01]  /*0710*/  IMAD.MOV.U32 R3, RZ, RZ, 0x3ff39999 ;  /* 0x3ff39999ff037424 */ /* 0x000fe200078e00ff */
[----:B------:R-:W-:Y:S01]  /*0720*/  MOV R2, 0x9999999a ;  /* 0x9999999a00027802 */ /* 0x000fe20000000f00 */
[----:B------:R-:W-:Y:S01]  /*0730*/  IMAD.MOV.U32 R8, RZ, RZ, 0x1 ;  /* 0x00000001ff087424 */ /* 0x000fe200078e00ff */
[----:B------:R-:W-:Y:S01]  /*0740*/  FSETP.GEU.AND P1, PT, |R7|, 1.469367938527859385e-39, PT ;  /* 0x001000000700780b */ /* 0x000fe20003f2e200 */
[----:B------:R-:W0:Y:S01]  /*0750*/  MUFU.RCP64H R9, R3 ;  /* 0x0000000300097308 */ /* 0x000e220000001800 */
[----:B------:R-:W-:Y:S01]  /*0760*/  IMAD.MOV.U32 R19, RZ, RZ, 0x40200000 ;  /* 0x40200000ff137424 */ /* 0x000fe200078e00ff */
[----:B------:R-:W-:Y:S04]  /*0770*/  BSSY.RECONVERGENT B1, `(.L_x_34) ;  /* 0x0000045000017945 */ /* 0x000fe80003800200 */
[----:B------:R-:W-:Y:S01]  /*0780*/  IADD3 R21, PT, PT, R19, -0x1, RZ ;  /* 0xffffffff13157810 */ /* 0x000fe20007ffe0ff */
[----:B0-----:R-:W-:-:S08]  /*0790*/  DFMA R10, R8, -R2, 1 ;  /* 0x3ff00000080a742b */ /* 0x001fd00000000802 */
[----:B------:R-:W-:Y:S01]  /*07a0*/  DFMA R12, R10, R10, R10 ;  /* 0x0000000a0a0c722b */ /* 0x000fe2000000000a */
[----:B------:R-:W-:Y:S02]  /*07b0*/  LOP3.LUT R10, R7, 0x7ff00000, RZ, 0xc0, !PT ;  /* 0x7ff00000070a7812 */ /* 0x000fe400078ec0ff */
[----:B------:R-:W-:Y:S02]  /*07c0*/  MOV R11, 0x1ca00000 ;  /* 0x1ca00000000b7802 */ /* 0x000fe40000000f00 */
[----:B------:R-:W-:-:S03]  /*07d0*/  ISETP.GE.U32.AND P0, PT, R10, 0x40200000, PT ;  /* 0x402000000a00780c */ /* 0x000fc60003f06070 */
[----:B------:R-:W-:Y:S01]  /*07e0*/  DFMA R14, R8, R12, R8 ;  /* 0x0000000c080e722b */ /* 0x000fe20000000008 */
[----:B------:R-:W-:Y:S01]  /*07f0*/  MOV R18, R10 ;  /* 0x0000000a00127202 */ /* 0x000fe20000000f00 */
[----:B------:R-:W-:Y:S01]  /*0800*/  IMAD.MOV.U32 R8, RZ, RZ, R6 ;  /* 0x000000ffff087224 */ /* 0x000fe200078e0006 */
[----:B------:R-:W-:-:S04]  /*0810*/  SEL R11, R11, 0x63400000, !P0 ;  /* 0x634000000b0b7807 */ /* 0x000fc80004000000 */
[C-C-:B------:R-:W-:Y:S01]  /*0820*/  @!P1 LOP3.LUT R12, R11.reuse, 0x80000000, R7.reuse, 0xf8, !PT ;  /* 0x800000000b0c9812 */ /* 0x140fe200078ef807 */
[----:B------:R-:W-:Y:S01]  /*0830*/  DFMA R16, R14, -R2, 1 ;  /* 0x3ff000000e10742b */ /* 0x000fe20000000802 */
[----:B------:R-:W-:Y:S02]  /*0840*/  LOP3.LUT R9, R11, 0x800fffff, R7, 0xf8, !PT ;  /* 0x800fffff0b097812 */ /* 0x000fe400078ef807 */
[----:B------:R-:W-:Y:S01]  /*0850*/  @!P1 LOP3.LUT R13, R12, 0x100000, RZ, 0xfc, !PT ;  /* 0x001000000c0d9812 */ /* 0x000fe200078efcff */
[----:B------:R-:W-:-:S04]  /*0860*/  @!P1 IMAD.MOV.U32 R12, RZ, RZ, RZ ;  /* 0x000000ffff0c9224 */ /* 0x000fc800078e00ff */
[----:B------:R-:W-:Y:S02]  /*0870*/  DFMA R16, R14, R16, R14 ;  /* 0x000000100e10722b */ /* 0x000fe4000000000e */
[----:B------:R-:W-:-:S08]  /*0880*/  @!P1 DFMA R8, R8, 2, -R12 ;  /* 0x400000000808982b */ /* 0x000fd0000000080c */
[----:B------:R-:W-:Y:S02]  /*0890*/  DMUL R12, R16, R8 ;  /* 0x00000008100c7228 */ /* 0x000fe40000000000 */
[----:B------:R-:W-:-:S05]  /*08a0*/  @!P1 LOP3.LUT R18, R9, 0x7ff00000, RZ, 0xc0, !PT ;  /* 0x7ff0000009129812 */ /* 0x000fca00078ec0ff */
[----:B------:R-:W-:Y:S01]  /*08b0*/  VIADD R20, R18, 0xffffffff ;  /* 0xffffffff12147836 */ /* 0x000fe20000000000 */
[----:B------:R-:W-:-:S04]  /*08c0*/  DFMA R14, R12, -R2, R8 ;  /* 0x800000020c0e722b */ /* 0x000fc80000000008 */
[----:B------:R-:W-:-:S04]  /*08d0*/  ISETP.GT.U32.AND P0, PT, R20, 0x7feffffe, PT ;  /* 0x7feffffe1400780c */ /* 0x000fc80003f04070 */
[----:B------:R-:W-:Y:S01]  /*08e0*/  ISETP.GT.U32.OR P0, PT, R21, 0x7feffffe, P0 ;  /* 0x7feffffe1500780c */ /* 0x000fe20000704470 */
[----:B------:R-:W-:-:S12]  /*08f0*/  DFMA R12, R16, R14, R12 ;  /* 0x0000000e100c722b */ /* 0x000fd8000000000c */
[----:B------:R-:W-:Y:S05]  /*0900*/  @P0 BRA `(.L_x_35) ;  /* 0x0000000000680947 */ /* 0x000fea0003800000 */
[----:B------:R-:W-:Y:S02]  /*0910*/  IMAD.MOV.U32 R7, RZ, RZ, 0x40200000 ;  /* 0x40200000ff077424 */ /* 0x000fe400078e00ff */
[----:B------:R-:W-:-:S03]  /*0920*/  IMAD.MOV.U32 R6, RZ, RZ, RZ ;  /* 0x000000ffff067224 */ /* 0x000fc600078e00ff */
[----:B------:R-:W-:-:S04]  /*0930*/  VIADDMNMX R10, R10, -R7, 0xb9600000, !PT ;  /* 0xb96000000a0a7446 */ /* 0x000fc80007800907 */
[----:B------:R-:W-:-:S05]  /*0940*/  VIMNMX R10, PT, PT, R10, 0x46a00000, PT ;  /* 0x46a000000a0a7848 */ /* 0x000fca0003fe0100 */
[----:B------:R-:W-:-:S05]  /*0950*/  IMAD.IADD R14, R10, 0x1, -R11 ;  /* 0x000000010a0e7824 */ /* 0x000fca00078e0a0b */
[----:B------:R-:W-:-:S06]  /*0960*/  IADD3 R7, PT, PT, R14, 0x7fe00000, RZ ;  /* 0x7fe000000e077810 */ /* 0x000fcc0007ffe0ff */
[----:B------:R-:W-:-:S10]  /*0970*/  DMUL R10, R12, R6 ;  /* 0x000000060c0a7228 */ /* 0x000fd40000000000 */
[----:B------:R-:W-:-:S13]  /*0980*/  FSETP.GTU.AND P0, PT, |R11|, 1.469367938527859385e-39, PT ;  /* 0x001000000b00780b */ /* 0x000fda0003f0c200 */
[----:B------:R-:W-:Y:S05]  /*0990*/  @P0 BRA `(.L_x_36) ;  /* 0x0000000000880947 */ /* 0x000fea0003800000 */
[----:B------:R-:W-:Y:S01]  /*09a0*/  DFMA R2, R12, -R2, R8 ;  /* 0x800000020c02722b */ /* 0x000fe20000000008 */
[----:B------:R-:W-:-:S09]  /*09b0*/  MOV R6, RZ ;  /* 0x000000ff00067202 */ /* 0x000fd20000000f00 */
[C---:B------:R-:W-:Y:S02]  /*09c0*/  FSETP.NEU.AND P0, PT, R3.reuse, RZ, PT ;  /* 0x000000ff0300720b */ /* 0x040fe40003f0d000 */
[----:B------:R-:W-:-:S04]  /*09d0*/  LOP3.LUT R2, R3, 0x40239999, RZ, 0x3c, !PT ;  /* 0x4023999903027812 */ /* 0x000fc800078e3cff */
[----:B------:R-:W-:-:S04]  /*09e0*/  LOP3.LUT R9, R2, 0x80000000, RZ, 0xc0, !PT ;  /* 0x8000000002097812 */ /* 0x000fc800078ec0ff */
[----:B------:R-:W-:-:S03]  /*09f0*/  LOP3.LUT R7, R9, R7, RZ, 0xfc, !PT ;  /* 0x0000000709077212 */ /* 0x000fc600078efcff */
[----:B------:R-:W-:Y:S05]  /*0a00*/  @!P0 BRA `(.L_x_36) ;  /* 0x00000000006c8947 */ /* 0x000fea0003800000 */
[----:B------:R-:W-:Y:S01]  /*0a10*/  IMAD.MOV R3, RZ, RZ, -R14 ;  /* 0x000000ffff037224 */ /* 0x000fe200078e0a0e */
[----:B------:R-:W-:Y:S01]  /*0a20*/  MOV R2, RZ ;  /* 0x000000ff00027202 */ /* 0x000fe20000000f00 */
        /* <DEDUP_REMOVED lines=8> */
.L_x_35:
[----:B------:R-:W-:-:S14]  /*0ab0*/  DSETP.NAN.AND P0, PT, R6, R6, PT ;  /* 0x000000060600722a */ /* 0x000fdc0003f08000 */
[----:B------:R-:W-:Y:S05]  /*0ac0*/  @P0 BRA `(.L_x_37) ;  /* 0x0000000000340947 */ /* 0x000fea0003800000 */
[----:B------:R-:W-:Y:S01]  /*0ad0*/  ISETP.NE.AND P0, PT, R18, R19, PT ;  /* 0x000000131200720c */ /* 0x000fe20003f05270 */
[----:B------:R-:W-:Y:S01]  /*0ae0*/  IMAD.MOV.U32 R10, RZ, RZ, 0x0 ;  /* 0x00000000ff0a7424 */ /* 0x000fe200078e00ff */
[----:B------:R-:W-:-:S11]  /*0af0*/  MOV R11, 0xfff80000 ;  /* 0xfff80000000b7802 */ /* 0x000fd60000000f00 */
[----:B------:R-:W-:Y:S05]  /*0b00*/  @!P0 BRA `(.L_x_36) ;  /* 0x00000000002c8947 */ /* 0x000fea0003800000 */
[----:B------:R-:W-:Y:S02]  /*0b10*/  ISETP.NE.AND P0, PT, R18, 0x7ff00000, PT ;  /* 0x7ff000001200780c */ /* 0x000fe40003f05270 */
[----:B------:R-:W-:Y:S02]  /*0b20*/  LOP3.LUT R6, R7, 0x40239999, RZ, 0x3c, !PT ;  /* 0x4023999907067812 */ /* 0x000fe400078e3cff */
[----:B------:R-:W-:Y:S02]  /*0b30*/  ISETP.EQ.OR P0, PT, R19, RZ, !P0 ;  /* 0x000000ff1300720c */ /* 0x000fe40004702670 */
[----:B------:R-:W-:-:S11]  /*0b40*/  LOP3.LUT R11, R6, 0x80000000, RZ, 0xc0, !PT ;  /* 0x80000000060b7812 */ /* 0x000fd600078ec0ff */
[----:B------:R-:W-:Y:S01]  /*0b50*/  @P0 LOP3.LUT R2, R11, 0x7ff00000, RZ, 0xfc, !PT ;  /* 0x7ff000000b020812 */ /* 0x000fe200078efcff */
[----:B------:R-:W-:Y:S01]  /*0b60*/  @!P0 IMAD.MOV.U32 R10, RZ, RZ, RZ ;  /* 0x000000ffff0a8224 */ /* 0x000fe200078e00ff */
[----:B------:R-:W-:-:S03]  /*0b70*/  @P0 MOV R10, RZ ;  /* 0x000000ff000a0202 */ /* 0x000fc60000000f00 */
[----:B------:R-:W-:Y:S01]  /*0b80*/  @P0 IMAD.MOV.U32 R11, RZ, RZ, R2 ;  /* 0x000000ffff0b0224 */ /* 0x000fe200078e0002 */
[----:B------:R-:W-:Y:S06]  /*0b90*/  BRA `(.L_x_36) ;  /* 0x0000000000087947 */ /* 0x000fec0003800000 */
.L_x_37:
[----:B------:R-:W-:Y:S02]  /*0ba0*/  LOP3.LUT R11, R7, 0x80000, RZ, 0xfc, !PT ;  /* 0x00080000070b7812 */ /* 0x000fe400078efcff */
[----:B------:R-:W-:-:S07]  /*0bb0*/  MOV R10, R6 ;  /* 0x00000006000a7202 */ /* 0x000fce0000000f00 */
.L_x_36:
[----:B------:R-:W-:Y:S05]  /*0bc0*/  BSYNC.RECONVERGENT B1 ;  /* 0x0000000000017941 */ /* 0x000fea0003800200 */
.L_x_34:
[----:B------:R-:W-:Y:S02]  /*0bd0*/  HFMA2 R3, -RZ, RZ, 0, 0 ;  /* 0x00000000ff037431 */ /* 0x000fe400000001ff */
[----:B------:R-:W-:-:S04]  /*0be0*/  IMAD.MOV.U32 R2, RZ, RZ, R0 ;  /* 0x000000ffff027224 */ /* 0x000fc800078e0000 */
[----:B------:R-:W-:Y:S05]  /*0bf0*/  RET.REL.NODEC R2 `(_Z9zm_convr4v) ;  /* 0xfffffff402007950 */ /* 0x000fea0003c3ffff */
.L_x_38:
        /* <DEDUP_REMOVED lines=16> */
.L_x_488:


//--------------------- .text._Z7closurev         --------------------------
	.section	.text._Z7closurev,"ax",@progbits
	.align	128
        .global         _Z7closurev
        .type           _Z7closurev,@function
        .size           _Z7closurev,(.L_x_491 - _Z7closurev)
        .other          _Z7closurev,@"STO_CUDA_ENTRY STV_DEFAULT"
_Z7closurev:
.text._Z7closurev:
        /* <DEDUP_REMOVED lines=8> */
[----:B0-----:R-:W-:Y:S01]  /*0080*/  IMAD R6, R6, UR4, R5 ;  /* 0x0000000406067c24 */ /* 0x001fe2000f8e0205 */
[----:B------:R-:W0:Y:S04]  /*0090*/  LDCU.64 UR4, c[0x0][0x358] ;  /* 0x00006b00ff0477ac */ /* 0x000e280008000a00 */
[----:B------:R-:W-:Y:S01]  /*00a0*/  ISETP.GT.U32.AND P0, PT, R6, 0x7fff, PT ;  /* 0x00007fff0600780c */ /* 0x000fe20003f04070 */
[----:B-1----:R-:W-:-:S12]  /*00b0*/  IMAD R0, R0, UR6, R3 ;  /* 0x0000000600007c24 */ /* 0x002fd8000f8e0203 */
[----:B------:R-:W-:Y:S05]  /*00c0*/  @P0 BRA `(.L_x_40) ;  /* 0x00000018007c0947 */ /* 0x000fea0003800000 */
[----:B------:R-:W1:Y:S08]  /*00d0*/  LDC.64 R2, c[0x4][0x158] ;  /* 0x01005600ff027b82 */ /* 0x000e700000000a00 */
[----:B------:R-:W2:Y:S01]  /*00e0*/  LDC.64 R16, c[0x4][0x160] ;  /* 0x01005800ff107b82 */ /* 0x000ea20000000a00 */
[----:B-1----:R-:W-:-:S06]  /*00f0*/  IMAD.WIDE.U32 R2, R6, 0x8, R2 ;  /* 0x0000000806027825 */ /* 0x002fcc00078e0002 */
[----:B0-----:R-:W3:Y:S01]  /*0100*/  LDG.E.64 R2, desc[UR4][R2.64+0x40000] ;  /* 0x0400000402027981 */ /* 0x001ee2000c1e1b00 */
[----:B--2---:R-:W-:-:S06]  /*0110*/  IMAD.WIDE.U32 R16, R6, 0x8, R16 ;  /* 0x0000000806107825 */ /* 0x004fcc00078e0010 */
[----:B------:R-:W2:Y:S01]  /*0120*/  LDG.E.64 R16, desc[UR4][R16.64+0x40000] ;  /* 0x0400000410107981 */ /* 0x000ea2000c1e1b00 */
[----:B------:R-:W-:Y:S01]  /*0130*/  UMOV UR6, 0xe2308c3a ;  /* 0xe2308c3a00067882 */ /* 0x000fe20000000000 */
[----:B------:R-:W-:Y:S01]  /*0140*/  UMOV UR7, 0x3e45798e ;  /* 0x3e45798e00077882 */ /* 0x000fe20000000000 */
[----:B------:R-:W-:Y:S01]  /*0150*/  IMAD.MOV.U32 R4, RZ, RZ, 0x1 ;  /* 0x00000001ff047424 */ /* 0x000fe200078e00ff */
[----:B------:R-:W-:Y:S01]  /*0160*/  BSSY.RECONVERGENT B2, `(.L_x_41) ;  /* 0x0000017000027945 */ /* 0x000fe20003800200 */
[----:B---3--:R-:W-:-:S06]  /*0170*/  DADD R14, R2, UR6 ;  /* 0x00000006020e7e29 */ /* 0x008fcc0008000000 */
[----:B------:R-:W0:Y:S01]  /*0180*/  MUFU.RCP64H R5, R15 ;  /* 0x0000000f00057308 */ /* 0x000e220000001800 */
[----:B--2---:R-:W-:-:S10]  /*0190*/  DMUL R2, R16, R2 ;  /* 0x0000000210027228 */ /* 0x004fd40000000000 */
[----:B------:R-:W-:Y:S01]  /*01a0*/  FSETP.GEU.AND P1, PT, |R3|, 6.5827683646048100446e-37, PT ;  /* 0x036000000300780b */ /* 0x000fe20003f2e200 */
[----:B0-----:R-:W-:-:S08]  /*01b0*/  DFMA R8, -R14, R4, 1 ;  /* 0x3ff000000e08742b */ /* 0x001fd00000000104 */
[----:B------:R-:W-:-:S08]  /*01c0*/  DFMA R8, R8, R8, R8 ;  /* 0x000000080808722b */ /* 0x000fd00000000008 */
[----:B------:R-:W-:-:S08]  /*01d0*/  DFMA R8, R4, R8, R4 ;  /* 0x000000080408722b */ /* 0x000fd00000000004 */
[----:B------:R-:W-:-:S08]  /*01e0*/  DFMA R4, -R14, R8, 1 ;  /* 0x3ff000000e04742b */ /* 0x000fd00000000108 */
[----:B------:R-:W-:-:S08]  /*01f0*/  DFMA R4, R8, R4, R8 ;  /* 0x000000040804722b */ /* 0x000fd00000000008 */
[----:B------:R-:W-:-:S08]  /*0200*/  DMUL R10, R2, R4 ;  /* 0x00000004020a7228 */ /* 0x000fd00000000000 */
[----:B------:R-:W-:-:S08]  /*0210*/  DFMA R8, -R14, R10, R2 ;  /* 0x0000000a0e08722b */ /* 0x000fd00000000102 */
[----:B------:R-:W-:-:S10]  /*0220*/  DFMA R10, R4, R8, R10 ;  /* 0x00000008040a722b */ /* 0x000fd4000000000a */
        /* <DEDUP_REMOVED lines=8> */
[----:B------:R-:W-:Y:S05]  /*02b0*/  CALL.REL.NOINC `($__internal_4_$__cuda_sm20_div_rn_f64_full) ;  /* 0x0000004400b07944 */ /* 0x000fea0003c00000 */
[----:B------:R-:W-:-:S07]  /*02c0*/  MOV R11, R7 ;  /* 0x00000007000b7202 */ /* 0x000fce0000000f00 */
.L_x_42:
[----:B------:R-:W-:Y:S05]  /*02d0*/  BSYNC.RECONVERGENT B2 ;  /* 0x0000000000027941 */ /* 0x000fea0003800200 */
.L_x_41:
[----:B------:R-:W0:Y:S02]  /*02e0*/  LDC.64 R4, c[0x4][0xd0] ;  /* 0x01003400ff047b82 */ /* 0x000e240000000a00 */
[----:B0-----:R-:W-:-:S05]  /*02f0*/  IMAD.WIDE.U32 R4, R6, 0x8, R4 ;  /* 0x0000000806047825 */ /* 0x001fca00078e0004 */
[----:B------:R-:W2:Y:S01]  /*0300*/  LDG.E.64 R8, desc[UR4][R4.64] ;  /* 0x0000000404087981 */ /* 0x000ea2000c1e1b00 */
[----:B------:R-:W-:Y:S01]  /*0310*/  BSSY.RECONVERGENT B1, `(.L_x_43) ;  /* 0x0000012000017945 */ /* 0x000fe20003800200 */
[----:B--2---:R-:W0:Y:S01]  /*0320*/  MUFU.RCP64H R3, R9 ;  /* 0x0000000900037308 */ /* 0x004e220000001800 */
[----:B------:R-:W-:-:S05]  /*0330*/  VIADD R2, R9, 0x300402 ;  /* 0x0030040209027836 */ /* 0x000fca0000000000 */
[----:B------:R-:W-:Y:S01]  /*0340*/  FSETP.GEU.AND P0, PT, |R2|, 5.8789094863358348022e-39, PT ;  /* 0x004004020200780b */ /* 0x000fe20003f0e200 */
[----:B0-----:R-:W-:-:S08]  /*0350*/  DFMA R12, -R8, R2, 1 ;  /* 0x3ff00000080c742b */ /* 0x001fd00000000102 */
[----:B------:R-:W-:-:S08]  /*0360*/  DFMA R12, R12, R12, R12 ;  /* 0x0000000c0c0c722b */ /* 0x000fd0000000000c */
[----:B------:R-:W-:-:S08]  /*0370*/  DFMA R12, R2, R12, R2 ;  /* 0x0000000c020c722b */ /* 0x000fd00000000002 */
[----:B------:R-:W-:-:S08]  /*0380*/  DFMA R18, -R8, R12, 1 ;  /* 0x3ff000000812742b */ /* 0x000fd0000000010c */
[----:B------:R-:W-:Y:S01]  /*0390*/  DFMA R2, R12, R18, R12 ;  /* 0x000000120c02722b */ /* 0x000fe2000000000c */
[----:B------:R-:W-:Y:S01]  /*03a0*/  IMAD.MOV.U32 R18, RZ, RZ, R10 ;  /* 0x000000ffff127224 */ /* 0x000fe200078e000a */
[----:B------:R-:W-:Y:S01]  /*03b0*/  MOV R19, R11 ;  /* 0x0000000b00137202 */ /* 0x000fe20000000f00 */
[----:B------:R-:W-:Y:S08]  /*03c0*/  @P0 BRA `(.L_x_44) ;  /* 0x0000000000180947 */ /* 0x000ff00003800000 */
[----:B------:R-:W-:Y:S02]  /*03d0*/  LOP3.LUT R30, R9, 0x7fffffff, RZ, 0xc0, !PT ;  /* 0x7fffffff091e7812 */ /* 0x000fe400078ec0ff */
[----:B------:R-:W-:-:S03]  /*03e0*/  MOV R32, 0x410 ;  /* 0x0000041000207802 */ /* 0x000fc60000000f00 */
[----:B------:R-:W-:-:S07]  /*03f0*/  VIADD R30, R30, 0xfff00000 ;  /* 0xfff000001e1e7836 */ /* 0x000fce0000000000 */
[----:B------:R-:W-:Y:S05]  /*0400*/  CALL.REL.NOINC `($__internal_3_$__cuda_sm20_dblrcp_rn_slowpath_v3) ;  /* 0x0000004000bc7944 */ /* 0x000fea0003c00000 */
[----:B------:R-:W-:Y:S01]  /*0410*/  IMAD.MOV.U32 R2, RZ, RZ, R8 ;  /* 0x000000ffff027224 */ /* 0x000fe200078e0008 */
[----:B------:R-:W-:-:S07]  /*0420*/  MOV R3, R9 ;  /* 0x0000000900037202 */ /* 0x000fce0000000f00 */
.L_x_44:
[----:B------:R-:W-:Y:S05]  /*0430*/  BSYNC.RECONVERGENT B1 ;  /* 0x0000000000017941 */ /* 0x000fea0003800200 */
.L_x_43:
[----:B------:R-:W0:Y:S08]  /*0440*/  LDC.64 R4, c[0x4][0x2a0] ;  /* 0x0100a800ff047b82 */ /* 0x000e300000000a00 */
[----:B------:R-:W1:Y:S08]  /*0450*/  LDC.64 R20, c[0x4][0x260] ;  /* 0x01009800ff147b82 */ /* 0x000e700000000a00 */
[----:B------:R-:W2:Y:S08]  /*0460*/  LDC.64 R12, c[0x4][0x288] ;  /* 0x0100a200ff0c7b82 */ /* 0x000eb00000000a00 */
[----:B------:R-:W3:Y:S01]  /*0470*/  LDC.64 R8, c[0x4][0xb8] ;  /* 0x01002e00ff087b82 */ /* 0x000ee20000000a00 */
[----:B0-----:R-:W-:-:S06]  /*0480*/  IMAD.WIDE.U32 R4, R6, 0x8, R4 ;  /* 0x0000000806047825 */ /* 0x001fcc00078e0004 */
[----:B------:R-:W4:Y:S01]  /*0490*/  LDG.E.64 R4, desc[UR4][R4.64+0x40000] ;  /* 0x0400000404047981 */ /* 0x000f22000c1e1b00 */
[----:B------:R-:W0:Y:S01]  /*04a0*/  LDC.64 R10, c[0x4][0xa0] ;  /* 0x01002800ff0a7b82 */ /* 0x000e220000000a00 */
[----:B-1----:R-:W-:-:S06]  /*04b0*/  IMAD.WIDE.U32 R20, R6, 0x8, R20 ;  /* 0x0000000806147825 */ /* 0x002fcc00078e0014 */
[----:B------:R-:W4:Y:S01]  /*04c0*/  LDG.E.64 R20, desc[UR4][R20.64+0x40000] ;  /* 0x0400000414147981 */ /* 0x000f22000c1e1b00 */
[C---:B--2---:R-:W-:Y:S01]  /*04d0*/  IMAD.WIDE.U32 R12, R6.reuse, 0x8, R12 ;  /* 0x00000008060c7825 */ /* 0x044fe200078e000c */
[----:B------:R-:W1:Y:S05]  /*04e0*/  LDC.64 R26, c[0x4][0x278] ;  /* 0x01009e00ff1a7b82 */ /* 0x000e6a0000000a00 */
[----:B------:R-:W2:Y:S01]  /*04f0*/  LDG.E.64 R12, desc[UR4][R12.64+0x40000] ;  /* 0x040000040c0c7981 */ /* 0x000ea2000c1e1b00 */
[C---:B---3--:R-:W-:Y:S02]  /*0500*/  IMAD.WIDE.U32 R8, R6.reuse, 0x8, R8 ;  /* 0x0000000806087825 */ /* 0x048fe400078e0008 */
[----:B------:R-:W3:Y:S04]  /*0510*/  LDC.64 R24, c[0x4][0x4d8] ;  /* 0x01013600ff187b82 */ /* 0x000ee80000000a00 */
[----:B------:R-:W5:Y:S01]  /*0520*/  LDG.E.64 R8, desc[UR4][R8.64+0x40000] ;  /* 0x0400000408087981 */ /* 0x000f62000c1e1b00 */
[----:B0-----:R-:W-:-:S03]  /*0530*/  IMAD.WIDE.U32 R10, R6, 0x8, R10 ;  /* 0x00000008060a7825 */ /* 0x001fc600078e000a */
[----:B------:R-:W0:Y:S03]  /*0540*/  LDC.64 R30, c[0x4][0x268] ;  /* 0x01009a00ff1e7b82 */ /* 0x000e260000000a00 */
[----:B------:R-:W3:Y:S05]  /*0550*/  LDG.E.64 R10, desc[UR4][R10.64+0x40000] ;  /* 0x040000040a0a7981 */ /* 0x000eea000c1e1b00 */
[----:B------:R-:W0:Y:S01]  /*0560*/  LDC.64 R28, c[0x4][0x280] ;  /* 0x0100a000ff1c7b82 */ /* 0x000e220000000a00 */
[C---:B----4-:R-:W-:Y:S02]  /*0570*/  DADD R22, R4.reuse, -R20 ;  /* 0x0000000004167229 */ /* 0x050fe40000000814 */
[----:B--2---:R-:W-:-:S06]  /*0580*/  DADD R4, R4, -R12 ;  /* 0x0000000004047229 */ /* 0x004fcc000000080c */
[----:B-----5:R-:W-:-:S08]  /*0590*/  DMUL R22, R8, R22 ;  /* 0x0000001608167228 */ /* 0x020fd00000000000 */
[----:B---3--:R-:W-:Y:S01]  /*05a0*/  DFMA R4, R10, R4, R22 ;  /* 0x000000040a04722b */ /* 0x008fe20000000016 */
[----:B-1----:R-:W-:-:S04]  /*05b0*/  IMAD.WIDE.U32 R20, R6, 0x8, R26 ;  /* 0x0000000806147825 */ /* 0x002fc800078e001a */
[----:B------:R-:W-:-:S03]  /*05c0*/  IMAD.WIDE.U32 R12, R6, 0x8, R24 ;  /* 0x00000008060c7825 */ /* 0x000fc600078e0018 */
[----:B------:R-:W-:Y:S01]  /*05d0*/  DMUL R4, R4, R2 ;  /* 0x0000000204047228 */ /* 0x000fe20000000000 */
[C---:B0-----:R-:W-:Y:S02]  /*05e0*/  IMAD.WIDE.U32 R26, R6.reuse, 0x8, R30 ;  /* 0x00000008061a7825 */ /* 0x041fe400078e001e */
[----:B------:R-:W0:Y:S04]  /*05f0*/  LDC.64 R30, c[0x4][0x4e0] ;  /* 0x01013800ff1e7b82 */ /* 0x000e280000000a00 */
[----:B------:R1:W-:Y:S01]  /*0600*/  STG.E.64 desc[UR4][R12.64], R4 ;  /* 0x000000040c007986 */ /* 0x0003e2000c101b04 */
[----:B------:R-:W-:-:S03]  /*0610*/  IMAD.WIDE.U32 R22, R6, 0x8, R28 ;  /* 0x0000000806167825 */ /* 0x000fc600078e001c */
[----:B------:R-:W2:Y:S04]  /*0620*/  LDG.E.64 R20, desc[UR4][R20.64+0x40000] ;  /* 0x0400000414147981 */ /* 0x000ea8000c1e1b00 */
[----:B------:R-:W2:Y:S04]  /*0630*/  LDG.E.64 R26, desc[UR4][R26.64+0x40000] ;  /* 0x040000041a1a7981 */ /* 0x000ea8000c1e1b00 */
[----:B------:R-:W3:Y:S01]  /*0640*/  LDG.E.64 R22, desc[UR4][R22.64+0x40000] ;  /* 0x0400000416167981 */ /* 0x000ee2000c1e1b00 */
[----:B------:R-:W-:Y:S01]  /*0650*/  BSSY.RECONVERGENT B1, `(.L_x_45) ;  /* 0x000000e000017945 */ /* 0x000fe20003800200 */
[----:B------:R-:W-:Y:S01]  /*0660*/  IMAD.MOV.U32 R40, RZ, RZ, RZ ;  /* 0x000000ffff287224 */ /* 0x000fe200078e00ff */
[----:B------:R-:W-:-:S02]  /*0670*/  MOV R7, 0x40000000 ;  /* 0x4000000000077802 */ /* 0x000fc40000000f00 */
[----:B-1----:R-:W-:Y:S01]  /*0680*/  MOV R12, 0x730 ;  /* 0x00000730000c7802 */ /* 0x002fe20000000f00 */
[C---:B--2---:R-:W-:Y:S02]  /*0690*/  DADD R28, R20.reuse, -R26 ;  /* 0x00000000141c7229 */ /* 0x044fe4000000081a */
[----:B---3--:R-:W-:-:S06]  /*06a0*/  DADD R24, R20, -R22 ;  /* 0x0000000014187229 */ /* 0x008fcc0000000816 */
[----:B------:R-:W-:-:S08]  /*06b0*/  DMUL R28, R8, R28 ;  /* 0x0000001c081c7228 */ /* 0x000fd00000000000 */
[----:B------:R-:W-:Y:S01]  /*06c0*/  DFMA R24, R10, R24, R28 ;  /* 0x000000180a18722b */ /* 0x000fe2000000001c */
[----:B0-----:R-:W-:-:S07]  /*06d0*/  IMAD.WIDE.U32 R10, R6, 0x8, R30 ;  /* 0x00000008060a7825 */ /* 0x001fce00078e001e */
[----:B------:R-:W-:-:S07]  /*06e0*/  DMUL R2, R24, R2 ;  /* 0x0000000218027228 */ /* 0x000fce0000000000 */
[----:B------:R0:W-:Y:S01]  /*06f0*/  STG.E.64 desc[UR4][R10.64], R2 ;  /* 0x000000020a007986 */ /* 0x0001e2000c101b04 */
[----:B------:R-:W-:-:S10]  /*0700*/  DADD R8, -RZ, |R14| ;  /* 0x00000000ff087229 */ /* 0x000fd4000000050e */
[----:B------:R-:W-:-:S07]  /*0710*/  IMAD.MOV.U32 R41, RZ, RZ, R9 ;  /* 0x000000ffff297224 */ /* 0x000fce00078e0009 */
[----:B0-----:R-:W-:Y:S05]  /*0720*/  CALL.REL.NOINC `($_Z7closurev$__internal_accurate_pow) ;  /* 0x0000004800207944 */ /* 0x001fea0003c00000 */
[----:B------:R-:W-:Y:S05]  /*0730*/  BSYNC.RECONVERGENT B1 ;  /* 0x0000000000017941 */ /* 0x000fea0003800200 */
.L_x_45:
[C---:B------:R-:W-:Y:S01]  /*0740*/  DADD R10, R14.reuse, 2 ;  /* 0x400000000e0a7429 */ /* 0x040fe20000000000 */
[----:B------:R-:W-:Y:S01]  /*0750*/  BSSY.RECONVERGENT B1, `(.L_x_46) ;  /* 0x000000d000017945 */ /* 0x000fe20003800200 */
[C---:B------:R-:W-:Y:S02]  /*0760*/  DSETP.NEU.AND P1, PT, R14.reuse, RZ, PT ;  /* 0x000000ff0e00722a */ /* 0x040fe40003f2d000 */
[----:B------:R-:W-:-:S06]  /*0770*/  DSETP.NEU.AND P0, PT, R14, 1, PT ;  /* 0x3ff000000e00742a */ /* 0x000fcc0003f0d000 */
[----:B------:R-:W-:-:S04]  /*0780*/  LOP3.LUT R10, R11, 0x7ff00000, RZ, 0xc0, !PT ;  /* 0x7ff000000b0a7812 */ /* 0x000fc800078ec0ff */
[----:B------:R-:W-:Y:S02]  /*0790*/  ISETP.NE.AND P2, PT, R10, 0x7ff00000, PT ;  /* 0x7ff000000a00780c */ /* 0x000fe40003f45270 */
[----:B------:R-:W-:-:S11]  /*07a0*/  @!P1 CS2R R8, SRZ ;  /* 0x0000000000089805 */ /* 0x000fd6000001ff00 */
[----:B------:R-:W-:Y:S05]  /*07b0*/  @P2 BRA `(.L_x_47) ;  /* 0x0000000000182947 */ /* 0x000fea0003800000 */
[----:B------:R-:W-:-:S14]  /*07c0*/  DSETP.NAN.AND P1, PT, R14, R14, PT ;  /* 0x0000000e0e00722a */ /* 0x000fdc0003f28000 */
[----:B------:R-:W-:Y:S01]  /*07d0*/  @P1 DADD R8, R14, 2 ;  /* 0x400000000e081429 */ /* 0x000fe20000000000 */
[----:B------:R-:W-:Y:S10]  /*07e0*/  @P1 BRA `(.L_x_47) ;  /* 0x00000000000c1947 */ /* 0x000ff40003800000 */
[----:B------:R-:W-:-:S14]  /*07f0*/  DSETP.NEU.AND P1, PT, |R14|, +INF , PT ;  /* 0x7ff000000e00742a */ /* 0x000fdc0003f2d200 */
[----:B------:R-:W-:Y:S02]  /*0800*/  @!P1 IMAD.MOV.U32 R8, RZ, RZ, 0x0 ;  /* 0x00000000ff089424 */ /* 0x000fe400078e00ff */
[----:B------:R-:W-:-:S07]  /*0810*/  @!P1 IMAD.MOV.U32 R9, RZ, RZ, 0x7ff00000 ;  /* 0x7ff00000ff099424 */ /* 0x000fce00078e00ff */
.L_x_47:
[----:B------:R-:W-:Y:S05]  /*0820*/  BSYNC.RECONVERGENT B1 ;  /* 0x0000000000017941 */ /* 0x000fea0003800200 */
.L_x_46:
[----:B------:R-:W-:Y:S01]  /*0830*/  FSEL R35, R9, 1.875, P0 ;  /* 0x3ff0000009237808 */ /* 0x000fe20000000000 */
[----:B------:R-:W-:Y:S01]  /*0840*/  UMOV UR6, 0xe2308c3a ;  /* 0xe2308c3a00067882 */ /* 0x000fe20000000000 */
[----:B------:R-:W-:Y:S01]  /*0850*/  FSEL R34, R8, RZ, P0 ;  /* 0x000000ff08227208 */ /* 0x000fe20000000000 */
[----:B------:R-:W-:Y:S01]  /*0860*/  UMOV UR7, 0x3e45798e ;  /* 0x3e45798e00077882 */ /* 0x000fe20000000000 */
[----:B------:R-:W0:Y:S01]  /*0870*/  MUFU.RCP64H R9, R35 ;  /* 0x0000002300097308 */ /* 0x000e220000001800 */
[----:B------:R-:W-:Y:S01]  /*0880*/  MOV R8, 0x1 ;  /* 0x0000000100087802 */ /* 0x000fe20000000f00 */
[----:B------:R-:W-:Y:S01]  /*0890*/  DMUL R16, R16, -UR6 ;  /* 0x8000000610107c28 */ /* 0x000fe20008000000 */
[----:B------:R-:W-:Y:S09]  /*08a0*/  BSSY.RECONVERGENT B2, `(.L_x_48) ;  /* 0x0000012000027945 */ /* 0x000ff20003800200 */
        /* <DEDUP_REMOVED lines=13> */
[----:B------:R-:W-:Y:S01]  /*0980*/  MOV R8, 0x9b0 ;  /* 0x000009b000087802 */ /* 0x000fe20000000f00 */
[----:B------:R-:W-:-:S07]  /*0990*/  IMAD.MOV.U32 R7, RZ, RZ, R17 ;  /* 0x000000ffff077224 */ /* 0x000fce00078e0011 */
[----:B------:R-:W-:Y:S05]  /*09a0*/  CALL.REL.NOINC `($__internal_4_$__cuda_sm20_div_rn_f64_full) ;  /* 0x0000003c00f47944 */ /* 0x000fea0003c00000 */
[----:B------:R-:W-:-:S07]  /*09b0*/  MOV R11, R7 ;  /* 0x00000007000b7202 */ /* 0x000fce0000000f00 */
.L_x_49:
[----:B------:R-:W-:Y:S05]  /*09c0*/  BSYNC.RECONVERGENT B2 ;  /* 0x0000000000027941 */ /* 0x000fea0003800200 */
.L_x_48:
[----:B------:R-:W0:Y:S02]  /*09d0*/  LDC.64 R8, c[0x4][0x8] ;  /* 0x01000200ff087b82 */ /* 0x000e240000000a00 */
[----:B0-----:R-:W-:-:S05]  /*09e0*/  IMAD.WIDE.U32 R8, R6, 0x8, R8 ;  /* 0x0000000806087825 */ /* 0x001fca00078e0008 */
[----:B------:R-:W2:Y:S01]  /*09f0*/  LDG.E.64 R34, desc[UR4][R8.64+0x40000] ;  /* 0x0400000408227981 */ /* 0x000ea2000c1e1b00 */
[----:B------:R-:W-:Y:S01]  /*0a00*/  IMAD.MOV.U32 R12, RZ, RZ, 0x1 ;  /* 0x00000001ff0c7424 */ /* 0x000fe200078e00ff */
[----:B------:R-:W-:Y:S01]  /*0a10*/  BSSY.RECONVERGENT B2, `(.L_x_50) ;  /* 0x0000016000027945 */ /* 0x000fe20003800200 */
[----:B------:R-:W-:Y:S01]  /*0a20*/  DMUL R2, R2, R10 ;  /* 0x0000000a02027228 */ /* 0x000fe20000000000 */
[----:B--2---:R-:W0:Y:S03]  /*0a30*/  MUFU.RCP64H R13, R35 ;  /* 0x00000023000d7308 */ /* 0x004e260000001800 */
[----:B0-----:R-:W-:-:S08]  /*0a40*/  DFMA R14, -R34, R12, 1 ;  /* 0x3ff00000220e742b */ /* 0x001fd0000000010c */
[----:B------:R-:W-:-:S08]  /*0a50*/  DFMA R14, R14, R14, R14 ;  /* 0x0000000e0e0e722b */ /* 0x000fd0000000000e */
[----:B------:R-:W-:-:S08]  /*0a60*/  DFMA R14, R12, R14, R12 ;  /* 0x0000000e0c0e722b */ /* 0x000fd0000000000c */
[----:B------:R-:W-:-:S08]  /*0a70*/  DFMA R12, -R34, R14, 1 ;  /* 0x3ff00000220c742b */ /* 0x000fd0000000010e */
[----:B------:R-:W-:-:S08]  /*0a80*/  DFMA R12, R14, R12, R14 ;  /* 0x0000000c0e0c722b */ /* 0x000fd0000000000e */
[----:B------:R-:W-:-:S08]  /*0a90*/  DMUL R14, R12, 3.5 ;  /* 0x400c00000c0e7828 */ /* 0x000fd00000000000 */
[----:B------:R-:W-:-:S08]  /*0aa0*/  DFMA R16, -R34, R14, 3.5 ;  /* 0x400c00002210742b */ /* 0x000fd0000000010e */
[----:B------:R-:W-:Y:S01]  /*0ab0*/  DFMA R14, R12, R16, R14 ;  /* 0x000000100c0e722b */ /* 0x000fe2000000000e */
[----:B------:R-:W-:Y:S01]  /*0ac0*/  IMAD.MOV.U32 R16, RZ, RZ, R34 ;  /* 0x000000ffff107224 */ /* 0x000fe200078e0022 */
[----:B------:R-:W-:-:S08]  /*0ad0*/  MOV R17, R35 ;  /* 0x0000002300117202 */ /* 0x000fd00000000f00 */
[----:B------:R-:W-:-:S05]  /*0ae0*/  FFMA R7, RZ, R35, R15 ;  /* 0x00000023ff077223 */ /* 0x000fca000000000f */
[----:B------:R-:W-:-:S13]  /*0af0*/  FSETP.GT.AND P0, PT, |R7|, 1.469367938527859385e-39, PT ;  /* 0x001000000700780b */ /* 0x000fda0003f04200 */
[----:B------:R-:W-:Y:S05]  /*0b00*/  @P0 BRA `(.L_x_51) ;  /* 0x0000000000180947 */ /* 0x000fea0003800000 */
[----:B------:R-:W-:Y:S01]  /*0b10*/  IMAD.MOV.U32 R10, RZ, RZ, RZ ;  /* 0x000000ffff0a7224 */ /* 0x000fe200078e00ff */
[----:B------:R-:W-:Y:S01]  /*0b20*/  MOV R8, 0xb50 ;  /* 0x00000b5000087802 */ /* 0x000fe20000000f00 */
[----:B------:R-:W-:-:S07]  /*0b30*/  IMAD.MOV.U32 R7, RZ, RZ, 0x400c0000 ;  /* 0x400c0000ff077424 */ /* 0x000fce00078e00ff */
[----:B------:R-:W-:Y:S05]  /*0b40*/  CALL.REL.NOINC `($__internal_4_$__cuda_sm20_div_rn_f64_full) ;  /* 0x0000003c008c7944 */ /* 0x000fea0003c00000 */
[----:B------:R-:W-:Y:S01]  /*0b50*/  MOV R14, R10 ;  /* 0x0000000a000e7202 */ /* 0x000fe20000000f00 */
[----:B------:R-:W-:-:S07]  /*0b60*/  IMAD.MOV.U32 R15, RZ, RZ, R7 ;  /* 0x000000ffff0f7224 */ /* 0x000fce00078e0007 */
.L_x_51:
[----:B------:R-:W-:Y:S05]  /*0b70*/  BSYNC.RECONVERGENT B2 ;  /* 0x0000000000027941 */ /* 0x000fea0003800200 */
.L_x_50:
[----:B------:R-:W0:Y:S01]  /*0b80*/  MUFU.RCP64H R9, R19 ;  /* 0x0000001300097308 */ /* 0x000e220000001800 */
[----:B------:R-:W-:Y:S01]  /*0b90*/  IMAD.MOV.U32 R8, RZ, RZ, 0x1 ;  /* 0x00000001ff087424 */ /* 0x000fe200078e00ff */
[----:B------:R-:W-:Y:S01]  /*0ba0*/  FSETP.GEU.AND P1, PT, |R3|, 6.5827683646048100446e-37, PT ;  /* 0x036000000300780b */ /* 0x000fe20003f2e200 */
[----:B------:R-:W-:Y:S04]  /*0bb0*/  BSSY.RECONVERGENT B2, `(.L_x_52) ;  /* 0x0000013000027945 */ /* 0x000fe80003800200 */
        /* <DEDUP_REMOVED lines=11> */
[----:B------:R-:W-:Y:S01]  /*0c70*/  MOV R10, R2 ;  /* 0x00000002000a7202 */ /* 0x000fe20000000f00 */
[----:B------:R-:W-:Y:S01]  /*0c80*/  IMAD.MOV.U32 R7, RZ, RZ, R3 ;  /* 0x000000ffff077224 */ /* 0x000fe200078e0003 */
[----:B------:R-:W-:Y:S01]  /*0c90*/  MOV R35, R19 ;  /* 0x0000001300237202 */ /* 0x000fe20000000f00 */
[----:B------:R-:W-:Y:S01]  /*0ca0*/  IMAD.MOV.U32 R34, RZ, RZ, R18 ;  /* 0x000000ffff227224 */ /* 0x000fe200078e0012 */
[----:B------:R-:W-:-:S07]  /*0cb0*/  MOV R8, 0xcd0 ;  /* 0x00000cd000087802 */ /* 0x000fce0000000f00 */
[----:B------:R-:W-:Y:S05]  /*0cc0*/  CALL.REL.NOINC `($__internal_4_$__cuda_sm20_div_rn_f64_full) ;  /* 0x0000003c002c7944 */ /* 0x000fea0003c00000 */
[----:B------:R-:W-:-:S07]  /*0cd0*/  IMAD.MOV.U32 R11, RZ, RZ, R7 ;  /* 0x000000ffff0b7224 */ /* 0x000fce00078e0007 */
.L_x_53:
[----:B------:R-:W-:Y:S05]  /*0ce0*/  BSYNC.RECONVERGENT B2 ;  /* 0x0000000000027941 */ /* 0x000fea0003800200 */
.L_x_52:
[----:B------:R-:W-:Y:S01]  /*0cf0*/  ISETP.GT.AND P0, PT, R17, 0xfffff, PT ;  /* 0x000fffff1100780c */ /* 0x000fe20003f04270 */
[----:B------:R-:W-:Y:S01]  /*0d00*/  IMAD.MOV.U32 R7, RZ, RZ, R17 ;  /* 0x000000ffff077224 */ /* 0x000fe200078e0011 */
[----:B------:R-:W-:Y:S01]  /*0d10*/  MOV R2, R16 ;  /* 0x0000001000027202 */ /* 0x000fe20000000f00 */
[----:B------:R-:W-:Y:S01]  /*0d20*/  BSSY.RECONVERGENT B1, `(.L_x_54) ;  /* 0x0000050000017945 */ /* 0x000fe20003800200 */
[----:B------:R-:W-:Y:S01]  /*0d30*/  DFMA R4, R4, R14, R10 ;  /* 0x0000000e0404722b */ /* 0x000fe2000000000a */
[----:B------:R-:W-:-:S08]  /*0d40*/  MOV R20, 0xfffffc01 ;  /* 0xfffffc0100147802 */ /* 0x000fd00000000f00 */
[----:B------:R-:W-:Y:S01]  /*0d50*/  @!P0 DMUL R16, R16, 1.80143985094819840000e+16 ;  /* 0x4350000010108828 */ /* 0x000fe20000000000 */
[----:B------:R-:W-:-:S09]  /*0d60*/  @!P0 IMAD.MOV.U32 R20, RZ, RZ, -0x435 ;  /* 0xfffffbcbff148424 */ /* 0x000fd200078e00ff */
[----:B------:R-:W-:Y:S02]  /*0d70*/  @!P0 IMAD.MOV.U32 R7, RZ, RZ, R17 ;  /* 0x000000ffff078224 */ /* 0x000fe400078e0011 */
[----:B------:R-:W-:Y:S02]  /*0d80*/  @!P0 IMAD.MOV.U32 R2, RZ, RZ, R16 ;  /* 0x000000ffff028224 */ /* 0x000fe400078e0010 */
[----:B------:R-:W-:-:S05]  /*0d90*/  VIADD R3, R7, 0xffffffff ;  /* 0xffffffff07037836 */ /* 0x000fca0000000000 */
[----:B------:R-:W-:-:S13]  /*0da0*/  ISETP.GT.U32.AND P1, PT, R3, 0x7feffffe, PT ;  /* 0x7feffffe0300780c */ /* 0x000fda0003f24070 */
[----:B------:R-:W-:Y:S05]  /*0db0*/  @P1 BRA `(.L_x_55) ;  /* 0x0000000400001947 */ /* 0x000fea0003800000 */
[----:B------:R-:W-:Y:S01]  /*0dc0*/  LOP3.LUT R3, R7, 0xfffff, RZ, 0xc0, !PT ;  /* 0x000fffff07037812 */ /* 0x000fe200078ec0ff */
[----:B------:R-:W-:Y:S01]  /*0dd0*/  IMAD.MOV.U32 R8, RZ, RZ, RZ ;  /* 0x000000ffff087224 */ /* 0x000fe200078e00ff */
[----:B------:R-:W-:Y:S01]  /*0de0*/  MOV R16, 0x8b7a8b04 ;  /* 0x8b7a8b0400107802 */ /* 0x000fe20000000f00 */
[----:B------:R-:W-:Y:S01]  /*0df0*/  IMAD.MOV.U32 R17, RZ, RZ, 0x3ed0ee25 ;  /* 0x3ed0ee25ff117424 */ /* 0x000fe200078e00ff */
[----:B------:R-:W-:Y:S01]  /*0e00*/  LOP3.LUT R3, R3, 0x3ff00000, RZ, 0xfc, !PT ;  /* 0x3ff0000003037812 */ /* 0x000fe200078efcff */
[----:B------:R-:W-:Y:S01]  /*0e10*/  UMOV UR6, 0x3ae80f1e ;  /* 0x3ae80f1e00067882 */ /* 0x000fe20000000000 */
[----:B------:R-:W-:Y:S01]  /*0e20*/  UMOV UR7, 0x3eb1380b ;  /* 0x3eb1380b00077882 */ /* 0x000fe20000000000 */
[----:B------:R-:W-:Y:S01]  /*0e30*/  LEA.HI R20, R7, R20, RZ, 0xc ;  /* 0x0000001407147211 */ /* 0x000fe200078f60ff */
[----:B------:R-:W-:Y:S01]  /*0e40*/  UMOV UR8, 0x80000000 ;  /* 0x8000000000087882 */ /* 0x000fe20000000000 */
[----:B------:R-:W-:Y:S01]  /*0e50*/  ISETP.GE.U32.AND P0, PT, R3, 0x3ff6a09f, PT ;  /* 0x3ff6a09f0300780c */ /* 0x000fe20003f06070 */
[----:B------:R-:W-:Y:S01]  /*0e60*/  UMOV UR9, 0x43300000 ;  /* 0x4330000000097882 */ /* 0x000fe20000000000 */
[----:B------:R-:W-:-:S11]  /*0e70*/  MOV R21, 0x43300000 ;  /* 0x4330000000157802 */ /* 0x000fd60000000f00 */
[----:B------:R-:W-:Y:S01]  /*0e80*/  @P0 IADD3 R9, PT, PT, R3, -0x100000, RZ ;  /* 0xfff0000003090810 */ /* 0x000fe20007ffe0ff */
[----:B------:R-:W-:-:S04]  /*0e90*/  @P0 VIADD R20, R20, 0x1 ;  /* 0x0000000114140836 */ /* 0x000fc80000000000 */
[----:B------:R-:W-:Y:S01]  /*0ea0*/  @P0 IMAD.MOV.U32 R3, RZ, RZ, R9 ;  /* 0x000000ffff030224 */ /* 0x000fe200078e0009 */
[----:B------:R-:W-:-:S05]  /*0eb0*/  LOP3.LUT R20, R20, 0x80000000, RZ, 0x3c, !PT ;  /* 0x8000000014147812 */ /* 0x000fca00078e3cff */
[C---:B------:R-:W-:Y:S02]  /*0ec0*/  DADD R14, R2.reuse, 1 ;  /* 0x3ff00000020e7429 */ /* 0x040fe40000000000 */
[----:B------:R-:W-:Y:S02]  /*0ed0*/  DADD R12, R2, -1 ;  /* 0xbff00000020c7429 */ /* 0x000fe40000000000 */
[----:B------:R-:W-:Y:S01]  /*0ee0*/  DADD R20, R20, -UR8 ;  /* 0x8000000814147e29 */ /* 0x000fe20008000000 */
[----:B------:R-:W-:Y:S01]  /*0ef0*/  UMOV UR8, 0xfefa39ef ;  /* 0xfefa39ef00087882 */ /* 0x000fe20000000000 */
[----:B------:R-:W0:Y:S01]  /*0f00*/  MUFU.RCP64H R9, R15 ;  /* 0x0000000f00097308 */ /* 0x000e220000001800 */
[----:B------:R-:W-:Y:S01]  /*0f10*/  UMOV UR9, 0x3fe62e42 ;  /* 0x3fe62e4200097882 */ /* 0x000fe20000000000 */
[----:B0-----:R-:W-:-:S08]  /*0f20*/  DFMA R10, -R14, R8, 1 ;  /* 0x3ff000000e0a742b */ /* 0x001fd00000000108 */
[----:B------:R-:W-:-:S08]  /*0f30*/  DFMA R10, R10, R10, R10 ;  /* 0x0000000a0a0a722b */ /* 0x000fd0000000000a */
[----:B------:R-:W-:-:S08]  /*0f40*/  DFMA R8, R8, R10, R8 ;  /* 0x0000000a0808722b */ /* 0x000fd00000000008 */
[----:B------:R-:W-:-:S08]  /*0f50*/  DMUL R2, R12, R8 ;  /* 0x000000080c027228 */ /* 0x000fd00000000000 */
[----:B------:R-:W-:-:S08]  /*0f60*/  DFMA R2, R12, R8, R2 ;  /* 0x000000080c02722b */ /* 0x000fd00000000002 */
[----:B------:R-:W-:-:S08]  /*0f70*/  DMUL R10, R2, R2 ;  /* 0x00000002020a7228 */ /* 0x000fd00000000000 */
[----:B------:R-:W-:Y:S01]  /*0f80*/  DFMA R14, R10, UR6, R16 ;  /* 0x000000060a0e7c2b */ /* 0x000fe20008000010 */
[----:B------:R-:W-:Y:S01]  /*0f90*/  UMOV UR6, 0x9f02676f ;  /* 0x9f02676f00067882 */ /* 0x000fe20000000000 */
[----:B------:R-:W-:Y:S01]  /*0fa0*/  UMOV UR7, 0x3ef3b266 ;  /* 0x3ef3b26600077882 */ /* 0x000fe20000000000 */
[----:B------:R-:W-:-:S05]  /*0fb0*/  DADD R16, R12, -R2 ;  /* 0x000000000c107229 */ /* 0x000fca0000000802 */
[----:B------:R-:W-:Y:S01]  /*0fc0*/  DFMA R14, R10, R14, UR6 ;  /* 0x000000060a0e7e2b */ /* 0x000fe2000800000e */
[----:B------:R-:W-:Y:S01]  /*0fd0*/  UMOV UR6, 0xa9ab0956 ;  /* 0xa9ab095600067882 */ /* 0x000fe20000000000 */
[----:B------:R-:W-:Y:S01]  /*0fe0*/  UMOV UR7, 0x3f1745cb ;  /* 0x3f1745cb00077882 */ /* 0x000fe20000000000 */
[----:B------:R-:W-:-:S05]  /*0ff0*/  DADD R16, R16, R16 ;  /* 0x0000000010107229 */ /* 0x000fca0000000010 */
[----:B------:R-:W-:Y:S01]  /*1000*/  DFMA R14, R10, R14, UR6 ;  /* 0x000000060a0e7e2b */ /* 0x000fe2000800000e */
[----:B------:R-:W-:Y:S01]  /*1010*/  UMOV UR6, 0x2d1b5154 ;  /* 0x2d1b515400067882 */ /* 0x000fe20000000000 */
[----:B------:R-:W-:Y:S01]  /*1020*/  UMOV UR7, 0x3f3c71c7 ;  /* 0x3f3c71c700077882 */ /* 0x000fe20000000000 */
[----:B------:R-:W-:Y:S02]  /*1030*/  DFMA R16, R12, -R2, R16 ;  /* 0x800000020c10722b */ /* 0x000fe40000000010 */
[----:B------:R-:W-:-:S03]  /*1040*/  DFMA R12, R20, UR8, R2 ;  /* 0x00000008140c7c2b */ /* 0x000fc60008000002 */
[----:B------:R-:W-:Y:S01]  /*1050*/  DFMA R14, R10, R14, UR6 ;  /* 0x000000060a0e7e2b */ /* 0x000fe2000800000e */
[----:B------:R-:W-:Y:S01]  /*1060*/  UMOV UR6, 0x923be72d ;  /* 0x923be72d00067882 */ /* 0x000fe20000000000 */
[----:B------:R-:W-:Y:S01]  /*1070*/  UMOV UR7, 0x3f624924 ;  /* 0x3f62492400077882 */ /* 0x000fe20000000000 */
[----:B------:R-:W-:-:S05]  /*1080*/  DMUL R16, R8, R16 ;  /* 0x0000001008107228 */ /* 0x000fca0000000000 */
[----:B------:R-:W-:Y:S01]  /*1090*/  DFMA R14, R10, R14, UR6 ;  /* 0x000000060a0e7e2b */ /* 0x000fe2000800000e */
[----:B------:R-:W-:Y:S01]  /*10a0*/  UMOV UR6, 0x9999a3c4 ;  /* 0x9999a3c400067882 */ /* 0x000fe20000000000 */
[----:B------:R-:W-:-:S06]  /*10b0*/  UMOV UR7, 0x3f899999 ;  /* 0x3f89999900077882 */ /* 0x000fcc0000000000 */
[----:B------:R-:W-:Y:S01]  /*10c0*/  DFMA R14, R10, R14, UR6 ;  /* 0x000000060a0e7e2b */ /* 0x000fe2000800000e */
[----:B------:R-:W-:Y:S01]  /*10d0*/  UMOV UR6, 0x55555554 ;  /* 0x5555555400067882 */ /* 0x000fe20000000000 */
[----:B------:R-:W-:-:S06]  /*10e0*/  UMOV UR7, 0x3fb55555 ;  /* 0x3fb5555500077882 */ /* 0x000fcc0000000000 */
[----:B------:R-:W-:Y:S01]  /*10f0*/  DFMA R14, R10, R14, UR6 ;  /* 0x000000060a0e7e2b */ /* 0x000fe2000800000e */
[----:B------:R-:W-:Y:S01]  /*1100*/  UMOV UR6, 0xfefa39ef ;  /* 0xfefa39ef00067882 */ /* 0x000fe20000000000 */
[----:B------:R-:W-:Y:S02]  /*1110*/  UMOV UR7, 0x3fe62e42 ;  /* 0x3fe62e4200077882 */ /* 0x000fe40000000000 */
[----:B------:R-:W-:Y:S01]  /*1120*/  DFMA R22, R20, -UR6, R12 ;  /* 0x8000000614167c2b */ /* 0x000fe2000800000c */
[----:B------:R-:W-:Y:S01]  /*1130*/  UMOV UR6, 0x3b39803f ;  /* 0x3b39803f00067882 */ /* 0x000fe20000000000 */
[----:B------:R-:W-:Y:S02]  /*1140*/  UMOV UR7, 0x3c7abc9e ;  /* 0x3c7abc9e00077882 */ /* 0x000fe40000000000 */
[----:B------:R-:W-:-:S04]  /*1150*/  DMUL R14, R10, R14 ;  /* 0x0000000e0a0e7228 */ /* 0x000fc80000000000 */
[----:B------:R-:W-:-:S04]  /*1160*/  DADD R22, -R2, R22 ;  /* 0x0000000002167229 */ /* 0x000fc80000000116 */
[----:B------:R-:W-:-:S08]  /*1170*/  DFMA R14, R2, R14, R16 ;  /* 0x0000000e020e722b */ /* 0x000fd00000000010 */
[----:B------:R-:W-:-:S08]  /*1180*/  DADD R14, R14, -R22 ;  /* 0x000000000e0e7229 */ /* 0x000fd00000000816 */
[----:B------:R-:W-:-:S08]  /*1190*/  DFMA R14, R20, UR6, R14 ;  /* 0x00000006140e7c2b */ /* 0x000fd0000800000e */
[----:B------:R-:W-:Y:S01]  /*11a0*/  DADD R2, R12, R14 ;  /* 0x000000000c027229 */ /* 0x000fe2000000000e */
[----:B------:R-:W-:Y:S10]  /*11b0*/  BRA `(.L_x_56) ;  /* 0x0000000000187947 */ /* 0x000ff40003800000 */
.L_x_55:
[----:B------:R-:W-:Y:S01]  /*11c0*/  IMAD.MOV.U32 R2, RZ, RZ, 0x0 ;  /* 0x00000000ff027424 */ /* 0x000fe200078e00ff */
[----:B------:R-:W-:Y:S01]  /*11d0*/  LOP3.LUT P0, RZ, R17, 0x7fffffff, RZ, 0xc0, !PT ;  /* 0x7fffffff11ff7812 */ /* 0x000fe2000780c0ff */
[----:B------:R-:W-:-:S06]  /*11e0*/  IMAD.MOV.U32 R3, RZ, RZ, 0x7ff00000 ;  /* 0x7ff00000ff037424 */ /* 0x000fcc00078e00ff */
[----:B------:R-:W-:-:S10]  /*11f0*/  DFMA R2, R16, R2, +INF ;  /* 0x7ff000001002742b */ /* 0x000fd40000000002 */
[----:B------:R-:W-:Y:S02]  /*1200*/  FSEL R2, R2, RZ, P0 ;  /* 0x000000ff02027208 */ /* 0x000fe40000000000 */
[----:B------:R-:W-:-:S07]  /*1210*/  FSEL R3, R3, -QNAN , P0 ;  /* 0xfff0000003037808 */ /* 0x000fce0000000000 */
.L_x_56:
[----:B------:R-:W-:Y:S05]  /*1220*/  BSYNC.RECONVERGENT B1 ;  /* 0x0000000000017941 */ /* 0x000fea0003800200 */
.L_x_54:
[----:B------:R-:W-:Y:S01]  /*1230*/  ISETP.GT.AND P0, PT, R19, 0xfffff, PT ;  /* 0x000fffff1300780c */ /* 0x000fe20003f04270 */
[----:B------:R-:W-:Y:S01]  /*1240*/  IMAD.MOV.U32 R8, RZ, RZ, R18 ;  /* 0x000000ffff087224 */ /* 0x000fe200078e0012 */
[----:B------:R-:W-:Y:S01]  /*1250*/  MOV R7, R19 ;  /* 0x0000001300077202 */ /* 0x000fe20000000f00 */
[----:B------:R-:W-:Y:S01]  /*1260*/  BSSY.RECONVERGENT B1, `(.L_x_57) ;  /* 0x000004f000017945 */ /* 0x000fe20003800200 */
[----:B------:R-:W-:-:S09]  /*1270*/  IMAD.MOV.U32 R20, RZ, RZ, -0x3ff ;  /* 0xfffffc01ff147424 */ /* 0x000fd200078e00ff */
[----:B------:R-:W-:Y:S01]  /*1280*/  @!P0 DMUL R18, R18, 1.80143985094819840000e+16 ;  /* 0x4350000012128828 */ /* 0x000fe20000000000 */
[----:B------:R-:W-:-:S09]  /*1290*/  @!P0 IMAD.MOV.U32 R20, RZ, RZ, -0x435 ;  /* 0xfffffbcbff148424 */ /* 0x000fd200078e00ff */
[----:B------:R-:W-:Y:S01]  /*12a0*/  @!P0 IMAD.MOV.U32 R7, RZ, RZ, R19 ;  /* 0x000000ffff078224 */ /* 0x000fe200078e0013 */
[----:B------:R-:W-:-:S04]  /*12b0*/  @!P0 MOV R8, R18 ;  /* 0x0000001200088202 */ /* 0x000fc80000000f00 */
[----:B------:R-:W-:-:S04]  /*12c0*/  IADD3 R9, PT, PT, R7, -0x1, RZ ;  /* 0xffffffff07097810 */ /* 0x000fc80007ffe0ff */
[----:B------:R-:W-:-:S13]  /*12d0*/  ISETP.GT.U32.AND P1, PT, R9, 0x7feffffe, PT ;  /* 0x7feffffe0900780c */ /* 0x000fda0003f24070 */
[----:B------:R-:W-:Y:S05]  /*12e0*/  @P1 BRA `(.L_x_58) ;  /* 0x0000000400001947 */ /* 0x000fea0003800000 */
[----:B------:R-:W-:Y:S01]  /*12f0*/  LOP3.LUT R9, R7, 0xfffff, RZ, 0xc0, !PT ;  /* 0x000fffff07097812 */ /* 0x000fe200078ec0ff */
[----:B------:R-:W-:Y:S01]  /*1300*/  IMAD.MOV.U32 R18, RZ, RZ, -0x748574fc ;  /* 0x8b7a8b04ff127424 */ /* 0x000fe200078e00ff */
[----:B------:R-:W-:Y:S01]  /*1310*/  MOV R10, RZ ;  /* 0x000000ff000a7202 */ /* 0x000fe20000000f00 */
[----:B------:R-:W-:Y:S01]  /*1320*/  IMAD.MOV.U32 R19, RZ, RZ, 0x3ed0ee25 ;  /* 0x3ed0ee25ff137424 */ /* 0x000fe200078e00ff */
[----:B------:R-:W-:Y:S01]  /*1330*/  LOP3.LUT R9, R9, 0x3ff00000, RZ, 0xfc, !PT ;  /* 0x3ff0000009097812 */ /* 0x000fe200078efcff */
[----:B------:R-:W-:Y:S01]  /*1340*/  UMOV UR6, 0x3ae80f1e ;  /* 0x3ae80f1e00067882 */ /* 0x000fe20000000000 */
[----:B------:R-:W-:Y:S01]  /*1350*/  UMOV UR7, 0x3eb1380b ;  /* 0x3eb1380b00077882 */ /* 0x000fe20000000000 */
[----:B------:R-:W-:Y:S01]  /*1360*/  LEA.HI R20, R7, R20, RZ, 0xc ;  /* 0x0000001407147211 */ /* 0x000fe200078f60ff */
[----:B------:R-:W-:Y:S01]  /*1370*/  IMAD.MOV.U32 R21, RZ, RZ, 0x43300000 ;  /* 0x43300000ff157424 */ /* 0x000fe200078e00ff */
[----:B------:R-:W-:Y:S01]  /*1380*/  ISETP.GE.U32.AND P0, PT, R9, 0x3ff6a09f, PT ;  /* 0x3ff6a09f0900780c */ /* 0x000fe20003f06070 */
[----:B------:R-:W-:Y:S01]  /*1390*/  UMOV UR8, 0x80000000 ;  /* 0x8000000000087882 */ /* 0x000fe20000000000 */
[----:B------:R-:W-:-:S11]  /*13a0*/  UMOV UR9, 0x43300000 ;  /* 0x4330000000097882 */ /* 0x000fd60000000000 */
[----:B------:R-:W-:Y:S01]  /*13b0*/  @P0 VIADD R11, R9, 0xfff00000 ;  /* 0xfff00000090b0836 */ /* 0x000fe20000000000 */
[----:B------:R-:W-:-:S03]  /*13c0*/  @P0 IADD3 R20, PT, PT, R20, 0x1, RZ ;  /* 0x0000000114140810 */ /* 0x000fc60007ffe0ff */
        /* <DEDUP_REMOVED lines=50> */
.L_x_58:
[----:B------:R-:W-:Y:S01]  /*16f0*/  IMAD.MOV.U32 R8, RZ, RZ, 0x0 ;  /* 0x00000000ff087424 */ /* 0x000fe200078e00ff */
[----:B------:R-:W-:Y:S02]  /*1700*/  MOV R9, 0x7ff00000 ;  /* 0x7ff0000000097802 */ /* 0x000fe40000000f00 */
[----:B------:R-:W-:-:S04]  /*1710*/  LOP3.LUT P0, RZ, R19, 0x7fffffff, RZ, 0xc0, !PT ;  /* 0x7fffffff13ff7812 */ /* 0x000fc8000780c0ff */
[----:B------:R-:W-:-:S10]  /*1720*/  DFMA R8, R18, R8, +INF ;  /* 0x7ff000001208742b */ /* 0x000fd40000000008 */
[----:B------:R-:W-:Y:S02]  /*1730*/  FSEL R14, R8, RZ, P0 ;  /* 0x000000ff080e7208 */ /* 0x000fe40000000000 */
[----:B------:R-:W-:-:S07]  /*1740*/  FSEL R15, R9, -QNAN , P0 ;  /* 0xfff00000090f7808 */ /* 0x000fce0000000000 */
.L_x_59:
[----:B------:R-:W-:Y:S05]  /*1750*/  BSYNC.RECONVERGENT B1 ;  /* 0x0000000000017941 */ /* 0x000fea0003800200 */
.L_x_57:
[----:B------:R-:W-:Y:S01]  /*1760*/  DFMA R2, R2, 3.5, -R14 ;  /* 0x400c00000202782b */ /* 0x000fe2000000080e */
[----:B------:R-:W-:Y:S01]  /*1770*/  UMOV UR6, 0xeb851eb8 ;  /* 0xeb851eb800067882 */ /* 0x000fe20000000000 */
[----:B------:R-:W-:Y:S01]  /*1780*/  UMOV UR7, 0x40133851 ;  /* 0x4013385100077882 */ /* 0x000fe20000000000 */
[----:B------:R-:W-:Y:S01]  /*1790*/  BSSY.RECONVERGENT B1, `(.L_x_60) ;  /* 0x0000008000017945 */ /* 0x000fe20003800200 */
[----:B------:R-:W-:Y:S01]  /*17a0*/  IMAD.MOV.U32 R40, RZ, RZ, RZ ;  /* 0x000000ffff287224 */ /* 0x000fe200078e00ff */
[----:B------:R-:W-:Y:S02]  /*17b0*/  MOV R7, 0x40000000 ;  /* 0x4000000000077802 */ /* 0x000fe40000000f00 */
[----:B------:R-:W-:Y:S01]  /*17c0*/  MOV R12, 0x1810 ;  /* 0x00001810000c7802 */ /* 0x000fe20000000f00 */
[----:B------:R-:W-:-:S08]  /*17d0*/  DADD R2, R2, -UR6 ;  /* 0x8000000602027e29 */ /* 0x000fd00008000000 */
[----:B------:R-:W-:-:S10]  /*17e0*/  DADD R8, -RZ, |R2| ;  /* 0x00000000ff087229 */ /* 0x000fd40000000502 */
[----:B------:R-:W-:-:S07]  /*17f0*/  IMAD.MOV.U32 R41, RZ, RZ, R9 ;  /* 0x000000ffff297224 */ /* 0x000fce00078e0009 */
[----:B------:R-:W-:Y:S05]  /*1800*/  CALL.REL.NOINC `($_Z7closurev$__internal_accurate_pow) ;  /* 0x0000003400e87944 */ /* 0x000fea0003c00000 */
[----:B------:R-:W-:Y:S05]  /*1810*/  BSYNC.RECONVERGENT B1 ;  /* 0x0000000000017941 */ /* 0x000fea0003800200 */
.L_x_60:
        /* <DEDUP_REMOVED lines=14> */
.L_x_62:
[----:B------:R-:W-:Y:S05]  /*1900*/  BSYNC.RECONVERGENT B1 ;  /* 0x0000000000017941 */ /* 0x000fea0003800200 */
.L_x_61:
[----:B------:R-:W-:Y:S01]  /*1910*/  FSEL R35, R9, 1.875, P0 ;  /* 0x3ff0000009237808 */ /* 0x000fe20000000000 */
[----:B------:R-:W-:Y:S01]  /*1920*/  DMUL R12, R4, -2840 ;  /* 0xc0a63000040c7828 */ /* 0x000fe20000000000 */
[----:B------:R-:W-:Y:S01]  /*1930*/  FSEL R34, R8, RZ, P0 ;  /* 0x000000ff08227208 */ /* 0x000fe20000000000 */
[----:B------:R-:W-:Y:S01]  /*1940*/  BSSY.RECONVERGENT B2, `(.L_x_63) ;  /* 0x0000014000027945 */ /* 0x000fe20003800200 */
[----:B------:R-:W0:Y:S01]  /*1950*/  MUFU.RCP64H R3, R35 ;  /* 0x0000002300037308 */ /* 0x000e220000001800 */
[----:B------:R-:W-:-:S06]  /*1960*/  MOV R2, 0x1 ;  /* 0x0000000100027802 */ /* 0x000fcc0000000f00 */
        /* <DEDUP_REMOVED lines=17> */
.L_x_64:
[----:B------:R-:W-:Y:S05]  /*1a80*/  BSYNC.RECONVERGENT B2 ;  /* 0x0000000000027941 */ /* 0x000fea0003800200 */
.L_x_63:
[----:B------:R-:W0:Y:S02]  /*1a90*/  LDC.64 R2, c[0x4][0x4e8] ;  /* 0x01013a00ff027b82 */ /* 0x000e240000000a00 */
[----:B0-----:R-:W-:-:S05]  /*1aa0*/  IMAD.WIDE.U32 R2, R6, 0x8, R2 ;  /* 0x0000000806027825 */ /* 0x001fca00078e0002 */
[----:B------:R1:W-:Y:S02]  /*1ab0*/  STG.E.64 desc[UR4][R2.64], R10 ;  /* 0x0000000a02007986 */ /* 0x0003e4000c101b04 */
.L_x_40:
[----:B0-----:R-:W-:Y:S05]  /*1ac0*/  BSYNC.RECONVERGENT B0 ;  /* 0x0000000000007941 */ /* 0x001fea0003800200 */
.L_x_39:
[----:B------:R-:W-:Y:S01]  /*1ad0*/  ISETP.GT.U32.AND P0, PT, R6, 0x7fff, PT ;  /* 0x00007fff0600780c */ /* 0x000fe20003f04070 */
[----:B------:R-:W-:Y:S03]  /*1ae0*/  BSSY.RECONVERGENT B0, `(.L_x_65) ;  /* 0x00000d3000007945 */ /* 0x000fe60003800200 */
[----:B------:R-:W-:-:S13]  /*1af0*/  ISETP.GT.U32.OR P0, PT, R0, 0x31, P0 ;  /* 0x000000310000780c */ /* 0x000fda0000704470 */
[----:B------:R-:W-:Y:S05]  /*1b00*/  @P0 BRA `(.L_x_66) ;  /* 0x0000000c00400947 */ /* 0x000fea0003800000 */
[----:B------:R-:W0:Y:S08]  /*1b10*/  LDC.64 R14, c[0x4][0xf8] ;  /* 0x01003e00ff0e7b82 */ /* 0x000e300000000a00 */
[----:B------:R-:W2:Y:S08]  /*1b20*/  LDC.64 R28, c[0x4][0x288] ;  /* 0x0100a200ff1c7b82 */ /* 0x000eb00000000a00 */
[----:B-1----:R-:W1:Y:S01]  /*1b30*/  LDC.64 R10, c[0x4][0x2a0] ;  /* 0x0100a800ff0a7b82 */ /* 0x002e620000000a00 */
[----:B0-----:R-:W-:-:S07]  /*1b40*/  IMAD.WIDE.U32 R14, R6, 0x8, R14 ;  /* 0x00000008060e7825 */ /* 0x001fce00078e000e */
[----:B------:R-:W0:Y:S01]  /*1b50*/  LDC.64 R26, c[0x4][0xb8] ;  /* 0x01002e00ff1a7b82 */ /* 0x000e220000000a00 */
[----:B------:R-:W3:Y:S01]  /*1b60*/  LDG.E.64 R14, desc[UR4][R14.64] ;  /* 0x000000040e0e7981 */ /* 0x000ee2000c1e1b00 */
[----:B------:R-:W3:Y:S01]  /*1b70*/  I2F.F64.U32 R16, R0 ;  /* 0x0000000000107312 */ /* 0x000ee20000201800 */
[----:B--2---:R-:W-:-:S05]  /*1b80*/  IMAD.WIDE.U32 R28, R0, 0x40000, R28 ;  /* 0x00040000001c7825 */ /* 0x004fca00078e001c */
[----:B------:R-:W2:Y:S01]  /*1b90*/  LDC.64 R24, c[0x4][0x260] ;  /* 0x01009800ff187b82 */ /* 0x000ea20000000a00 */
[----:B------:R-:W-:Y:S01]  /*1ba0*/  BSSY.RECONVERGENT B1, `(.L_x_67) ;  /* 0x000004b000017945 */ /* 0x000fe20003800200 */
[----:B------:R-:W-:-:S06]  /*1bb0*/  IMAD.WIDE.U32 R28, R6, 0x8, R28 ;  /* 0x00000008061c7825 */ /* 0x000fcc00078e001c */
[----:B------:R-:W4:Y:S01]  /*1bc0*/  LDC.64 R22, c[0x4][0x280] ;  /* 0x0100a000ff167b82 */ /* 0x000f220000000a00 */
[----:B-1----:R-:W-:-:S04]  /*1bd0*/  IMAD.WIDE.U32 R10, R0, 0x40000, R10 ;  /* 0x00040000000a7825 */ /* 0x002fc800078e000a */
[----:B------:R-:W-:-:S03]  /*1be0*/  IMAD.WIDE.U32 R10, R6, 0x8, R10 ;  /* 0x00000008060a7825 */ /* 0x000fc600078e000a */
[----:B------:R-:W1:Y:S01]  /*1bf0*/  LDC.64 R2, c[0x4][0x278] ;  /* 0x01009e00ff027b82 */ /* 0x000e620000000a00 */
[----:B0-----:R-:W-:-:S07]  /*1c00*/  IMAD.WIDE.U32 R26, R0, 0x40000, R26 ;  /* 0x00040000001a7825 */ /* 0x001fce00078e001a */
[----:B------:R-:W0:Y:S01]  /*1c10*/  LDC.64 R4, c[0x4][0x268] ;  /* 0x01009a00ff047b82 */ /* 0x000e220000000a00 */
[----:B--2---:R-:W-:-:S04]  /*1c20*/  IMAD.WIDE.U32 R24, R0, 0x40000, R24 ;  /* 0x0004000000187825 */ /* 0x004fc800078e0018 */
[----:B------:R-:W-:-:S04]  /*1c30*/  IMAD.WIDE.U32 R26, R6, 0x8, R26 ;  /* 0x00000008061a7825 */ /* 0x000fc800078e001a */
[----:B----4-:R-:W-:-:S04]  /*1c40*/  IMAD.WIDE.U32 R22, R0, 0x40000, R22 ;  /* 0x0004000000167825 */ /* 0x010fc800078e0016 */
[----:B------:R-:W-:-:S04]  /*1c50*/  IMAD.WIDE.U32 R24, R6, 0x8, R24 ;  /* 0x0000000806187825 */ /* 0x000fc800078e0018 */
[----:B-1----:R-:W-:-:S04]  /*1c60*/  IMAD.WIDE.U32 R2, R0, 0x40000, R2 ;  /* 0x0004000000027825 */ /* 0x002fc800078e0002 */
[----:B------:R-:W-:-:S04]  /*1c70*/  IMAD.WIDE.U32 R22, R6, 0x8, R22 ;  /* 0x0000000806167825 */ /* 0x000fc800078e0016 */
[----:B0-----:R-:W-:-:S04]  /*1c80*/  IMAD.WIDE.U32 R4, R0, 0x40000, R4 ;  /* 0x0004000000047825 */ /* 0x001fc800078e0004 */
[----:B------:R-:W-:-:S04]  /*1c90*/  IMAD.WIDE.U32 R2, R6, 0x8, R2 ;  /* 0x0000000806027825 */ /* 0x000fc800078e0002 */
[----:B------:R-:W-:Y:S01]  /*1ca0*/  IMAD.WIDE.U32 R4, R6, 0x8, R4 ;  /* 0x0000000806047825 */ /* 0x000fe200078e0004 */
[----:B---3--:R-:W-:-:S14]  /*1cb0*/  DSETP.NEU.AND P0, PT, R14, R16, PT ;  /* 0x000000100e00722a */ /* 0x008fdc0003f0d000 */
[----:B------:R-:W-:Y:S05]  /*1cc0*/  @P0 BRA `(.L_x_68) ;  /* 0x0000000000e00947 */ /* 0x000fea0003800000 */
[----:B------:R-:W0:Y:S02]  /*1cd0*/  LDC.64 R8, c[0x4][0xc8] ;  /* 0x01003200ff087b82 */ /* 0x000e240000000a00 */
[----:B0-----:R-:W-:-:S04]  /*1ce0*/  IMAD.WIDE.U32 R8, R0, 0x40000, R8 ;  /* 0x0004000000087825 */ /* 0x001fc800078e0008 */
[----:B------:R-:W-:-:S06]  /*1cf0*/  IMAD.WIDE.U32 R12, R6, 0x8, R8 ;  /* 0x00000008060c7825 */ /* 0x000fcc00078e0008 */
        /* <DEDUP_REMOVED lines=10> */
[----:B------:R-:W-:Y:S10]  /*1da0*/  @P0 BRA `(.L_x_70) ;  /* 0x0000000000180947 */ /* 0x000ff40003800000 */
[----:B------:R-:W-:Y:S01]  /*1db0*/  LOP3.LUT R30, R13, 0x7fffffff, RZ, 0xc0, !PT ;  /* 0x7fffffff0d1e7812 */ /* 0x000fe200078ec0ff */
[----:B------:R-:W-:Y:S01]  /*1dc0*/  IMAD.MOV.U32 R8, RZ, RZ, R12 ;  /* 0x000000ffff087224 */ /* 0x000fe200078e000c */
[----:B------:R-:W-:Y:S02]  /*1dd0*/  MOV R9, R13 ;  /* 0x0000000d00097202 */ /* 0x000fe40000000f00 */
[----:B------:R-:W-:Y:S01]  /*1de0*/  MOV R32, 0x1e10 ;  /* 0x00001e1000207802 */ /* 0x000fe20000000f00 */
[----:B------:R-:W-:-:S07]  /*1df0*/  VIADD R30, R30, 0xfff00000 ;  /* 0xfff000001e1e7836 */ /* 0x000fce0000000000 */
[----:B------:R-:W-:Y:S05]  /*1e00*/  CALL.REL.NOINC `($__internal_3_$__cuda_sm20_dblrcp_rn_slowpath_v3) ;  /* 0x00000028003c7944 */ /* 0x000fea0003c00000 */
.L_x_70:
[----:B------:R-:W-:Y:S05]  /*1e10*/  BSYNC.RECONVERGENT B2 ;  /* 0x0000000000027941 */ /* 0x000fea0003800200 */
.L_x_69:
[----:B------:R-:W0:Y:S01]  /*1e20*/  LDC.64 R12, c[0x4][0x110] ;  /* 0x01004400ff0c7b82 */ /* 0x000e220000000a00 */
[----:B------:R-:W2:Y:S04]  /*1e30*/  LDG.E.64 R32, desc[UR4][R10.64+0x40000] ;  /* 0x040000040a207981 */ /* 0x000ea8000c1e1b00 */
[----:B------:R-:W2:Y:S03]  /*1e40*/  LDG.E.64 R34, desc[UR4][R24.64+0x40000] ;  /* 0x0400000418227981 */ /* 0x000ea6000c1e1b00 */
[----:B------:R-:W1:Y:S01]  /*1e50*/  LDC.64 R20, c[0x4][0xa0] ;  /* 0x01002800ff147b82 */ /* 0x000e620000000a00 */
[----:B------:R-:W3:Y:S07]  /*1e60*/  LDG.E.64 R30, desc[UR4][R28.64+0x40000] ;  /* 0x040000041c1e7981 */ /* 0x000eee000c1e1b00 */
[----:B------:R-:W4:Y:S01]  /*1e70*/  LDC.64 R36, c[0x4][0x4b0] ;  /* 0x01012c00ff247b82 */ /* 0x000f220000000a00 */
[----:B0-----:R-:W-:-:S07]  /*1e80*/  IMAD.WIDE.U32 R12, R0, 0x40000, R12 ;  /* 0x00040000000c7825 */ /* 0x001fce00078e000c */
[----:B------:R-:W0:Y:S01]  /*1e90*/  LDC.64 R40, c[0x4][0x4b8] ;  /* 0x01012e00ff287b82 */ /* 0x000e220000000a00 */
[----:B------:R-:W-:Y:S02]  /*1ea0*/  IMAD.WIDE.U32 R18, R6, 0x8, R12 ;  /* 0x0000000806127825 */ /* 0x000fe400078e000c */
[----:B------:R-:W5:Y:S02]  /*1eb0*/  LDG.E.64 R12, desc[UR4][R26.64+0x40000] ;  /* 0x040000041a0c7981 */ /* 0x000f64000c1e1b00 */
[----:B-1----:R-:W-:Y:S02]  /*1ec0*/  IMAD.WIDE.U32 R20, R0, 0x40000, R20 ;  /* 0x0004000000147825 */ /* 0x002fe400078e0014 */
[----:B------:R-:W5:Y:S02]  /*1ed0*/  LDG.E.64 R18, desc[UR4][R18.64+0x40000] ;  /* 0x0400000412127981 */ /* 0x000f64000c1e1b00 */
[----:B------:R-:W-:-:S06]  /*1ee0*/  IMAD.WIDE.U32 R20, R6, 0x8, R20 ;  /* 0x0000000806147825 */ /* 0x000fcc00078e0014 */
[----:B------:R-:W5:Y:S01]  /*1ef0*/  LDG.E.64 R20, desc[UR4][R20.64+0x40000] ;  /* 0x0400000414147981 */ /* 0x000f62000c1e1b00 */
[----:B--2---:R-:W-:Y:S02]  /*1f00*/  DADD R34, -R32, R34 ;  /* 0x0000000020227229 */ /* 0x004fe40000000122 */
[----:B---3--:R-:W-:Y:S01]  /*1f10*/  DADD R30, R30, -R32 ;  /* 0x000000001e1e7229 */ /* 0x008fe20000000820 */
[----:B----4-:R-:W-:-:S05]  /*1f20*/  IMAD.WIDE.U32 R32, R0, 0x40000, R36 ;  /* 0x0004000000207825 */ /* 0x010fca00078e0024 */
[----:B-----5:R-:W-:Y:S02]  /*1f30*/  DMUL R34, R12, R34 ;  /* 0x000000220c227228 */ /* 0x020fe40000000000 */
[----:B------:R-:W-:-:S08]  /*1f40*/  DFMA R30, R18, -1.5, R30 ;  /* 0xbff80000121e782b */ /* 0x000fd0000000001e */
[----:B------:R-:W-:Y:S01]  /*1f50*/  DFMA R30, R20, R30, R34 ;  /* 0x0000001e141e722b */ /* 0x000fe20000000022 */
[----:B------:R-:W-:-:S07]  /*1f60*/  IMAD.WIDE.U32 R32, R6, 0x8, R32 ;  /* 0x0000000806207825 */ /* 0x000fce00078e0020 */
[----:B------:R-:W-:-:S07]  /*1f70*/  DMUL R30, R30, R8 ;  /* 0x000000081e1e7228 */ /* 0x000fce0000000000 */
[----:B------:R1:W-:Y:S04]  /*1f80*/  STG.E.64 desc[UR4][R32.64], R30 ;  /* 0x0000001e20007986 */ /* 0x0003e8000c101b04 */
[----:B------:R-:W2:Y:S04]  /*1f90*/  LDG.E.64 R34, desc[UR4][R22.64+0x40000] ;  /* 0x0400000416227981 */ /* 0x000ea8000c1e1b00 */
[----:B------:R-:W2:Y:S04]  /*1fa0*/  LDG.E.64 R36, desc[UR4][R2.64+0x40000] ;  /* 0x0400000402247981 */ /* 0x000ea8000c1e1b00 */
[----:B------:R-:W3:Y:S01]  /*1fb0*/  LDG.E.64 R38, desc[UR4][R4.64+0x40000] ;  /* 0x0400000404267981 */ /* 0x000ee2000c1e1b00 */
[----:B--2---:R-:W-:-:S02]  /*1fc0*/  DADD R34, R34, -R36 ;  /* 0x0000000022227229 */ /* 0x004fc40000000824 */
[----:B---3--:R-:W-:-:S06]  /*1fd0*/  DADD R38, -R36, R38 ;  /* 0x0000000024267229 */ /* 0x008fcc0000000126 */
[----:B------:R-:W-:Y:S02]  /*1fe0*/  DADD R34, R18, R34 ;  /* 0x0000000012227229 */ /* 0x000fe40000000022 */
[----:B------:R-:W-:Y:S01]  /*1ff0*/  DMUL R38, R12, R38 ;  /* 0x000000260c267228 */ /* 0x000fe20000000000 */
[----:B0-----:R-:W-:-:S07]  /*2000*/  IMAD.WIDE.U32 R12, R0, 0x40000, R40 ;  /* 0x00040000000c7825 */ /* 0x001fce00078e0028 */
[----:B------:R-:W-:Y:S01]  /*2010*/  DFMA R34, R20, R34, R38 ;  /* 0x000000221422722b */ /* 0x000fe20000000026 */
[----:B------:R-:W-:-:S07]  /*2020*/  IMAD.WIDE.U32 R12, R6, 0x8, R12 ;  /* 0x00000008060c7825 */ /* 0x000fce00078e000c */
[----:B------:R-:W-:-:S07]  /*2030*/  DMUL R34, R34, R8 ;  /* 0x0000000822227228 */ /* 0x000fce0000000000 */
[----:B------:R1:W-:Y:S04]  /*2040*/  STG.E.64 desc[UR4][R12.64], R34 ;  /* 0x000000220c007986 */ /* 0x0003e8000c101b04 */
.L_x_68:
[----:B------:R-:W-:Y:S05]  /*2050*/  BSYNC.RECONVERGENT B1 ;  /* 0x0000000000017941 */ /* 0x000fea0003800200 */
.L_x_67:
[----:B------:R-:W-:-:S14]  /*2060*/  DSETP.GEU.AND P0, PT, R14, R16, PT ;  /* 0x000000100e00722a */ /* 0x000fdc0003f0e000 */
[----:B------:R-:W-:Y:S05]  /*2070*/  @P0 BRA `(.L_x_66) ;  /* 0x0000000400e40947 */ /* 0x000fea0003800000 */
[----:B------:R-:W0:Y:S01]  /*2080*/  LDC.64 R8, c[0x4][0xc8] ;  /* 0x01003200ff087b82 */ /* 0x000e220000000a00 */
[----:B-1----:R-:W2:Y:S04]  /*2090*/  LDG.E.64 R30, desc[UR4][R10.64+0x40000] ;  /* 0x040000040a1e7981 */ /* 0x002ea8000c1e1b00 */
[----:B------:R-:W3:Y:S03]  /*20a0*/  LDG.E.64 R18, desc[UR4][R10.64] ;  /* 0x000000040a127981 */ /* 0x000ee6000c1e1b00 */
[----:B------:R-:W1:Y:S01]  /*20b0*/  LDC.64 R12, c[0x4][0x270] ;  /* 0x01009c00ff0c7b82 */ /* 0x000e620000000a00 */
[----:B0-----:R-:W-:-:S04]  /*20c0*/  IMAD.WIDE.U32 R8, R0, 0x40000, R8 ;  /* 0x0004000000087825 */ /* 0x001fc800078e0008 */
[----:B------:R-:W-:-:S03]  /*20d0*/  IMAD.WIDE.U32 R14, R6, 0x8, R8 ;  /* 0x00000008060e7825 */ /* 0x000fc600078e0008 */
[----:B------:R-:W0:Y:S03]  /*20e0*/  LDC.64 R8, c[0x4][0x170] ;  /* 0x01005c00ff087b82 */ /* 0x000e260000000a00 */
[----:B------:R-:W4:Y:S01]  /*20f0*/  LDG.E.64 R14, desc[UR4][R14.64] ;  /* 0x000000040e0e7981 */ /* 0x000f22000c1e1b00 */
[----:B0-----:R-:W-:-:S04]  /*2100*/  IMAD.WIDE.U32 R8, R0, 0x40000, R8 ;  /* 0x0004000000087825 */ /* 0x001fc800078e0008 */
[----:B------:R-:W-:-:S04]  /*2110*/  IMAD.WIDE.U32 R16, R6, 0x8, R8 ;  /* 0x0000000806107825 */ /* 0x000fc800078e0008 */
[----:B-1----:R-:W-:Y:S02]  /*2120*/  IMAD.WIDE.U32 R8, R0, 0x40000, R12 ;  /* 0x0004000000087825 */ /* 0x002fe400078e000c */
[----:B------:R-:W2:Y:S02]  /*2130*/  LDG.E.64 R16, desc[UR4][R16.64] ;  /* 0x0000000410107981 */ /* 0x000ea4000c1e1b00 */
[----:B------:R-:W-:-:S05]  /*2140*/  IMAD.WIDE.U32 R8, R6, 0x8, R8 ;  /* 0x0000000806087825 */ /* 0x000fca00078e0008 */
[----:B------:R-:W5:Y:S04]  /*2150*/  LDG.E.64 R20, desc[UR4][R8.64+0x40000] ;  /* 0x0400000408147981 */ /* 0x000f68000c1e1b00 */
[----:B------:R-:W5:Y:S01]  /*2160*/  LDG.E.64 R12, desc[UR4][R8.64] ;  /* 0x00000004080c7981 */ /* 0x000f62000c1e1b00 */
[----:B------:R-:W-:Y:S01]  /*2170*/  IMAD.MOV.U32 R32, RZ, RZ, 0x1 ;  /* 0x00000001ff207424 */ /* 0x000fe200078e00ff */
[----:B------:R-:W-:Y:S01]  /*2180*/  BSSY.RECONVERGENT B2, `(.L_x_71) ;  /* 0x0000019000027945 */ /* 0x000fe20003800200 */
[----:B----4-:R-:W0:Y:S04]  /*2190*/  MUFU.RCP64H R33, R15 ;  /* 0x0000000f00217308 */ /* 0x010e280000001800 */
[----:B0-----:R-:W-:-:S08]  /*21a0*/  DFMA R34, -R14, R32, 1 ;  /* 0x3ff000000e22742b */ /* 0x001fd00000000120 */
[----:B------:R-:W-:Y:S02]  /*21b0*/  DFMA R34, R34, R34, R34 ;  /* 0x000000222222722b */ /* 0x000fe40000000022 */
[----:B--2---:R-:W-:-:S06]  /*21c0*/  DADD R30, R16, -R30 ;  /* 0x00000000101e7229 */ /* 0x004fcc000000081e */
[----:B------:R-:W-:Y:S02]  /*21d0*/  DFMA R34, R32, R34, R32 ;  /* 0x000000222022722b */ /* 0x000fe40000000020 */
[----:B---3--:R-:W-:Y:S02]  /*21e0*/  DADD R18, R18, -R16 ;  /* 0x0000000012127229 */ /* 0x008fe40000000810 */
[----:B-----5:R-:W-:-:S04]  /*21f0*/  DMUL R20, R20, R30 ;  /* 0x0000001e14147228 */ /* 0x020fc80000000000 */
[----:B------:R-:W-:-:S04]  /*2200*/  DFMA R30, -R14, R34, 1 ;  /* 0x3ff000000e1e742b */ /* 0x000fc80000000122 */
[----:B------:R-:W-:-:S04]  /*2210*/  DFMA R12, R12, R18, R20 ;  /* 0x000000120c0c722b */ /* 0x000fc80000000014 */
[----:B------:R-:W-:-:S08]  /*2220*/  DFMA R30, R34, R30, R34 ;  /* 0x0000001e221e722b */ /* 0x000fd00000000022 */
[----:B------:R-:W-:-:S08]  /*2230*/  DMUL R10, R12, R30 ;  /* 0x0000001e0c0a7228 */ /* 0x000fd00000000000 */
[----:B------:R-:W-:-:S08]  /*2240*/  DFMA R8, -R14, R10, R12 ;  /* 0x0000000a0e08722b */ /* 0x000fd0000000010c */
[----:B------:R-:W-:Y:S01]  /*2250*/  DFMA R10, R30, R8, R10 ;  /* 0x000000081e0a722b */ /* 0x000fe2000000000a */
[----:B------:R-:W-:-:S09]  /*2260*/  FSETP.GEU.AND P1, PT, |R13|, 6.5827683646048100446e-37, PT ;  /* 0x036000000d00780b */ /* 0x000fd20003f2e200 */
        /* <DEDUP_REMOVED lines=10> */
.L_x_72:
[----:B------:R-:W-:Y:S05]  /*2310*/  BSYNC.RECONVERGENT B2 ;  /* 0x0000000000027941 */ /* 0x000fea0003800200 */
.L_x_71:
[----:B------:R-:W0:Y:S08]  /*2320*/  LDC.64 R12, c[0x4][0x110] ;  /* 0x01004400ff0c7b82 */ /* 0x000e300000000a00 */
[----:B------:R-:W1:Y:S08]  /*2330*/  LDC.64 R8, c[0x4][0xb0] ;  /* 0x01002c00ff087b82 */ /* 0x000e700000000a00 */
[----:B------:R-:W2:Y:S01]  /*2340*/  LDC.64 R30, c[0x4][0x4b0] ;  /* 0x01012c00ff1e7b82 */ /* 0x000ea20000000a00 */
[----:B0-----:R-:W-:-:S07]  /*2350*/  IMAD.WIDE.U32 R12, R0, 0x40000, R12 ;  /* 0x00040000000c7825 */ /* 0x001fce00078e000c */
[----:B------:R-:W0:Y:S01]  /*2360*/  LDC.64 R32, c[0x4][0xa0] ;  /* 0x01002800ff207b82 */ /* 0x000e220000000a00 */
[----:B------:R-:W-:-:S04]  /*2370*/  IMAD.WIDE.U32 R12, R6, 0x8, R12 ;  /* 0x00000008060c7825 */ /* 0x000fc800078e000c */
[----:B-1----:R-:W-:Y:S01]  /*2380*/  IMAD.WIDE.U32 R8, R0, 0x40000, R8 ;  /* 0x0004000000087825 */ /* 0x002fe200078e0008 */
[----:B------:R-:W3:Y:S03]  /*2390*/  LDG.E.64 R20, desc[UR4][R12.64] ;  /* 0x000000040c147981 */ /* 0x000ee6000c1e1b00 */
[----:B------:R-:W-:Y:S02]  /*23a0*/  IMAD.WIDE.U32 R18, R6, 0x8, R8 ;  /* 0x0000000806127825 */ /* 0x000fe400078e0008 */
[----:B------:R-:W3:Y:S04]  /*23b0*/  LDG.E.64 R8, desc[UR4][R12.64+0x40000] ;  /* 0x040000040c087981 */ /* 0x000ee8000c1e1b00 */
[----:B------:R-:W4:Y:S01]  /*23c0*/  LDG.E.64 R18, desc[UR4][R18.64] ;  /* 0x0000000412127981 */ /* 0x000f22000c1e1b00 */
[----:B--2---:R-:W-:-:S04]  /*23d0*/  IMAD.WIDE.U32 R30, R0, 0x40000, R30 ;  /* 0x00040000001e7825 */ /* 0x004fc800078e001e */
[----:B------:R-:W-:-:S04]  /*23e0*/  IMAD.WIDE.U32 R36, R6, 0x8, R30 ;  /* 0x0000000806247825 */ /* 0x000fc800078e001e */
[----:B0-----:R-:W-:-:S04]  /*23f0*/  IMAD.WIDE.U32 R32, R0, 0x40000, R32 ;  /* 0x0004000000207825 */ /* 0x001fc800078e0020 */
[----:B------:R-:W-:Y:S01]  /*2400*/  IMAD.WIDE.U32 R52, R6, 0x8, R32 ;  /* 0x0000000806347825 */ /* 0x000fe200078e0020 */
[----:B---3--:R-:W-:Y:S02]  /*2410*/  DFMA R20, RZ, R20, R8 ;  /* 0x00000014ff14722b */ /* 0x008fe40000000008 */
[----:B----4-:R-:W-:-:S08]  /*2420*/  DMUL R8, R18, -1.5 ;  /* 0xbff8000012087828 */ /* 0x010fd00000000000 */
[----:B------:R-:W-:-:S07]  /*2430*/  DFMA R34, R8, R20, R10 ;  /* 0x000000140822722b */ /* 0x000fce000000000a */
[----:B------:R0:W-:Y:S04]  /*2440*/  STG.E.64 desc[UR4][R36.64], R34 ;  /* 0x0000002224007986 */ /* 0x0001e8000c101b04 */
[----:B------:R-:W2:Y:S04]  /*2450*/  LDG.E.64 R8, desc[UR4][R2.64] ;  /* 0x0000000402087981 */ /* 0x000ea8000c1e1b00 */
[----:B------:R-:W2:Y:S04]  /*2460*/  LDG.E.64 R10, desc[UR4][R22.64] ;  /* 0x00000004160a7981 */ /* 0x000ea8000c1e1b00 */
[----:B------:R-:W3:Y:S04]  /*2470*/  LDG.E.64 R12, desc[UR4][R28.64] ;  /* 0x000000041c0c7981 */ /* 0x000ee8000c1e1b00 */
[----:B------:R1:W4:Y:S04]  /*2480*/  LDG.E.64 R30, desc[UR4][R2.64+0x40000] ;  /* 0x04000004021e7981 */ /* 0x000328000c1e1b00 */
[----:B------:R-:W4:Y:S04]  /*2490*/  LDG.E.64 R48, desc[UR4][R22.64+0x40000] ;  /* 0x0400000416307981 */ /* 0x000f28000c1e1b00 */
[----:B------:R-:W5:Y:S04]  /*24a0*/  LDG.E.64 R42, desc[UR4][R28.64+0x40000] ;  /* 0x040000041c2a7981 */ /* 0x000f68000c1e1b00 */
[----:B------:R-:W5:Y:S04]  /*24b0*/  LDG.E.64 R38, desc[UR4][R52.64] ;  /* 0x0000000434267981 */ /* 0x000f68000c1e1b00 */
[----:B------:R-:W5:Y:S04]  /*24c0*/  LDG.E.64 R32, desc[UR4][R4.64+0x40000] ;  /* 0x0400000404207981 */ /* 0x000f68000c1e1b00 */
[----:B0-----:R-:W5:Y:S04]  /*24d0*/  LDG.E.64 R34, desc[UR4][R24.64+0x40000] ;  /* 0x0400000418227981 */ /* 0x001f68000c1e1b00 */
[----:B------:R-:W5:Y:S04]  /*24e0*/  LDG.E.64 R36, desc[UR4][R52.64+0x40000] ;  /* 0x0400000434247981 */ /* 0x000f68000c1e1b00 */
[----:B------:R0:W5:Y:S04]  /*24f0*/  LDG.E.64 R40, desc[UR4][R4.64] ;  /* 0x0000000404287981 */ /* 0x000168000c1e1b00 */
[----:B------:R-:W5:Y:S04]  /*2500*/  LDG.E.64 R44, desc[UR4][R24.64] ;  /* 0x00000004182c7981 */ /* 0x000f68000c1e1b00 */
[----:B------:R-:W5:Y:S04]  /*2510*/  LDG.E.64 R46, desc[UR4][R26.64+0x40000] ;  /* 0x040000041a2e7981 */ /* 0x000f68000c1e1b00 */
[----:B------:R-:W5:Y:S01]  /*2520*/  LDG.E.64 R50, desc[UR4][R26.64] ;  /* 0x000000041a327981 */ /* 0x000f62000c1e1b00 */
[----:B-1----:R-:W0:Y:S01]  /*2530*/  MUFU.RCP64H R3, R15 ;  /* 0x0000000f00037308 */ /* 0x002e220000001800 */
[----:B------:R-:W-:Y:S01]  /*2540*/  IMAD.MOV.U32 R2, RZ, RZ, 0x1 ;  /* 0x00000001ff027424 */ /* 0x000fe200078e00ff */
[----:B------:R-:W-:Y:S01]  /*2550*/  UMOV UR6, 0x55555555 ;  /* 0x5555555500067882 */ /* 0x000fe20000000000 */
[----:B------:R-:W-:-:S04]  /*2560*/  UMOV UR7, 0x3fe55555 ;  /* 0x3fe5555500077882 */ /* 0x000fc80000000000 */
[----:B0-----:R-:W-:-:S08]  /*2570*/  DFMA R4, -R14, R2, 1 ;  /* 0x3ff000000e04742b */ /* 0x001fd00000000102 */
[----:B------:R-:W-:-:S08]  /*2580*/  DFMA R4, R4, R4, R4 ;  /* 0x000000040404722b */ /* 0x000fd00000000004 */
[----:B------:R-:W-:-:S08]  /*2590*/  DFMA R4, R2, R4, R2 ;  /* 0x000000040204722b */ /* 0x000fd00000000002 */
[----:B------:R-:W-:-:S08]  /*25a0*/  DFMA R2, -R14, R4, 1 ;  /* 0x3ff000000e02742b */ /* 0x000fd00000000104 */
[----:B------:R-:W-:Y:S01]  /*25b0*/  DFMA R4, R4, R2, R4 ;  /* 0x000000020404722b */ /* 0x000fe20000000004 */
[----:B------:R-:W-:Y:S01]  /*25c0*/  BSSY.RECONVERGENT B2, `(.L_x_73) ;  /* 0x000001f000027945 */ /* 0x000fe20003800200 */
[----:B--2---:R-:W-:Y:S02]  /*25d0*/  DADD R10, R10, -R8 ;  /* 0x000000000a0a7229 */ /* 0x004fe40000000808 */
[----:B---3--:R-:W-:Y:S02]  /*25e0*/  DADD R12, -R16, R12 ;  /* 0x00000000100c7229 */ /* 0x008fe4000000010c */
[----:B----4-:R-:W-:-:S06]  /*25f0*/  DADD R48, R48, -R30 ;  /* 0x0000000030307229 */ /* 0x010fcc000000081e */
[----:B------:R-:W-:Y:S02]  /*2600*/  DFMA R10, R12, UR6, R10 ;  /* 0x000000060c0a7c2b */ /* 0x000fe4000800000a */
[----:B-----5:R-:W-:-:S06]  /*2610*/  DADD R42, -R16, R42 ;  /* 0x00000000102a7229 */ /* 0x020fcc000000012a */
[----:B------:R-:W-:Y:S02]  /*2620*/  DMUL R10, R38, R10 ;  /* 0x0000000a260a7228 */ /* 0x000fe40000000000 */
[----:B------:R-:W-:Y:S02]  /*2630*/  DFMA R42, R42, UR6, R48 ;  /* 0x000000062a2a7c2b */ /* 0x000fe40008000030 */
[----:B------:R-:W-:Y:S02]  /*2640*/  DADD R32, -R30, R32 ;  /* 0x000000001e207229 */ /* 0x000fe40000000120 */
[----:B------:R-:W-:-:S04]  /*2650*/  DADD R34, -R16, R34 ;  /* 0x0000000010227229 */ /* 0x000fc80000000122 */
[----:B------:R-:W-:-:S04]  /*2660*/  DFMA R10, R36, R42, -R10 ;  /* 0x0000002a240a722b */ /* 0x000fc8000000080a */
[----:B------:R-:W-:Y:S02]  /*2670*/  DFMA R32, R34, UR6, R32 ;  /* 0x0000000622207c2b */ /* 0x000fe40008000020 */
[----:B------:R-:W-:Y:S02]  /*2680*/  DADD R40, -R8, R40 ;  /* 0x0000000008287229 */ /* 0x000fe40000000128 */
[----:B------:R-:W-:-:S04]  /*2690*/  DADD R44, -R16, R44 ;  /* 0x00000000102c7229 */ /* 0x000fc8000000012c */
[----:B------:R-:W-:-:S04]  /*26a0*/  DFMA R10, R46, R32, R10 ;  /* 0x000000202e0a722b */ /* 0x000fc8000000000a */
[----:B------:R-:W-:-:S08]  /*26b0*/  DFMA R40, R44, UR6, R40 ;  /* 0x000000062c287c2b */ /* 0x000fd00008000028 */
        /* <DEDUP_REMOVED lines=15> */
.L_x_74:
[----:B------:R-:W-:Y:S05]  /*27b0*/  BSYNC.RECONVERGENT B2 ;  /* 0x0000000000027941 */ /* 0x000fea0003800200 */
.L_x_73:
[----:B------:R-:W0:Y:S01]  /*27c0*/  LDC.64 R2, c[0x4][0x4b8] ;  /* 0x01012e00ff027b82 */ /* 0x000e220000000a00 */
[----:B------:R-:W-:Y:S01]  /*27d0*/  DFMA R10, R18, R20, R10 ;  /* 0x00000014120a722b */ /* 0x000fe2000000000a */
[----:B0-----:R-:W-:-:S04]  /*27e0*/  IMAD.WIDE.U32 R2, R0, 0x40000, R2 ;  /* 0x0004000000027825 */ /* 0x001fc800078e0002 */
[----:B------:R-:W-:-:S05]  /*27f0*/  IMAD.WIDE.U32 R2, R6, 0x8, R2 ;  /* 0x0000000806027825 */ /* 0x000fca00078e0002 */
[----:B------:R0:W-:Y:S02]  /*2800*/  STG.E.64 desc[UR4][R2.64], R10 ;  /* 0x0000000a02007986 */ /* 0x0001e4000c101b04 */
.L_x_66:
[----:B------:R-:W-:Y:S05]  /*2810*/  BSYNC.RECONVERGENT B0 ;  /* 0x0000000000007941 */ /* 0x000fea0003800200 */
.L_x_65:
[----:B------:R-:W-:-:S04]  /*2820*/  ISETP.GT.U32.AND P0, PT, R6, 0x7fff, PT ;  /* 0x00007fff0600780c */ /* 0x000fc80003f04070 */
[----:B------:R-:W-:-:S13]  /*2830*/  ISETP.GT.U32.OR P0, PT, R0, 0x32, P0 ;  /* 0x000000320000780c */ /* 0x000fda0000704470 */
[----:B------:R-:W-:Y:S05]  /*2840*/  @P0 EXIT ;  /* 0x000000000000094d */ /* 0x000fea0003800000 */
[----:B01----:R-:W0:Y:S02]  /*2850*/  LDC.64 R2, c[0x4][0x160] ;  /* 0x01005800ff027b82 */ /* 0x003e240000000a00 */
[----:B0-----:R-:W-:-:S04]  /*2860*/  IMAD.WIDE.U32 R2, R0, 0x40000, R2 ;  /* 0x0004000000027825 */ /* 0x001fc800078e0002 */
[----:B------:R-:W-:Y:S02]  /*2870*/  IMAD.WIDE.U32 R4, R6, 0x8, R2 ;  /* 0x0000000806047825 */ /* 0x000fe400078e0002 */
[----:B------:R-:W0:Y:S03]  /*2880*/  LDC.64 R2, c[0x4][0x178] ;  /* 0x01005e00ff027b82 */ /* 0x000e260000000a00 */
[----:B------:R-:W2:Y:S01]  /*2890*/  LDG.E.64 R34, desc[UR4][R4.64] ;  /* 0x0000000404227981 */ /* 0x000ea2000c1e1b00 */
[----:B------:R-:W-:Y:S02]  /*28a0*/  IMAD.MOV.U32 R8, RZ, RZ, 0x1 ;  /* 0x00000001ff087424 */ /* 0x000fe400078e00ff */
[----:B0-----:R-:W-:-:S04]  /*28b0*/  IMAD.WIDE.U32 R2, R0, 0x40000, R2 ;  /* 0x0004000000027825 */ /* 0x001fc800078e0002 */
[----:B------:R-:W-:-:S05]  /*28c0*/  IMAD.WIDE.U32 R2, R6, 0x8, R2 ;  /* 0x0000000806027825 */ /* 0x000fca00078e0002 */
[----:B------:R0:W5:Y:S01]  /*28d0*/  LDG.E.64 R30, desc[UR4][R2.64] ;  /* 0x00000004021e7981 */ /* 0x000162000c1e1b00 */
[----:B------:R-:W-:Y:S01]  /*28e0*/  BSSY.RECONVERGENT B0, `(.L_x_75) ;  /* 0x0000013000007945 */ /* 0x000fe20003800200 */
[----:B--2---:R-:W1:Y:S02]  /*28f0*/  MUFU.RCP64H R9, R35 ;  /* 0x0000002300097308 */ /* 0x004e640000001800 */
[----:B-1----:R-:W-:-:S08]  /*2900*/  DFMA R10, -R34, R8, 1 ;  /* 0x3ff00000220a742b */ /* 0x002fd00000000108 */
[----:B------:R-:W-:-:S08]  /*2910*/  DFMA R10, R10, R10, R10 ;  /* 0x0000000a0a0a722b */ /* 0x000fd0000000000a */
[----:B------:R-:W-:-:S08]  /*2920*/  DFMA R10, R8, R10, R8 ;  /* 0x0000000a080a722b */ /* 0x000fd00000000008 */
[----:B------:R-:W-:-:S08]  /*2930*/  DFMA R8, -R34, R10, 1 ;  /* 0x3ff000002208742b */ /* 0x000fd0000000010a */
[----:B------:R-:W-:-:S08]  /*2940*/  DFMA R8, R10, R8, R10 ;  /* 0x000000080a08722b */ /* 0x000fd0000000000a */
[----:B------:R-:W-:-:S08]  /*2950*/  DMUL R14, R8, 1000 ;  /* 0x408f4000080e7828 */ /* 0x000fd00000000000 */
[----:B------:R-:W-:-:S08]  /*2960*/  DFMA R4, -R34, R14, 1000 ;  /* 0x408f40002204742b */ /* 0x000fd0000000010e */
[----:B------:R-:W-:-:S10]  /*2970*/  DFMA R14, R8, R4, R14 ;  /* 0x00000004080e722b */ /* 0x000fd4000000000e */
[----:B0-----:R-:W-:-:S05]  /*2980*/  FFMA R2, RZ, R35, R15 ;  /* 0x00000023ff027223 */ /* 0x001fca000000000f */
[----:B------:R-:W-:-:S13]  /*2990*/  FSETP.GT.AND P0, PT, |R2|, 1.469367938527859385e-39, PT ;  /* 0x001000000200780b */ /* 0x000fda0003f04200 */
[----:B------:R-:W-:Y:S05]  /*29a0*/  @P0 BRA `(.L_x_76) ;  /* 0x0000000000180947 */ /* 0x000fea0003800000 */
[----:B------:R-:W-:Y:S01]  /*29b0*/  MOV R10, RZ ;  /* 0x000000ff000a7202 */ /* 0x000fe20000000f00 */
[----:B------:R-:W-:Y:S01]  /*29c0*/  IMAD.MOV.U32 R7, RZ, RZ, 0x408f4000 ;  /* 0x408f4000ff077424 */ /* 0x000fe200078e00ff */
[----:B------:R-:W-:-:S07]  /*29d0*/  MOV R8, 0x29f0 ;  /* 0x000029f000087802 */ /* 0x000fce0000000f00 */
[----:B-----5:R-:W-:Y:S05]  /*29e0*/  CALL.REL.NOINC `($__internal_4_$__cuda_sm20_div_rn_f64_full) ;  /* 0x0000001c00e47944 */ /* 0x020fea0003c00000 */
[----:B------:R-:W-:Y:S01]  /*29f0*/  IMAD.MOV.U32 R14, RZ, RZ, R10 ;  /* 0x000000ffff0e7224 */ /* 0x000fe200078e000a */
[----:B------:R-:W-:-:S07]  /*2a00*/  MOV R15, R7 ;  /* 0x00000007000f7202 */ /* 0x000fce0000000f00 */
.L_x_76:
[----:B------:R-:W-:Y:S05]  /*2a10*/  BSYNC.RECONVERGENT B0 ;  /* 0x0000000000007941 */ /* 0x000fea0003800200 */
.L_x_75:
[----:B------:R-:W-:Y:S01]  /*2a20*/  DSETP.NEU.AND P0, PT, R14, RZ, PT ;  /* 0x000000ff0e00722a */ /* 0x000fe20003f0d000 */
[----:B------:R-:W-:-:S13]  /*2a30*/  BSSY.RECONVERGENT B0, `(.L_x_77) ;  /* 0x000000e000007945 */ /* 0x000fda0003800200 */
[----:B------:R-:W-:Y:S01]  /*2a40*/  @!P0 CS2R R8, SRZ ;  /* 0x0000000000088805 */ /* 0x000fe2000001ff00 */
[----:B------:R-:W-:Y:S06]  /*2a50*/  @!P0 BRA `(.L_x_78) ;  /* 0x00000000002c8947 */ /* 0x000fec0003800000 */
[----:B------:R-:W-:Y:S01]  /*2a60*/  DADD R8, -RZ, |R14| ;  /* 0x00000000ff087229 */ /* 0x000fe2000000050e */
[----:B------:R-:W-:Y:S01]  /*2a70*/  BSSY.RECONVERGENT B1, `(.L_x_79) ;  /* 0x0000007000017945 */ /* 0x000fe20003800200 */
[----:B------:R-:W-:Y:S01]  /*2a80*/  ISETP.GE.AND P0, PT, R15, RZ, PT ;  /* 0x000000ff0f00720c */ /* 0x000fe20003f06270 */
[----:B------:R-:W-:Y:S01]  /*2a90*/  IMAD.MOV.U32 R40, RZ, RZ, 0x1eb851eb ;  /* 0x1eb851ebff287424 */ /* 0x000fe200078e00ff */
[----:B------:R-:W-:Y:S02]  /*2aa0*/  MOV R7, 0x3fc1eb85 ;  /* 0x3fc1eb8500077802 */ /* 0x000fe40000000f00 */
[----:B------:R-:W-:-:S04]  /*2ab0*/  MOV R12, 0x2ae0 ;  /* 0x00002ae0000c7802 */ /* 0x000fc80000000f00 */
[----:B------:R-:W-:-:S07]  /*2ac0*/  IMAD.MOV.U32 R41, RZ, RZ, R9 ;  /* 0x000000ffff297224 */ /* 0x000fce00078e0009 */
[----:B-----5:R-:W-:Y:S05]  /*2ad0*/  CALL.REL.NOINC `($_Z7closurev$__internal_accurate_pow) ;  /* 0x0000002400347944 */ /* 0x020fea0003c00000 */
[----:B------:R-:W-:Y:S05]  /*2ae0*/  BSYNC.RECONVERGENT B1 ;  /* 0x0000000000017941 */ /* 0x000fea0003800200 */
.L_x_79:
[----:B------:R-:W-:Y:S02]  /*2af0*/  FSEL R8, R8, RZ, P0 ;  /* 0x000000ff08087208 */ /* 0x000fe40000000000 */
[----:B------:R-:W-:-:S07]  /*2b00*/  FSEL R9, R9, -QNAN , P0 ;  /* 0xfff8000009097808 */ /* 0x000fce0000000000 */
.L_x_78:
[----:B------:R-:W-:Y:S05]  /*2b10*/  BSYNC.RECONVERGENT B0 ;  /* 0x0000000000007941 */ /* 0x000fea0003800200 */
.L_x_77:
[----:B------:R-:W0:Y:S08]  /*2b20*/  LDC.64 R10, c[0x4][0x2d8] ;  /* 0x0100b600ff0a7b82 */ /* 0x000e300000000a00 */
[----:B------:R-:W1:Y:S08]  /*2b30*/  LDC.64 R2, c[0x4][0x190] ;  /* 0x01006400ff027b82 */ /* 0x000e700000000a00 */
[----:B------:R-:W2:Y:S01]  /*2b40*/  LDC.64 R4, c[0x4][0x158] ;  /* 0x01005600ff047b82 */ /* 0x000ea20000000a00 */
[----:B0-----:R-:W-:Y:S01]  /*2b50*/  IMAD.WIDE.U32 R10, R6, 0x4, R10 ;  /* 0x00000004060a7825 */ /* 0x001fe200078e000a */
[----:B------:R-:W-:Y:S01]  /*2b60*/  UMOV UR6, 0x1eb851eb ;  /* 0x1eb851eb00067882 */ /* 0x000fe20000000000 */
[----:B------:R-:W-:-:S05]  /*2b70*/  UMOV UR7, 0x3fc1eb85 ;  /* 0x3fc1eb8500077882 */ /* 0x000fca0000000000 */
[----:B------:R-:W0:Y:S01]  /*2b80*/  LDC.64 R16, c[0x4][0x8] ;  /* 0x01000200ff107b82 */ /* 0x000e220000000a00 */
[----:B------:R3:W2:Y:S01]  /*2b90*/  LDG.E R13, desc[UR4][R10.64] ;  /* 0x000000040a0d7981 */ /* 0x0006a2000c1e1900 */
[----:B-1----:R-:W-:-:S04]  /*2ba0*/  IMAD.WIDE.U32 R2, R0, 0x40000, R2 ;  /* 0x0004000000027825 */ /* 0x002fc800078e0002 */
[----:B------:R-:W-:Y:S02]  /*2bb0*/  IMAD.WIDE.U32 R2, R6, 0x8, R2 ;  /* 0x0000000806027825 */ /* 0x000fe400078e0002 */
[----:B---3--:R-:W1:Y:S04]  /*2bc0*/  LDC.64 R10, c[0x4][0x4c8] ;  /* 0x01013200ff0a7b82 */ /* 0x008e680000000a00 */
[----:B------:R-:W3:Y:S01]  /*2bd0*/  LDG.E.64 R2, desc[UR4][R2.64] ;  /* 0x0000000402027981 */ /* 0x000ee2000c1e1b00 */
[----:B--2---:R-:W-:-:S04]  /*2be0*/  IMAD.WIDE R4, R13, 0x40000, R4 ;  /* 0x000400000d047825 */ /* 0x004fc800078e0204 */
[----:B------:R-:W-:-:S06]  /*2bf0*/  IMAD.WIDE.U32 R36, R6, 0x8, R4 ;  /* 0x0000000806247825 */ /* 0x000fcc00078e0004 */
[----:B------:R-:W5:Y:S01]  /*2c00*/  LDG.E.64 R36, desc[UR4][R36.64] ;  /* 0x0000000424247981 */ /* 0x000f62000c1e1b00 */
[C---:B------:R-:W-:Y:S01]  /*2c10*/  DADD R4, R14.reuse, UR6 ;  /* 0x000000060e047e29 */ /* 0x040fe20008000000 */
[----:B------:R-:W-:Y:S01]  /*2c20*/  IMAD.MOV.U32 R28, RZ, RZ, 0x353f7cee ;  /* 0x353f7ceeff1c7424 */ /* 0x000fe200078e00ff */
[----:B------:R-:W-:Y:S01]  /*2c30*/  BSSY.RECONVERGENT B0, `(.L_x_80) ;  /* 0x000000d000007945 */ /* 0x000fe20003800200 */
[----:B------:R-:W-:Y:S01]  /*2c40*/  IMAD.MOV.U32 R29, RZ, RZ, 0x3ff9ba5e ;  /* 0x3ff9ba5eff1d7424 */ /* 0x000fe200078e00ff */
[----:B------:R-:W-:-:S05]  /*2c50*/  DSETP.NEU.AND P1, PT, R14, 1, PT ;  /* 0x3ff000000e00742a */ /* 0x000fca0003f2d000 */
[----:B---3--:R-:W-:Y:S01]  /*2c60*/  DFMA R28, R2, R28, 1 ;  /* 0x3ff00000021c742b */ /* 0x008fe2000000001c */
[----:B------:R-:W-:-:S04]  /*2c70*/  LOP3.LUT R4, R5, 0x7ff00000, RZ, 0xc0, !PT ;  /* 0x7ff0000005047812 */ /* 0x000fc800078ec0ff */
[----:B------:R-:W-:-:S13]  /*2c80*/  ISETP.NE.AND P0, PT, R4, 0x7ff00000, PT ;  /* 0x7ff000000400780c */ /* 0x000fda0003f05270 */
[----:B01----:R-:W-:Y:S05]  /*2c90*/  @P0 BRA `(.L_x_81) ;  /* 0x0000000000180947 */ /* 0x003fea0003800000 */
[----:B------:R-:W-:-:S14]  /*2ca0*/  DSETP.NAN.AND P0, PT, R14, R14, PT ;  /* 0x0000000e0e00722a */ /* 0x000fdc0003f08000 */
[----:B------:R-:W-:Y:S01]  /*2cb0*/  @P0 DADD R8, R14, UR6 ;  /* 0x000000060e080e29 */ /* 0x000fe20008000000 */
[----:B------:R-:W-:Y:S10]  /*2cc0*/  @P0 BRA `(.L_x_81) ;  /* 0x00000000000c0947 */ /* 0x000ff40003800000 */
[----:B------:R-:W-:-:S14]  /*2cd0*/  DSETP.NEU.AND P0, PT, |R14|, +INF , PT ;  /* 0x7ff000000e00742a */ /* 0x000fdc0003f0d200 */
[----:B------:R-:W-:Y:S01]  /*2ce0*/  @!P0 MOV R8, 0x0 ;  /* 0x0000000000088802 */ /* 0x000fe20000000f00 */
[----:B------:R-:W-:-:S07]  /*2cf0*/  @!P0 IMAD.MOV.U32 R9, RZ, RZ, 0x7ff00000 ;  /* 0x7ff00000ff098424 */ /* 0x000fce00078e00ff */
.L_x_81:
[----:B------:R-:W-:Y:S05]  /*2d00*/  BSYNC.RECONVERGENT B0 ;  /* 0x0000000000007941 */ /* 0x000fea0003800200 */
.L_x_80:
[----:B------:R-:W-:Y:S01]  /*2d10*/  FSEL R26, R8, RZ, P1 ;  /* 0x000000ff081a7208 */ /* 0x000fe20000800000 */
[----:B-----5:R-:W-:Y:S01]  /*2d20*/  DADD R28, R28, -R36 ;  /* 0x000000001c1c7229 */ /* 0x020fe20000000824 */
[----:B------:R-:W-:Y:S01]  /*2d30*/  FSEL R27, R9, 1.875, P1 ;  /* 0x3ff00000091b7808 */ /* 0x000fe20000800000 */
[----:B------:R-:W-:-:S04]  /*2d40*/  IMAD.WIDE.U32 R8, R0, 0x40000, R10 ;  /* 0x0004000000087825 */ /* 0x000fc800078e000a */
[----:B------:R-:W-:Y:S01]  /*2d50*/  IMAD.WIDE.U32 R10, R0, 0x40000, R16 ;  /* 0x00040000000a7825 */ /* 0x000fe200078e0010 */
[----:B------:R-:W-:-:S03]  /*2d60*/  DMUL R26, R30, R26 ;  /* 0x0000001a1e1a7228 */ /* 0x000fc60000000000 */
[----:B------:R-:W-:-:S04]  /*2d70*/  IMAD.WIDE.U32 R8, R6, 0x8, R8 ;  /* 0x0000000806087825 */ /* 0x000fc800078e0008 */
[----:B------:R-:W-:Y:S01]  /*2d80*/  IMAD.WIDE.U32 R24, R6, 0x8, R10 ;  /* 0x0000000806187825 */ /* 0x000fe200078e000a */
[----:B------:R-:W-:-:S07]  /*2d90*/  DMUL R26, R26, R28 ;  /* 0x0000001c1a1a7228 */ /* 0x000fce0000000000 */
[----:B------:R0:W-:Y:S04]  /*2da0*/  STG.E.64 desc[UR4][R8.64], R26 ;  /* 0x0000001a08007986 */ /* 0x0001e8000c101b04 */
[----:B------:R-:W5:Y:S01]  /*2db0*/  LDG.E.64 R24, desc[UR4][R24.64] ;  /* 0x0000000418187981 */ /* 0x000f62000c1e1b00 */
[----:B------:R-:W-:Y:S01]  /*2dc0*/  DSETP.NEU.AND P0, PT, R14, RZ, PT ;  /* 0x000000ff0e00722a */ /* 0x000fe20003f0d000 */
[----:B------:R-:W-:-:S13]  /*2dd0*/  BSSY.RECONVERGENT B0, `(.L_x_82) ;  /* 0x000000c000007945 */ /* 0x000fda0003800200 */
[----:B------:R-:W-:Y:S01]  /*2de0*/  @!P0 CS2R R10, SRZ ;  /* 0x00000000000a8805 */ /* 0x000fe2000001ff00 */
[----:B0-----:R-:W-:Y:S06]  /*2df0*/  @!P0 BRA `(.L_x_83) ;  /* 0x0000000000248947 */ /* 0x001fec0003800000 */
[----:B------:R-:W-:Y:S01]  /*2e00*/  DADD R8, -RZ, |R14| ;  /* 0x00000000ff087229 */ /* 0x000fe2000000050e */
[----:B------:R-:W-:Y:S01]  /*2e10*/  ISETP.GE.AND P0, PT, R15, RZ, PT ;  /* 0x000000ff0f00720c */ /* 0x000fe20003f06270 */
[----:B------:R-:W-:Y:S01]  /*2e20*/  IMAD.MOV.U32 R7, RZ, RZ, 0x3fc1eb85 ;  /* 0x3fc1eb85ff077424 */ /* 0x000fe200078e00ff */
[----:B------:R-:W-:Y:S02]  /*2e30*/  MOV R40, 0x1eb851eb ;  /* 0x1eb851eb00287802 */ /* 0x000fe40000000f00 */
[----:B------:R-:W-:-:S05]  /*2e40*/  MOV R12, 0x2e70 ;  /* 0x00002e70000c7802 */ /* 0x000fca0000000f00 */
[----:B------:R-:W-:-:S07]  /*2e50*/  IMAD.MOV.U32 R41, RZ, RZ, R9 ;  /* 0x000000ffff297224 */ /* 0x000fce00078e0009 */
[----:B-----5:R-:W-:Y:S05]  /*2e60*/  CALL.REL.NOINC `($_Z7closurev$__internal_accurate_pow) ;  /* 0x0000002000507944 */ /* 0x020fea0003c00000 */
[----:B------:R-:W-:Y:S02]  /*2e70*/  FSEL R10, R8, RZ, P0 ;  /* 0x000000ff080a7208 */ /* 0x000fe40000000000 */
[----:B------:R-:W-:-:S07]  /*2e80*/  FSEL R11, R9, -QNAN , P0 ;  /* 0xfff80000090b7808 */ /* 0x000fce0000000000 */
.L_x_83:
[----:B------:R-:W-:Y:S05]  /*2e90*/  BSYNC.RECONVERGENT B0 ;  /* 0x0000000000007941 */ /* 0x000fea0003800200 */
.L_x_82:
[----:B------:R-:W0:Y:S01]  /*2ea0*/  LDC.64 R8, c[0x4][0x158] ;  /* 0x01005600ff087b82 */ /* 0x000e220000000a00 */
[----:B------:R-:W1:Y:S01]  /*2eb0*/  MUFU.RCP64H R19, 9.9999937219763523899e-09 ;  /* 0x3e45798e00137908 */ /* 0x000e620000001800 */
[----:B------:R-:W-:-:S06]  /*2ec0*/  IMAD.MOV.U32 R18, RZ, RZ, 0x1 ;  /* 0x00000001ff127424 */ /* 0x000fcc00078e00ff */
[----:B------:R-:W2:Y:S01]  /*2ed0*/  LDC.64 R32, c[0x4][0x4d0] ;  /* 0x01013400ff207b82 */ /* 0x000ea20000000a00 */
[----:B0-----:R-:W-:-:S04]  /*2ee0*/  IMAD.WIDE.U32 R8, R0, 0x40000, R8 ;  /* 0x0004000000087825 */ /* 0x001fc800078e0008 */
[----:B------:R-:W-:-:S06]  /*2ef0*/  IMAD.WIDE.U32 R16, R6, 0x8, R8 ;  /* 0x0000000806107825 */ /* 0x000fcc00078e0008 */
[----:B------:R-:W5:Y:S01]  /*2f00*/  LDG.E.64 R16, desc[UR4][R16.64] ;  /* 0x0000000410107981 */ /* 0x000f62000c1e1b00 */
[----:B------:R-:W-:Y:S01]  /*2f10*/  IMAD.MOV.U32 R8, RZ, RZ, -0x1dcf73c6 ;  /* 0xe2308c3aff087424 */ /* 0x000fe200078e00ff */
[----:B------:R-:W-:Y:S01]  /*2f20*/  MOV R9, 0x3e45798e ;  /* 0x3e45798e00097802 */ /* 0x000fe20000000f00 */
[----:B------:R-:W-:Y:S01]  /*2f30*/  BSSY.RECONVERGENT B0, `(.L_x_84) ;  /* 0x0000011000007945 */ /* 0x000fe20003800200 */
[----:B------:R-:W-:Y:S01]  /*2f40*/  ISETP.NE.AND P0, PT, R4, 0x7ff00000, PT ;  /* 0x7ff000000400780c */ /* 0x000fe20003f05270 */
[----:B------:R-:W-:-:S03]  /*2f50*/  DSETP.NEU.AND P1, PT, R14, 1, PT ;  /* 0x3ff000000e00742a */ /* 0x000fc60003f2d000 */
[----:B-1----:R-:W-:-:S08]  /*2f60*/  DFMA R20, R18, -R8, 1 ;  /* 0x3ff000001214742b */ /* 0x002fd00000000808 */
[----:B------:R-:W-:-:S08]  /*2f70*/  DFMA R20, R20, R20, R20 ;  /* 0x000000141414722b */ /* 0x000fd00000000014 */
[----:B------:R-:W-:-:S08]  /*2f80*/  DFMA R20, R18, R20, R18 ;  /* 0x000000141214722b */ /* 0x000fd00000000012 */
[----:B------:R-:W-:-:S08]  /*2f90*/  DFMA R18, R20, -R8, 1 ;  /* 0x3ff000001412742b */ /* 0x000fd00000000808 */
[----:B------:R-:W-:Y:S01]  /*2fa0*/  DFMA R18, R20, R18, R20 ;  /* 0x000000121412722b */ /* 0x000fe20000000014 */
[----:B--2---:R-:W-:Y:S10]  /*2fb0*/  @P0 BRA `(.L_x_85) ;  /* 0x0000000000200947 */ /* 0x004ff40003800000 */
[----:B------:R-:W-:-:S14]  /*2fc0*/  DSETP.NAN.AND P0, PT, R14, R14, PT ;  /* 0x0000000e0e00722a */ /* 0x000fdc0003f08000 */
[----:B------:R-:W-:Y:S01]  /*2fd0*/  @P0 IMAD.MOV.U32 R4, RZ, RZ, 0x1eb851eb ;  /* 0x1eb851ebff040424 */ /* 0x000fe200078e00ff */
[----:B------:R-:W-:-:S06]  /*2fe0*/  @P0 MOV R5, 0x3fc1eb85 ;  /* 0x3fc1eb8500050802 */ /* 0x000fcc0000000f00 */
[----:B------:R-:W-:Y:S01]  /*2ff0*/  @P0 DADD R10, R14, R4 ;  /* 0x000000000e0a0229 */ /* 0x000fe20000000004 */
[----:B------:R-:W-:Y:S10]  /*3000*/  @P0 BRA `(.L_x_85) ;  /* 0x00000000000c0947 */ /* 0x000ff40003800000 */
[----:B------:R-:W-:-:S14]  /*3010*/  DSETP.NEU.AND P0, PT, |R14|, +INF , PT ;  /* 0x7ff000000e00742a */ /* 0x000fdc0003f0d200 */
[----:B------:R-:W-:Y:S02]  /*3020*/  @!P0 IMAD.MOV.U32 R10, RZ, RZ, 0x0 ;  /* 0x00000000ff0a8424 */ /* 0x000fe400078e00ff */
[----:B------:R-:W-:-:S07]  /*3030*/  @!P0 IMAD.MOV.U32 R11, RZ, RZ, 0x7ff00000 ;  /* 0x7ff00000ff0b8424 */ /* 0x000fce00078e00ff */
.L_x_85:
[----:B------:R-:W-:Y:S05]  /*3040*/  BSYNC.RECONVERGENT B0 ;  /* 0x0000000000007941 */ /* 0x000fea0003800200 */
.L_x_84:
[----:B------:R-:W-:Y:S01]  /*3050*/  FSEL R20, R10, RZ, P1 ;  /* 0x000000ff0a147208 */ /* 0x000fe20000800000 */
[----:B------:R-:W-:Y:S01]  /*3060*/  IMAD.MOV.U32 R23, RZ, RZ, 0x3fe374bc ;  /* 0x3fe374bcff177424 */ /* 0x000fe200078e00ff */
[----:B------:R-:W-:Y:S01]  /*3070*/  FSEL R21, R11, 1.875, P1 ;  /* 0x3ff000000b157808 */ /* 0x000fe20000800000 */
[----:B------:R-:W-:Y:S01]  /*3080*/  DMUL R10, R2, R18 ;  /* 0x00000012020a7228 */ /* 0x000fe20000000000 */
[----:B------:R-:W-:Y:S01]  /*3090*/  MOV R22, 0x6a7ef9db ;  /* 0x6a7ef9db00167802 */ /* 0x000fe20000000f00 */
[----:B------:R-:W-:Y:S01]  /*30a0*/  IMAD.WIDE.U32 R4, R0, 0x40000, R32 ;  /* 0x0004000000047825 */ /* 0x000fe200078e0020 */
[----:B------:R-:W-:Y:S01]  /*30b0*/  FSETP.GEU.AND P1, PT, |R3|, 6.5827683646048100446e-37, PT ;  /* 0x036000000300780b */ /* 0x000fe20003f2e200 */
[----:B------:R-:W-:Y:S01]  /*30c0*/  BSSY.RECONVERGENT B0, `(.L_x_86) ;  /* 0x0000012000007945 */ /* 0x000fe20003800200 */
[----:B-----5:R-:W-:Y:S02]  /*30d0*/  DMUL R20, R24, R20 ;  /* 0x0000001418147228 */ /* 0x020fe40000000000 */
[----:B------:R-:W-:Y:S01]  /*30e0*/  DFMA R22, R16, R22, 1 ;  /* 0x3ff000001016742b */ /* 0x000fe20000000016 */
[----:B------:R-:W-:Y:S01]  /*30f0*/  IMAD.WIDE.U32 R4, R6, 0x8, R4 ;  /* 0x0000000806047825 */ /* 0x000fe200078e0004 */
[----:B------:R-:W-:-:S06]  /*3100*/  DFMA R8, R10, -R8, R2 ;  /* 0x800000080a08722b */ /* 0x000fcc0000000002 */
[----:B------:R-:W-:Y:S02]  /*3110*/  DMUL R20, R20, R22 ;  /* 0x0000001614147228 */ /* 0x000fe40000000000 */
[----:B------:R-:W-:-:S05]  /*3120*/  DFMA R10, R18, R8, R10 ;  /* 0x00000008120a722b */ /* 0x000fca000000000a */
[----:B------:R0:W-:Y:S05]  /*3130*/  STG.E.64 desc[UR4][R4.64], R20 ;  /* 0x0000001404007986 */ /* 0x0001ea000c101b04 */
[----:B------:R-:W-:-:S05]  /*3140*/  FFMA R7, RZ, 0.19284650683403015137, R11 ;  /* 0x3e45798eff077823 */ /* 0x000fca000000000b */
[----:B------:R-:W-:-:S13]  /*3150*/  FSETP.GT.AND P0, PT, |R7|, 1.469367938527859385e-39, PT ;  /* 0x001000000700780b */ /* 0x000fda0003f04200 */
[----:B0-----:R-:W-:Y:S05]  /*3160*/  @P0 BRA P1, `(.L_x_87) ;  /* 0x00000000001c0947 */ /* 0x001fea0000800000 */
[----:B------:R-:W-:Y:S01]  /*3170*/  IMAD.MOV.U32 R10, RZ, RZ, R2 ;  /* 0x000000ffff0a7224 */ /* 0x000fe200078e0002 */
[----:B------:R-:W-:Y:S01]  /*3180*/  MOV R7, R3 ;  /* 0x0000000300077202 */ /* 0x000fe20000000f00 */
[----:B------:R-:W-:Y:S01]  /*3190*/  IMAD.MOV.U32 R34, RZ, RZ, -0x1dcf73c6 ;  /* 0xe2308c3aff227424 */ /* 0x000fe200078e00ff */
[----:B------:R-:W-:Y:S01]  /*31a0*/  MOV R8, 0x31d0 ;  /* 0x000031d000087802 */ /* 0x000fe20000000f00 */
[----:B------:R-:W-:-:S07]  /*31b0*/  IMAD.MOV.U32 R35, RZ, RZ, 0x3e45798e ;  /* 0x3e45798eff237424 */ /* 0x000fce00078e00ff */
[----:B------:R-:W-:Y:S05]  /*31c0*/  CALL.REL.NOINC `($__internal_4_$__cuda_sm20_div_rn_f64_full) ;  /* 0x0000001400ec7944 */ /* 0x000fea0003c00000 */
[----:B------:R-:W-:-:S07]  /*31d0*/  MOV R11, R7 ;  /* 0x00000007000b7202 */ /* 0x000fce0000000f00 */
.L_x_87:
[----:B------:R-:W-:Y:S05]  /*31e0*/  BSYNC.RECONVERGENT B0 ;  /* 0x0000000000007941 */ /* 0x000fea0003800200 */
.L_x_86:
[----:B------:R-:W-:Y:S01]  /*31f0*/  UMOV UR6, 0x66666666 ;  /* 0x6666666600067882 */ /* 0x000fe20000000000 */
[----:B------:R-:W-:Y:S01]  /*3200*/  UMOV UR7, 0x3ff66666 ;  /* 0x3ff6666600077882 */ /* 0x000fe20000000000 */
[----:B------:R-:W-:Y:S01]  /*3210*/  IMAD.MOV.U32 R4, RZ, RZ, 0x1 ;  /* 0x00000001ff047424 */ /* 0x000fe200078e00ff */
[----:B------:R-:W-:Y:S01]  /*3220*/  DMUL R34, R30, UR6 ;  /* 0x000000061e227c28 */ /* 0x000fe20008000000 */
[----:B------:R-:W-:Y:S01]  /*3230*/  UMOV UR6, 0xe2308c3a ;  /* 0xe2308c3a00067882 */ /* 0x000fe20000000000 */
[----:B------:R-:W-:Y:S01]  /*3240*/  DADD R10, R10, 1 ;  /* 0x3ff000000a0a7429 */ /* 0x000fe20000000000 */
[----:B------:R-:W-:Y:S01]  /*3250*/  UMOV UR7, 0x3e45798e ;  /* 0x3e45798e00077882 */ /* 0x000fe20000000000 */
[----:B------:R-:W-:Y:S04]  /*3260*/  BSSY.RECONVERGENT B0, `(.L_x_88) ;  /* 0x0000018000007945 */ /* 0x000fe80003800200 */
[----:B------:R-:W-:-:S02]  /*3270*/  DMUL R34, R30, R34 ;  /* 0x000000221e227228 */ /* 0x000fc40000000000 */
[----:B------:R-:W-:-:S04]  /*3280*/  DMUL R10, R2, R10 ;  /* 0x0000000a020a7228 */ /* 0x000fc80000000000 */
[----:B------:R-:W0:Y:S04]  /*3290*/  MUFU.RCP64H R5, R35 ;  /* 0x0000002300057308 */ /* 0x000e280000001800 */
[----:B------:R-:W-:-:S08]  /*32a0*/  DMUL R10, R10, UR6 ;  /* 0x000000060a0a7c28 */ /* 0x000fd00008000000 */
[----:B------:R-:W-:Y:S02]  /*32b0*/  DMUL R14, R10, 15 ;  /* 0x402e00000a0e7828 */ /* 0x000fe40000000000 */
[----:B0-----:R-:W-:-:S08]  /*32c0*/  DFMA R8, -R34, R4, 1 ;  /* 0x3ff000002208742b */ /* 0x001fd00000000104 */
[----:B------:R-:W-:Y:S01]  /*32d0*/  FSETP.GEU.AND P1, PT, |R15|, 6.5827683646048100446e-37, PT ;  /* 0x036000000f00780b */ /* 0x000fe20003f2e200 */
        /* <DEDUP_REMOVED lines=11> */
[----:B------:R-:W-:Y:S02]  /*3390*/  MOV R7, R15 ;  /* 0x0000000f00077202 */ /* 0x000fe40000000f00 */
[----:B------:R-:W-:-:S07]  /*33a0*/  MOV R8, 0x33c0 ;  /* 0x000033c000087802 */ /* 0x000fce0000000f00 */
[----:B------:R-:W-:Y:S05]  /*33b0*/  CALL.REL.NOINC `($__internal_4_$__cuda_sm20_div_rn_f64_full) ;  /* 0x0000001400707944 */ /* 0x000fea0003c00000 */
[----:B------:R-:W-:Y:S02]  /*33c0*/  IMAD.MOV.U32 R4, RZ, RZ, R10 ;  /* 0x000000ffff047224 */ /* 0x000fe400078e000a */
[----:B------:R-:W-:-:S07]  /*33d0*/  IMAD.MOV.U32 R5, RZ, RZ, R7 ;  /* 0x000000ffff057224 */ /* 0x000fce00078e0007 */
.L_x_89:
[----:B------:R-:W-:Y:S05]  /*33e0*/  BSYNC.RECONVERGENT B0 ;  /* 0x0000000000007941 */ /* 0x000fea0003800200 */
.L_x_88:
[----:B------:R-:W0:Y:S01]  /*33f0*/  MUFU.RCP64H R9, R31 ;  /* 0x0000001f00097308 */ /* 0x000e220000001800 */
[----:B------:R-:W-:Y:S01]  /*3400*/  MOV R8, 0x1 ;  /* 0x0000000100087802 */ /* 0x000fe20000000f00 */
[----:B------:R-:W1:Y:S01]  /*3410*/  LDC.64 R18, c[0x4][0x4a8] ;  /* 0x01012a00ff127b82 */ /* 0x000e620000000a00 */
[----:B------:R-:W-:Y:S01]  /*3420*/  FSETP.GEU.AND P1, PT, |R3|, 6.5827683646048100446e-37, PT ;  /* 0x036000000300780b */ /* 0x000fe20003f2e200 */
[----:B------:R-:W-:Y:S03]  /*3430*/  BSSY.RECONVERGENT B0, `(.L_x_90) ;  /* 0x0000016000007945 */ /* 0x000fe60003800200 */
[----:B0-----:R-:W-:-:S08]  /*3440*/  DFMA R10, -R30, R8, 1 ;  /* 0x3ff000001e0a742b */ /* 0x001fd00000000108 */
[----:B------:R-:W-:-:S08]  /*3450*/  DFMA R10, R10, R10, R10 ;  /* 0x0000000a0a0a722b */ /* 0x000fd0000000000a */
[----:B------:R-:W-:-:S08]  /*3460*/  DFMA R10, R8, R10, R8 ;  /* 0x0000000a080a722b */ /* 0x000fd00000000008 */
[----:B------:R-:W-:-:S08]  /*3470*/  DFMA R8, -R30, R10, 1 ;  /* 0x3ff000001e08742b */ /* 0x000fd0000000010a */
[----:B------:R-:W-:Y:S01]  /*3480*/  DFMA R10, R10, R8, R10 ;  /* 0x000000080a0a722b */ /* 0x000fe2000000000a */
[----:B-1----:R-:W-:-:S07]  /*3490*/  IMAD.WIDE.U32 R8, R0, 0x40000, R18 ;  /* 0x0004000000087825 */ /* 0x002fce00078e0012 */
[----:B------:R-:W-:Y:S01]  /*34a0*/  DMUL R14, R2, R10 ;  /* 0x0000000a020e7228 */ /* 0x000fe20000000000 */
[----:B------:R-:W-:-:S05]  /*34b0*/  IMAD.WIDE.U32 R8, R6, 0x8, R8 ;  /* 0x0000000806087825 */ /* 0x000fca00078e0008 */
[----:B------:R0:W-:Y:S02]  /*34c0*/  STG.E.64 desc[UR4][R8.64], R4 ;  /* 0x0000000408007986 */ /* 0x0001e4000c101b04 */
[----:B------:R-:W-:-:S08]  /*34d0*/  DFMA R16, -R30, R14, R2 ;  /* 0x0000000e1e10722b */ /* 0x000fd00000000102 */
[----:B------:R-:W-:-:S10]  /*34e0*/  DFMA R10, R10, R16, R14 ;  /* 0x000000100a0a722b */ /* 0x000fd4000000000e */
[----:B------:R-:W-:-:S05]  /*34f0*/  FFMA R7, RZ, R31, R11 ;  /* 0x0000001fff077223 */ /* 0x000fca000000000b */
[----:B------:R-:W-:-:S13]  /*3500*/  FSETP.GT.AND P0, PT, |R7|, 1.469367938527859385e-39, PT ;  /* 0x001000000700780b */ /* 0x000fda0003f04200 */
[----:B0-----:R-:W-:Y:S05]  /*3510*/  @P0 BRA P1, `(.L_x_91) ;  /* 0x00000000001c0947 */ /* 0x001fea0000800000 */
[----:B------:R-:W-:Y:S01]  /*3520*/  IMAD.MOV.U32 R10, RZ, RZ, R2 ;  /* 0x000000ffff0a7224 */ /* 0x000fe200078e0002 */
[----:B------:R-:W-:Y:S01]  /*3530*/  MOV R34, R30 ;  /* 0x0000001e00227202 */ /* 0x000fe20000000f00 */
[----:B------:R-:W-:Y:S01]  /*3540*/  IMAD.MOV.U32 R7, RZ, RZ, R3 ;  /* 0x000000ffff077224 */ /* 0x000fe200078e0003 */
[----:B------:R-:W-:Y:S01]  /*3550*/  MOV R8, 0x3580 ;  /* 0x0000358000087802 */ /* 0x000fe20000000f00 */
[----:B------:R-:W-:-:S07]  /*3560*/  IMAD.MOV.U32 R35, RZ, RZ, R31 ;  /* 0x000000ffff237224 */ /* 0x000fce00078e001f */
[----:B------:R-:W-:Y:S05]  /*3570*/  CALL.REL.NOINC `($__internal_4_$__cuda_sm20_div_rn_f64_full) ;  /* 0x0000001400007944 */ /* 0x000fea0003c00000 */
[----:B------:R-:W-:-:S07]  /*3580*/  IMAD.MOV.U32 R11, RZ, RZ, R7 ;  /* 0x000000ffff0b7224 */ /* 0x000fce00078e0007 */
.L_x_91:
[----:B------:R-:W-:Y:S05]  /*3590*/  BSYNC.RECONVERGENT B0 ;  /* 0x0000000000007941 */ /* 0x000fea0003800200 */
.L_x_90:
[----:B------:R-:W0:Y:S08]  /*35a0*/  LDC.64 R2, c[0x4][0x8] ;  /* 0x01000200ff027b82 */ /* 0x000e300000000a00 */
[----:B------:R-:W1:Y:S01]  /*35b0*/  LDC.64 R8, c[0x4][0x4d8] ;  /* 0x01013600ff087b82 */ /* 0x000e620000000a00 */
[----:B0-----:R-:W-:-:S04]  /*35c0*/  IMAD.WIDE R2, R13, 0x40000, R2 ;  /* 0x000400000d027825 */ /* 0x001fc800078e0202 */
[----:B------:R-:W-:-:S05]  /*35d0*/  IMAD.WIDE.U32 R2, R6, 0x8, R2 ;  /* 0x0000000806027825 */ /* 0x000fca00078e0002 */
[----:B------:R-:W2:Y:S01]  /*35e0*/  LDG.E.64 R34, desc[UR4][R2.64] ;  /* 0x0000000402227981 */ /* 0x000ea2000c1e1b00 */
[----:B-1----:R-:W-:-:S06]  /*35f0*/  IMAD.WIDE.U32 R8, R6, 0x8, R8 ;  /* 0x0000000806087825 */ /* 0x002fcc00078e0008 */
[----:B------:R-:W3:Y:S01]  /*3600*/  LDG.E.64 R8, desc[UR4][R8.64] ;  /* 0x0000000408087981 */ /* 0x000ee2000c1e1b00 */
[----:B------:R-:W-:Y:S01]  /*3610*/  MOV R12, 0x1 ;  /* 0x00000001000c7802 */ /* 0x000fe20000000f00 */
[----:B------:R-:W-:Y:S01]  /*3620*/  DADD R18, -R10, R4 ;  /* 0x000000000a127229 */ /* 0x000fe20000000104 */
[----:B------:R-:W-:Y:S01]  /*3630*/  BSSY.RECONVERGENT B0, `(.L_x_92) ;  /* 0x0000017000007945 */ /* 0x000fe20003800200 */
[----:B------:R-:W-:Y:S02]  /*3640*/  IMAD.MOV.U32 R10, RZ, RZ, 0x0 ;  /* 0x00000000ff0a7424 */ /* 0x000fe400078e00ff */
[----:B------:R-:W-:-:S06]  /*3650*/  IMAD.MOV.U32 R11, RZ, RZ, 0x3ff80000 ;  /* 0x3ff80000ff0b7424 */ /* 0x000fcc00078e00ff */
[----:B------:R-:W-:Y:S01]  /*3660*/  DFMA R18, R18, R10, 1 ;  /* 0x3ff000001212742b */ /* 0x000fe2000000000a */
[----:B--2---:R-:W0:Y:S01]  /*3670*/  MUFU.RCP64H R13, R35 ;  /* 0x00000023000d7308 */ /* 0x004e220000001800 */
[----:B---3--:R-:W-:Y:S01]  /*3680*/  FSETP.GEU.AND P1, PT, |R9|, 6.5827683646048100446e-37, PT ;  /* 0x036000000900780b */ /* 0x008fe20003f2e200 */
        /* <DEDUP_REMOVED lines=13> */
[----:B------:R-:W-:-:S07]  /*3760*/  MOV R8, 0x3780 ;  /* 0x0000378000087802 */ /* 0x000fce0000000f00 */
[----:B------:R-:W-:Y:S05]  /*3770*/  CALL.REL.NOINC `($__internal_4_$__cuda_sm20_div_rn_f64_full) ;  /* 0x0000001000807944 */ /* 0x000fea0003c00000 */
[----:B------:R-:W-:Y:S01]  /*3780*/  IMAD.MOV.U32 R2, RZ, RZ, R10 ;  /* 0x000000ffff027224 */ /* 0x000fe200078e000a */
[----:B------:R-:W-:-:S07]  /*3790*/  MOV R3, R7 ;  /* 0x0000000700037202 */ /* 0x000fce0000000f00 */
.L_x_93:
[----:B------:R-:W-:Y:S05]  /*37a0*/  BSYNC.RECONVERGENT B0 ;  /* 0x0000000000007941 */ /* 0x000fea0003800200 */
.L_x_92:
[----:B------:R-:W0:Y:S08]  /*37b0*/  LDC.64 R16, c[0x4][0x198] ;  /* 0x01006600ff107b82 */ /* 0x000e300000000a00 */
[----:B------:R-:W1:Y:S01]  /*37c0*/  LDC.64 R8, c[0x4][0x4e0] ;  /* 0x01013800ff087b82 */ /* 0x000e620000000a00 */
[----:B0-----:R-:W-:-:S06]  /*37d0*/  IMAD.WIDE.U32 R16, R6, 0x8, R16 ;  /* 0x0000000806107825 */ /* 0x001fcc00078e0010 */
[----:B------:R-:W2:Y:S01]  /*37e0*/  LDG.E.64 R16, desc[UR4][R16.64] ;  /* 0x0000000410107981 */ /* 0x000ea2000c1e1b00 */
[----:B-1----:R-:W-:-:S06]  /*37f0*/  IMAD.WIDE.U32 R14, R6, 0x8, R8 ;  /* 0x00000008060e7825 */ /* 0x002fcc00078e0008 */
[----:B------:R-:W5:Y:S01]  /*3800*/  LDG.E.64 R14, desc[UR4][R14.64] ;  /* 0x000000040e0e7981 */ /* 0x000f62000c1e1b00 */
[----:B------:R-:W-:Y:S01]  /*3810*/  BSSY.RECONVERGENT B0, `(.L_x_94) ;  /* 0x0000007000007945 */ /* 0x000fe20003800200 */
[----:B------:R-:W-:Y:S01]  /*3820*/  IMAD.MOV.U32 R40, RZ, RZ, RZ ;  /* 0x000000ffff287224 */ /* 0x000fe200078e00ff */
[----:B------:R-:W-:Y:S02]  /*3830*/  MOV R7, 0x40000000 ;  /* 0x4000000000077802 */ /* 0x000fe40000000f00 */
[----:B------:R-:W-:Y:S01]  /*3840*/  MOV R12, 0x3880 ;  /* 0x00003880000c7802 */ /* 0x000fe20000000f00 */
[----:B--2---:R-:W-:-:S10]  /*3850*/  DADD R8, -RZ, |R16| ;  /* 0x00000000ff087229 */ /* 0x004fd40000000510 */
[----:B------:R-:W-:-:S07]  /*3860*/  IMAD.MOV.U32 R41, RZ, RZ, R9 ;  /* 0x000000ffff297224 */ /* 0x000fce00078e0009 */
[----:B-----5:R-:W-:Y:S05]  /*3870*/  CALL.REL.NOINC `($_Z7closurev$__internal_accurate_pow) ;  /* 0x0000001400cc7944 */ /* 0x020fea0003c00000 */
[----:B------:R-:W-:Y:S05]  /*3880*/  BSYNC.RECONVERGENT B0 ;  /* 0x0000000000007941 */ /* 0x000fea0003800200 */
.L_x_94:
        /* <DEDUP_REMOVED lines=14> */
.L_x_96:
[----:B------:R-:W-:Y:S05]  /*3970*/  BSYNC.RECONVERGENT B0 ;  /* 0x0000000000007941 */ /* 0x000fea0003800200 */
.L_x_95:
[----:B------:R-:W-:Y:S01]  /*3980*/  FSEL R35, R9, 1.875, P0 ;  /* 0x3ff0000009237808 */ /* 0x000fe20000000000 */
[----:B------:R-:W-:Y:S01]  /*3990*/  BSSY.RECONVERGENT B0, `(.L_x_97) ;  /* 0x0000015000007945 */ /* 0x000fe20003800200 */
[----:B------:R-:W-:Y:S02]  /*39a0*/  FSEL R34, R8, RZ, P0 ;  /* 0x000000ff08227208 */ /* 0x000fe40000000000 */
[----:B------:R-:W0:Y:S01]  /*39b0*/  MUFU.RCP64H R9, R35 ;  /* 0x0000002300097308 */ /* 0x000e220000001800 */
[----:B------:R-:W-:Y:S02]  /*39c0*/  MOV R8, 0x1 ;  /* 0x0000000100087802 */ /* 0x000fe40000000f00 */
[----:B------:R-:W-:-:S04]  /*39d0*/  FSETP.GEU.AND P1, PT, |R37|, 6.5827683646048100446e-37, PT ;  /* 0x036000002500780b */ /* 0x000fc80003f2e200 */
        /* <DEDUP_REMOVED lines=16> */
.L_x_98:
[----:B------:R-:W-:Y:S05]  /*3ae0*/  BSYNC.RECONVERGENT B0 ;  /* 0x0000000000007941 */ /* 0x000fea0003800200 */
.L_x_97:
[----:B------:R-:W0:Y:S02]  /*3af0*/  LDC.64 R8, c[0x4][0x4e8] ;  /* 0x01013a00ff087b82 */ /* 0x000e240000000a00 */
[----:B0-----:R-:W-:-:S06]  /*3b00*/  IMAD.WIDE.U32 R36, R6, 0x8, R8 ;  /* 0x0000000806247825 */ /* 0x001fcc00078e0008 */
[----:B------:R-:W2:Y:S01]  /*3b10*/  LDG.E.64 R36, desc[UR4][R36.64] ;  /* 0x0000000424247981 */ /* 0x000ea2000c1e1b00 */
        /* <DEDUP_REMOVED lines=13> */
[----:B------:R-:W-:Y:S01]  /*3bf0*/  FSETP.GT.AND P0, PT, |R7|, 1.469367938527859385e-39, PT ;  /* 0x001000000700780b */ /* 0x000fe20003f04200 */
[----:B--2---:R-:W-:-:S12]  /*3c00*/  DMUL R36, R36, R10 ;  /* 0x0000000a24247228 */ /* 0x004fd80000000000 */
[----:B------:R-:W-:Y:S05]  /*3c10*/  @P0 BRA P1, `(.L_x_100) ;  /* 0x0000000000200947 */ /* 0x000fea0000800000 */
[----:B------:R-:W-:Y:S01]  /*3c20*/  IMAD.MOV.U32 R34, RZ, RZ, R16 ;  /* 0x000000ffff227224 */ /* 0x000fe200078e0010 */
[----:B------:R-:W-:Y:S01]  /*3c30*/  MOV R35, R17 ;  /* 0x0000001100237202 */ /* 0x000fe20000000f00 */
[----:B------:R-:W-:Y:S01]  /*3c40*/  IMAD.MOV.U32 R10, RZ, RZ, R14 ;  /* 0x000000ffff0a7224 */ /* 0x000fe200078e000e */
[----:B------:R-:W-:Y:S01]  /*3c50*/  MOV R8, 0x3c80 ;  /* 0x00003c8000087802 */ /* 0x000fe20000000f00 */
[----:B------:R-:W-:-:S07]  /*3c60*/  IMAD.MOV.U32 R7, RZ, RZ, R15 ;  /* 0x000000ffff077224 */ /* 0x000fce00078e000f */
[----:B------:R-:W-:Y:S05]  /*3c70*/  CALL.REL.NOINC `($__internal_4_$__cuda_sm20_div_rn_f64_full) ;  /* 0x0000000c00407944 */ /* 0x000fea0003c00000 */
[----:B------:R-:W-:Y:S01]  /*3c80*/  MOV R8, R10 ;  /* 0x0000000a00087202 */ /* 0x000fe20000000f00 */
[----:B------:R-:W-:-:S07]  /*3c90*/  IMAD.MOV.U32 R9, RZ, RZ, R7 ;  /* 0x000000ffff097224 */ /* 0x000fce00078e0007 */
.L_x_100:
[----:B------:R-:W-:Y:S05]  /*3ca0*/  BSYNC.RECONVERGENT B0 ;  /* 0x0000000000007941 */ /* 0x000fea0003800200 */
.L_x_99:
[----:B------:R-:W0:Y:S01]  /*3cb0*/  MUFU.RCP64H R11, R19 ;  /* 0x00000013000b7308 */ /* 0x000e220000001800 */
[----:B------:R-:W-:Y:S01]  /*3cc0*/  IMAD.MOV.U32 R10, RZ, RZ, 0x1 ;  /* 0x00000001ff0a7424 */ /* 0x000fe200078e00ff */
[----:B------:R-:W-:Y:S01]  /*3cd0*/  FSETP.GEU.AND P1, PT, |R31|, 6.5827683646048100446e-37, PT ;  /* 0x036000001f00780b */ /* 0x000fe20003f2e200 */
[----:B------:R-:W-:Y:S01]  /*3ce0*/  DADD R36, -R36, R8 ;  /* 0x0000000024247229 */ /* 0x000fe20000000108 */
[----:B------:R-:W-:Y:S07]  /*3cf0*/  BSSY.RECONVERGENT B0, `(.L_x_101) ;  /* 0x0000014000007945 */ /* 0x000fee0003800200 */
[----:B------:R-:W-:-:S02]  /*3d00*/  DFMA R2, R36, 1.5, R2 ;  /* 0x3ff800002402782b */ /* 0x000fc40000000002 */
        /* <DEDUP_REMOVED lines=18> */
.L_x_102:
[----:B------:R-:W-:Y:S05]  /*3e30*/  BSYNC.RECONVERGENT B0 ;  /* 0x0000000000007941 */ /* 0x000fea0003800200 */
.L_x_101:
[----:B------:R-:W0:Y:S01]  /*3e40*/  MUFU.RCP64H R9, R31 ;  /* 0x0000001f00097308 */ /* 0x000e220000001800 */
[----:B------:R-:W-:Y:S01]  /*3e50*/  IMAD.MOV.U32 R8, RZ, RZ, 0x1 ;  /* 0x00000001ff087424 */ /* 0x000fe200078e00ff */
[----:B------:R-:W-:Y:S01]  /*3e60*/  DMUL R2, R2, R10 ;  /* 0x0000000a02027228 */ /* 0x000fe20000000000 */
[----:B------:R-:W-:Y:S09]  /*3e70*/  BSSY.RECONVERGENT B0, `(.L_x_103) ;  /* 0x0000018000007945 */ /* 0x000ff20003800200 */
[----:B------:R-:W-:Y:S01]  /*3e80*/  FSETP.GEU.AND P1, PT, |R3|, 6.5827683646048100446e-37, PT ;  /* 0x036000000300780b */ /* 0x000fe20003f2e200 */
[----:B0-----:R-:W-:-:S08]  /*3e90*/  DFMA R12, -R30, R8, 1 ;  /* 0x3ff000001e0c742b */ /* 0x001fd00000000108 */
[----:B------:R-:W-:-:S08]  /*3ea0*/  DFMA R12, R12, R12, R12 ;  /* 0x0000000c0c0c722b */ /* 0x000fd0000000000c */
[----:B------:R-:W-:Y:S01]  /*3eb0*/  DFMA R12, R8, R12, R8 ;  /* 0x0000000c080c722b */ /* 0x000fe20000000008 */
[----:B------:R-:W0:Y:S07]  /*3ec0*/  LDC.64 R8, c[0x4][0x4a0] ;  /* 0x01012800ff087b82 */ /* 0x000e2e0000000a00 */
[----:B------:R-:W-:-:S08]  /*3ed0*/  DFMA R16, -R30, R12, 1 ;  /* 0x3ff000001e10742b */ /* 0x000fd0000000010c */
[----:B------:R-:W-:-:S08]  /*3ee0*/  DFMA R16, R12, R16, R12 ;  /* 0x000000100c10722b */ /* 0x000fd0000000000c */
[----:B------:R-:W-:Y:S01]  /*3ef0*/  DMUL R10, R16, R2 ;  /* 0x00000002100a7228 */ /* 0x000fe20000000000 */
[----:B0-----:R-:W-:-:S07]  /*3f00*/  IMAD.WIDE.U32 R8, R0, 0x40000, R8 ;  /* 0x0004000000087825 */ /* 0x001fce00078e0008 */
[----:B------:R-:W-:Y:S01]  /*3f10*/  DFMA R12, -R30, R10, R2 ;  /* 0x0000000a1e0c722b */ /* 0x000fe20000000102 */
[----:B------:R-:W-:-:S05]  /*3f20*/  IMAD.WIDE.U32 R8, R6, 0x8, R8 ;  /* 0x0000000806087825 */ /* 0x000fca00078e0008 */
[----:B------:R0:W-:Y:S02]  /*3f30*/  STG.E.64 desc[UR4][R8.64], R2 ;  /* 0x0000000208007986 */ /* 0x0001e4000c101b04 */
[----:B------:R-:W-:-:S10]  /*3f40*/  DFMA R10, R16, R12, R10 ;  /* 0x0000000c100a722b */ /* 0x000fd4000000000a */
[----:B------:R-:W-:-:S05]  /*3f50*/  FFMA R7, RZ, R31, R11 ;  /* 0x0000001fff077223 */ /* 0x000fca000000000b */
[----:B------:R-:W-:-:S13]  /*3f60*/  FSETP.GT.AND P0, PT, |R7|, 1.469367938527859385e-39, PT ;  /* 0x001000000700780b */ /* 0x000fda0003f04200 */
[----:B0-----:R-:W-:Y:S05]  /*3f70*/  @P0 BRA P1, `(.L_x_104) ;  /* 0x00000000001c0947 */ /* 0x001fea0000800000 */
[----:B------:R-:W-:Y:S01]  /*3f80*/  MOV R34, R30 ;  /* 0x0000001e00227202 */ /* 0x000fe20000000f00 */
[----:B------:R-:W-:Y:S01]  /*3f90*/  IMAD.MOV.U32 R35, RZ, RZ, R31 ;  /* 0x000000ffff237224 */ /* 0x000fe200078e001f */
[----:B------:R-:W-:Y:S01]  /*3fa0*/  MOV R7, R3 ;  /* 0x0000000300077202 */ /* 0x000fe20000000f00 */
[----:B------:R-:W-:Y:S01]  /*3fb0*/  IMAD.MOV.U32 R10, RZ, RZ, R2 ;  /* 0x000000ffff0a7224 */ /* 0x000fe200078e0002 */
[----:B------:R-:W-:-:S07]  /*3fc0*/  MOV R8, 0x3fe0 ;  /* 0x00003fe000087802 */ /* 0x000fce0000000f00 */
[----:B------:R-:W-:Y:S05]  /*3fd0*/  CALL.REL.NOINC `($__internal_4_$__cuda_sm20_div_rn_f64_full) ;  /* 0x0000000800687944 */ /* 0x000fea0003c00000 */
[----:B------:R-:W-:-:S07]  /*3fe0*/  IMAD.MOV.U32 R11, RZ, RZ, R7 ;  /* 0x000000ffff0b7224 */ /* 0x000fce00078e0007 */
.L_x_104:
[----:B------:R-:W-:Y:S05]  /*3ff0*/  BSYNC.RECONVERGENT B0 ;  /* 0x0000000000007941 */ /* 0x000fea0003800200 */
.L_x_103:
[----:B------:R-:W0:Y:S01]  /*4000*/  MUFU.RCP64H R9, R29 ;  /* 0x0000001d00097308 */ /* 0x000e220000001800 */
[----:B------:R-:W-:Y:S01]  /*4010*/  VIADD R8, R29, 0x300402 ;  /* 0x003004021d087836 */ /* 0x000fe20000000000 */
[----:B------:R-:W-:Y:S04]  /*4020*/  BSSY.RECONVERGENT B0, `(.L_x_105) ;  /* 0x000000e000007945 */ /* 0x000fe80003800200 */
        /* <DEDUP_REMOVED lines=13> */
.L_x_106:
[----:B------:R-:W-:Y:S05]  /*4100*/  BSYNC.RECONVERGENT B0 ;  /* 0x0000000000007941 */ /* 0x000fea0003800200 */
.L_x_105:
[----:B------:R-:W0:Y:S02]  /*4110*/  LDC.64 R12, c[0x4][0x4b0] ;  /* 0x01012c00ff0c7b82 */ /* 0x000e240000000a00 */
[----:B0-----:R-:W-:-:S04]  /*4120*/  IMAD.WIDE.U32 R12, R0, 0x40000, R12 ;  /* 0x00040000000c7825 */ /* 0x001fc800078e000c */
[----:B------:R-:W-:-:S06]  /*4130*/  IMAD.WIDE.U32 R12, R6, 0x8, R12 ;  /* 0x00000008060c7825 */ /* 0x000fcc00078e000c */
[----:B------:R-:W2:Y:S01]  /*4140*/  LDG.E.64 R12, desc[UR4][R12.64] ;  /* 0x000000040c0c7981 */ /* 0x000ea2000c1e1b00 */
[----:B------:R-:W0:Y:S01]  /*4150*/  MUFU.RCP64H R17, R25 ;  /* 0x0000001900117308 */ /* 0x000e220000001800 */
[----:B------:R-:W-:Y:S01]  /*4160*/  MOV R16, 0x1 ;  /* 0x0000000100107802 */ /* 0x000fe20000000f00 */
[----:B------:R-:W-:Y:S01]  /*4170*/  UMOV UR6, 0x353f7cee ;  /* 0x353f7cee00067882 */ /* 0x000fe20000000000 */
[----:B------:R-:W-:Y:S01]  /*4180*/  UMOV UR7, 0x3ff9ba5e ;  /* 0x3ff9ba5e00077882 */ /* 0x000fe20000000000 */
[----:B------:R-:W-:Y:S01]  /*4190*/  BSSY.RECONVERGENT B0, `(.L_x_107) ;  /* 0x0000018000007945 */ /* 0x000fe20003800200 */
[----:B------:R-:W-:-:S08]  /*41a0*/  DMUL R4, R4, UR6 ;  /* 0x0000000604047c28 */ /* 0x000fd00008000000 */
[----:B------:R-:W-:Y:S02]  /*41b0*/  DFMA R2, R2, R4, -R14 ;  /* 0x000000040202722b */ /* 0x000fe4000000080e */
[----:B0-----:R-:W-:-:S06]  /*41c0*/  DFMA R18, -R24, R16, 1 ;  /* 0x3ff000001812742b */ /* 0x001fcc0000000110 */
[----:B------:R-:W-:Y:S02]  /*41d0*/  DFMA R2, R2, R8, R10 ;  /* 0x000000080202722b */ /* 0x000fe4000000000a */
[----:B------:R-:W-:-:S08]  /*41e0*/  DFMA R18, R18, R18, R18 ;  /* 0x000000121212722b */ /* 0x000fd00000000012 */
[----:B------:R-:W-:-:S08]  /*41f0*/  DFMA R18, R16, R18, R16 ;  /* 0x000000121012722b */ /* 0x000fd00000000010 */
[----:B------:R-:W-:-:S08]  /*4200*/  DFMA R16, -R24, R18, 1 ;  /* 0x3ff000001810742b */ /* 0x000fd00000000112 */
[----:B------:R-:W-:-:S08]  /*4210*/  DFMA R16, R18, R16, R18 ;  /* 0x000000101210722b */ /* 0x000fd00000000012 */
[----:B--2---:R-:W-:Y:S01]  /*4220*/  DMUL R18, R12, R16 ;  /* 0x000000100c127228 */ /* 0x004fe20000000000 */
[----:B------:R-:W-:-:S07]  /*4230*/  FSETP.GEU.AND P1, PT, |R13|, 6.5827683646048100446e-37, PT ;  /* 0x036000000d00780b */ /* 0x000fce0003f2e200 */
        /* <DEDUP_REMOVED lines=11> */
[----:B------:R-:W-:Y:S01]  /*42f0*/  IMAD.MOV.U32 R16, RZ, RZ, R10 ;  /* 0x000000ffff107224 */ /* 0x000fe200078e000a */
[----:B------:R-:W-:-:S07]  /*4300*/  MOV R17, R7 ;  /* 0x0000000700117202 */ /* 0x000fce0000000f00 */
.L_x_108:
[----:B------:R-:W-:Y:S05]  /*4310*/  BSYNC.RECONVERGENT B0 ;  /* 0x0000000000007941 */ /* 0x000fea0003800200 */
.L_x_107:
[----:B------:R-:W0:Y:S01]  /*4320*/  MUFU.RCP64H R5, R23 ;  /* 0x0000001700057308 */ /* 0x000e220000001800 */
[----:B------:R-:W-:Y:S01]  /*4330*/  IMAD.MOV.U32 R4, RZ, RZ, 0x1 ;  /* 0x00000001ff047424 */ /* 0x000fe200078e00ff */
[----:B------:R-:W-:Y:S01]  /*4340*/  UMOV UR6, 0x6a7ef9db ;  /* 0x6a7ef9db00067882 */ /* 0x000fe20000000000 */
[----:B------:R-:W-:Y:S01]  /*4350*/  UMOV UR7, 0x3fe374bc ;  /* 0x3fe374bc00077882 */ /* 0x000fe20000000000 */
[----:B------:R-:W-:Y:S03]  /*4360*/  BSSY.RECONVERGENT B0, `(.L_x_109) ;  /* 0x0000013000007945 */ /* 0x000fe60003800200 */
[----:B0-----:R-:W-:-:S08]  /*4370*/  DFMA R8, -R22, R4, 1 ;  /* 0x3ff000001608742b */ /* 0x001fd00000000104 */
[----:B------:R-:W-:-:S08]  /*4380*/  DFMA R8, R8, R8, R8 ;  /* 0x000000080808722b */ /* 0x000fd00000000008 */
[----:B------:R-:W-:-:S08]  /*4390*/  DFMA R8, R4, R8, R4 ;  /* 0x000000080408722b */ /* 0x000fd00000000004 */
[----:B------:R-:W-:-:S08]  /*43a0*/  DFMA R4, -R22, R8, 1 ;  /* 0x3ff000001604742b */ /* 0x000fd00000000108 */
[----:B------:R-:W-:-:S08]  /*43b0*/  DFMA R4, R8, R4, R8 ;  /* 0x000000040804722b */ /* 0x000fd00000000008 */
[----:B------:R-:W-:-:S08]  /*43c0*/  DMUL R10, R4, UR6 ;  /* 0x00000006040a7c28 */ /* 0x000fd00008000000 */
[----:B------:R-:W-:-:S08]  /*43d0*/  DFMA R8, -R22, R10, UR6 ;  /* 0x0000000616087e2b */ /* 0x000fd0000800010a */
[----:B------:R-:W-:-:S10]  /*43e0*/  DFMA R10, R4, R8, R10 ;  /* 0x00000008040a722b */ /* 0x000fd4000000000a */
[----:B------:R-:W-:-:S05]  /*43f0*/  FFMA R4, RZ, R23, R11 ;  /* 0x00000017ff047223 */ /* 0x000fca000000000b */
[----:B------:R-:W-:-:S13]  /*4400*/  FSETP.GT.AND P0, PT, |R4|, 1.469367938527859385e-39, PT ;  /* 0x001000000400780b */ /* 0x000fda0003f04200 */
[----:B------:R-:W-:Y:S05]  /*4410*/  @P0 BRA `(.L_x_110) ;  /* 0x00000000001c0947 */ /* 0x000fea0003800000 */
[----:B------:R-:W-:Y:S01]  /*4420*/  IMAD.MOV.U32 R34, RZ, RZ, R22 ;  /* 0x000000ffff227224 */ /* 0x000fe200078e0016 */
[----:B------:R-:W-:Y:S01]  /*4430*/  MOV R35, R23 ;  /* 0x0000001700237202 */ /* 0x000fe20000000f00 */
[----:B------:R-:W-:Y:S01]  /*4440*/  IMAD.MOV.U32 R10, RZ, RZ, 0x6a7ef9db ;  /* 0x6a7ef9dbff0a7424 */ /* 0x000fe200078e00ff */
[----:B------:R-:W-:Y:S01]  /*4450*/  MOV R8, 0x4480 ;  /* 0x0000448000087802 */ /* 0x000fe20000000f00 */
[----:B------:R-:W-:-:S07]  /*4460*/  IMAD.MOV.U32 R7, RZ, RZ, 0x3fe374bc ;  /* 0x3fe374bcff077424 */ /* 0x000fce00078e00ff */
[----:B------:R-:W-:Y:S05]  /*4470*/  CALL.REL.NOINC `($__internal_4_$__cuda_sm20_div_rn_f64_full) ;  /* 0x0000000400407944 */ /* 0x000fea0003c00000 */
[----:B------:R-:W-:-:S07]  /*4480*/  MOV R11, R7 ;  /* 0x00000007000b7202 */ /* 0x000fce0000000f00 */
.L_x_110:
[----:B------:R-:W-:Y:S05]  /*4490*/  BSYNC.RECONVERGENT B0 ;  /* 0x0000000000007941 */ /* 0x000fea0003800200 */
.L_x_109:
[----:B------:R-:W0:Y:S02]  /*44a0*/  LDC.64 R4, c[0x4][0x4b8] ;  /* 0x01012e00ff047b82 */ /* 0x000e240000000a00 */
[----:B0-----:R-:W-:-:S04]  /*44b0*/  IMAD.WIDE.U32 R4, R0, 0x40000, R4 ;  /* 0x0004000000047825 */ /* 0x001fc800078e0004 */
[----:B------:R-:W-:-:S05]  /*44c0*/  IMAD.WIDE.U32 R14, R6, 0x8, R4 ;  /* 0x00000008060e7825 */ /* 0x000fca00078e0004 */
[----:B------:R-:W2:Y:S01]  /*44d0*/  LDG.E.64 R4, desc[UR4][R14.64] ;  /* 0x000000040e047981 */ /* 0x000ea2000c1e1b00 */
[----:B------:R-:W0:Y:S01]  /*44e0*/  MUFU.RCP64H R9, R21 ;  /* 0x0000001500097308 */ /* 0x000e220000001800 */
[----:B------:R-:W-:Y:S01]  /*44f0*/  IMAD.MOV.U32 R8, RZ, RZ, 0x1 ;  /* 0x00000001ff087424 */ /* 0x000fe200078e00ff */
[----:B------:R-:W-:Y:S01]  /*4500*/  UMOV UR6, 0x9999999a ;  /* 0x9999999a00067882 */ /* 0x000fe20000000000 */
[----:B------:R-:W-:Y:S01]  /*4510*/  UMOV UR7, 0x40239999 ;  /* 0x4023999900077882 */ /* 0x000fe20000000000 */
[----:B------:R-:W-:Y:S03]  /*4520*/  BSSY.RECONVERGENT B0, `(.L_x_111) ;  /* 0x0000018000007945 */ /* 0x000fe60003800200 */
[----:B0-----:R-:W-:-:S08]  /*4530*/  DFMA R12, -R20, R8, 1 ;  /* 0x3ff00000140c742b */ /* 0x001fd00000000108 */
[----:B------:R-:W-:-:S08]  /*4540*/  DFMA R12, R12, R12, R12 ;  /* 0x0000000c0c0c722b */ /* 0x000fd0000000000c */
[----:B------:R-:W-:Y:S02]  /*4550*/  DFMA R12, R8, R12, R8 ;  /* 0x0000000c080c722b */ /* 0x000fe40000000008 */
[----:B--2---:R-:W-:-:S08]  /*4560*/  DFMA R4, R4, R10, R16 ;  /* 0x0000000a0404722b */ /* 0x004fd00000000010 */
[----:B------:R-:W-:Y:S02]  /*4570*/  DADD R2, R2, -R4 ;  /* 0x0000000002027229 */ /* 0x000fe40000000804 */
[----:B------:R-:W-:-:S06]  /*4580*/  DFMA R4, -R20, R12, 1 ;  /* 0x3ff000001404742b */ /* 0x000fcc000000010c */
[----:B------:R-:W-:Y:S02]  /*4590*/  DMUL R2, R2, UR6 ;  /* 0x0000000602027c28 */ /* 0x000fe40008000000 */
[----:B------:R-:W-:-:S06]  /*45a0*/  DFMA R4, R12, R4, R12 ;  /* 0x000000040c04722b */ /* 0x000fcc000000000c */
[----:B------:R-:W-:-:S08]  /*45b0*/  DMUL R26, R26, R2 ;  /* 0x000000021a1a7228 */ /* 0x000fd00000000000 */
[----:B------:R-:W-:Y:S02]  /*45c0*/  DMUL R10, R26, R4 ;  /* 0x000000041a0a7228 */ /* 0x000fe40000000000 */
[----:B------:R-:W-:-:S06]  /*45d0*/  FSETP.GEU.AND P1, PT, |R27|, 6.5827683646048100446e-37, PT ;  /* 0x036000001b00780b */ /* 0x000fcc0003f2e200 */
        /* <DEDUP_REMOVED lines=12> */
.L_x_112:
[----:B------:R-:W-:Y:S05]  /*46a0*/  BSYNC.RECONVERGENT B0 ;  /* 0x0000000000007941 */ /* 0x000fea0003800200 */
.L_x_111:
[----:B------:R-:W0:Y:S02]  /*46b0*/  LDC.64 R2, c[0x4][0x4c0] ;  /* 0x01013000ff027b82 */ /* 0x000e240000000a00 */
[----:B0-----:R-:W-:-:S04]  /*46c0*/  IMAD.WIDE.U32 R2, R0, 0x40000, R2 ;  /* 0x0004000000027825 */ /* 0x001fc800078e0002 */
[----:B------:R-:W-:-:S05]  /*46d0*/  IMAD.WIDE.U32 R2, R6, 0x8, R2 ;  /* 0x0000000806027825 */ /* 0x000fca00078e0002 */
[----:B------:R-:W-:Y:S01]  /*46e0*/  STG.E.64 desc[UR4][R2.64], R10 ;  /* 0x0000000a02007986 */ /* 0x000fe2000c101b04 */
[----:B------:R-:W-:Y:S05]  /*46f0*/  EXIT ;  /* 0x000000000000794d */ /* 0x000fea0003800000 */
        .weak           $__internal_3_$__cuda_sm20_dblrcp_rn_slowpath_v3
        .type           $__internal_3_$__cuda_sm20_dblrcp_rn_slowpath_v3,@function
        .size           $__internal_3_$__cuda_sm20_dblrcp_rn_slowpath_v3,($__internal_4_$__cuda_sm20_div_rn_f64_full - $__internal_3_$__cuda_sm20_dblrcp_rn_slowpath_v3)
$__internal_3_$__cuda_sm20_dblrcp_rn_slowpath_v3:
[----:B------:R-:W-:Y:S01]  /*4700*/  DSETP.GTU.AND P0, PT, |R8|, +INF , PT ;  /* 0x7ff000000800742a */ /* 0x000fe20003f0c200 */
[----:B------:R-:W-:-:S13]  /*4710*/  BSSY.RECONVERGENT B3, `(.L_x_113) ;  /* 0x0000022000037945 */ /* 0x000fda0003800200 */
[----:B------:R-:W-:Y:S05]  /*4720*/  @P0 BRA `(.L_x_114) ;  /* 0x0000000000780947 */ /* 0x000fea0003800000 */
[----:B------:R-:W-:-:S05]  /*4730*/  LOP3.LUT R31, R9, 0x7fffffff, RZ, 0xc0, !PT ;  /* 0x7fffffff091f7812 */ /* 0x000fca00078ec0ff */
[----:B------:R-:W-:-:S05]  /*4740*/  VIADD R7, R31, 0xffffffff ;  /* 0xffffffff1f077836 */ /* 0x000fca0000000000 */
[----:B------:R-:W-:-:S13]  /*4750*/  ISETP.GE.U32.AND P0, PT, R7, 0x7fefffff, PT ;  /* 0x7fefffff0700780c */ /* 0x000fda0003f06070 */
[----:B------:R-:W-:Y:S01]  /*4760*/  @P0 LOP3.LUT R13, R9, 0x7ff00000, RZ, 0x3c, !PT ;  /* 0x7ff00000090d0812 */ /* 0x000fe200078e3cff */
[----:B------:R-:W-:Y:S01]  /*4770*/  @P0 IMAD.MOV.U32 R12, RZ, RZ, RZ ;  /* 0x000000ffff0c0224 */ /* 0x000fe200078e00ff */
[----:B------:R-:W-:Y:S06]  /*4780*/  @P0 BRA `(.L_x_115) ;  /* 0x0000000000680947 */ /* 0x000fec0003800000 */
[----:B------:R-:W-:-:S13]  /*4790*/  ISETP.GE.U32.AND P0, PT, R31, 0x1000001, PT ;  /* 0x010000011f00780c */ /* 0x000fda0003f06070 */
[----:B------:R-:W-:Y:S05]  /*47a0*/  @!P0 BRA `(.L_x_116) ;  /* 0x0000000000348947 */ /* 0x000fea0003800000 */
[----:B------:R-:W-:Y:S01]  /*47b0*/  IADD3 R13, PT, PT, R9, -0x3fe00000, RZ ;  /* 0xc0200000090d7810 */ /* 0x000fe20007ffe0ff */
[----:B------:R-:W-:-:S03]  /*47c0*/  IMAD.MOV.U32 R12, RZ, RZ, R8 ;  /* 0x000000ffff0c7224 */ /* 0x000fc600078e0008 */
[----:B------:R-:W0:Y:S03]  /*47d0*/  MUFU.RCP64H R31, R13 ;  /* 0x0000000d001f7308 */ /* 0x000e260000001800 */
[----:B0-----:R-:W-:-:S08]  /*47e0*/  DFMA R34, -R12, R30, 1 ;  /* 0x3ff000000c22742b */ /* 0x001fd0000000011e */
[----:B------:R-:W-:-:S08]  /*47f0*/  DFMA R34, R34, R34, R34 ;  /* 0x000000222222722b */ /* 0x000fd00000000022 */
[----:B------:R-:W-:-:S08]  /*4800*/  DFMA R34, R30, R34, R30 ;  /* 0x000000221e22722b */ /* 0x000fd0000000001e */
[----:B------:R-:W-:-:S08]  /*4810*/  DFMA R30, -R12, R34, 1 ;  /* 0x3ff000000c1e742b */ /* 0x000fd00000000122 */
[----:B------:R-:W-:-:S08]  /*4820*/  DFMA R30, R34, R30, R34 ;  /* 0x0000001e221e722b */ /* 0x000fd00000000022 */
[----:B------:R-:W-:-:S08]  /*4830*/  DMUL R30, R30, 2.2250738585072013831e-308 ;  /* 0x001000001e1e7828 */ /* 0x000fd00000000000 */
[----:B------:R-:W-:-:S08]  /*4840*/  DFMA R8, -R8, R30, 1 ;  /* 0x3ff000000808742b */ /* 0x000fd0000000011e */
[----:B------:R-:W-:-:S08]  /*4850*/  DFMA R8, R8, R8, R8 ;  /* 0x000000080808722b */ /* 0x000fd00000000008 */
[----:B------:R-:W-:Y:S01]  /*4860*/  DFMA R12, R30, R8, R30 ;  /* 0x000000081e0c722b */ /* 0x000fe2000000001e */
[----:B------:R-:W-:Y:S10]  /*4870*/  BRA `(.L_x_115) ;  /* 0x00000000002c7947 */ /* 0x000ff40003800000 */
.L_x_116:
[----:B------:R-:W-:-:S06]  /*4880*/  DMUL R8, R8, 8.11296384146066816958e+31 ;  /* 0x4690000008087828 */ /* 0x000fcc0000000000 */
[----:B------:R-:W0:Y:S02]  /*4890*/  MUFU.RCP64H R31, R9 ;  /* 0x00000009001f7308 */ /* 0x000e240000001800 */
[----:B0-----:R-:W-:-:S08]  /*48a0*/  DFMA R12, -R8, R30, 1 ;  /* 0x3ff00000080c742b */ /* 0x001fd0000000011e */
[----:B------:R-:W-:-:S08]  /*48b0*/  DFMA R12, R12, R12, R12 ;  /* 0x0000000c0c0c722b */ /* 0x000fd0000000000c */
[----:B------:R-:W-:-:S08]  /*48c0*/  DFMA R12, R30, R12, R30 ;  /* 0x0000000c1e0c722b */ /* 0x000fd0000000001e */
[----:B------:R-:W-:-:S08]  /*48d0*/  DFMA R30, -R8, R12, 1 ;  /* 0x3ff00000081e742b */ /* 0x000fd0000000010c */
[----:B------:R-:W-:-:S08]  /*48e0*/  DFMA R12, R12, R30, R12 ;  /* 0x0000001e0c0c722b */ /* 0x000fd0000000000c */
[----:B------:R-:W-:Y:S01]  /*48f0*/  DMUL R12, R12, 8.11296384146066816958e+31 ;  /* 0x469000000c0c7828 */ /* 0x000fe20000000000 */
[----:B------:R-:W-:Y:S10]  /*4900*/  BRA `(.L_x_115) ;  /* 0x0000000000087947 */ /* 0x000ff40003800000 */
.L_x_114:
[----:B------:R-:W-:Y:S01]  /*4910*/  LOP3.LUT R13, R9, 0x80000, RZ, 0xfc, !PT ;  /* 0x00080000090d7812 */ /* 0x000fe200078efcff */
[----:B------:R-:W-:-:S07]  /*4920*/  IMAD.MOV.U32 R12, RZ, RZ, R8 ;  /* 0x000000ffff0c7224 */ /* 0x000fce00078e0008 */
.L_x_115:
[----:B------:R-:W-:Y:S05]  /*4930*/  BSYNC.RECONVERGENT B3 ;  /* 0x0000000000037941 */ /* 0x000fea0003800200 */
.L_x_113:
[----:B------:R-:W-:Y:S01]  /*4940*/  IMAD.MOV.U32 R33, RZ, RZ, 0x0 ;  /* 0x00000000ff217424 */ /* 0x000fe200078e00ff */
[----:B------:R-:W-:Y:S01]  /*4950*/  MOV R8, R12 ;  /* 0x0000000c00087202 */ /* 0x000fe20000000f00 */
[----:B------:R-:W-:Y:S02]  /*4960*/  IMAD.MOV.U32 R9, RZ, RZ, R13 ;  /* 0x000000ffff097224 */ /* 0x000fe400078e000d */
[----:B------:R-:W-:Y:S05]  /*4970*/  RET.REL.NODEC R32 `(_Z7closurev) ;  /* 0xffffffb420a07950 */ /* 0x000fea0003c3ffff */
        .weak           $__internal_4_$__cuda_sm20_div_rn_f64_full
        .type           $__internal_4_$__cuda_sm20_div_rn_f64_full,@function
        .size           $__internal_4_$__cuda_sm20_div_rn_f64_full,($_Z7closurev$__internal_accurate_pow - $__internal_4_$__cuda_sm20_div_rn_f64_full)
$__internal_4_$__cuda_sm20_div_rn_f64_full:
[C---:B------:R-:W-:Y:S01]  /*4980*/  FSETP.GEU.AND P0, PT, |R35|.reuse, 1.469367938527859385e-39, PT ;  /* 0x001000002300780b */ /* 0x040fe20003f0e200 */
[----:B------:R-:W-:Y:S01]  /*4990*/  IMAD.MOV.U32 R41, RZ, RZ, R7 ;  /* 0x000000ffff297224 */ /* 0x000fe200078e0007 */
[----:B------:R-:W-:Y:S01]  /*49a0*/  LOP3.LUT R32, R35, 0x800fffff, RZ, 0xc0, !PT ;  /* 0x800fffff23207812 */ /* 0x000fe200078ec0ff */
[----:B------:R-:W-:Y:S01]  /*49b0*/  IMAD.MOV.U32 R40, RZ, RZ, R10 ;  /* 0x000000ffff287224 */ /* 0x000fe200078e000a */
[----:B------:R-:W-:Y:S01]  /*49c0*/  MOV R38, 0x1 ;  /* 0x0000000100267802 */ /* 0x000fe20000000f00 */
[----:B------:R-:W-:Y:S01]  /*49d0*/  IMAD.MOV.U32 R9, RZ, RZ, 0x1ca00000 ;  /* 0x1ca00000ff097424 */ /* 0x000fe200078e00ff */
[----:B------:R-:W-:Y:S01]  /*49e0*/  LOP3.LUT R33, R32, 0x3ff00000, RZ, 0xfc, !PT ;  /* 0x3ff0000020217812 */ /* 0x000fe200078efcff */
[----:B------:R-:W-:Y:S01]  /*49f0*/  BSSY.RECONVERGENT B1, `(.L_x_117) ;  /* 0x0000057000017945 */ /* 0x000fe20003800200 */
[----:B------:R-:W-:Y:S02]  /*4a00*/  MOV R32, R34 ;  /* 0x0000002200207202 */ /* 0x000fe40000000f00 */
[----:B------:R-:W-:-:S02]  /*4a10*/  FSETP.GEU.AND P2, PT, |R41|, 1.469367938527859385e-39, PT ;  /* 0x001000002900780b */ /* 0x000fc40003f4e200 */
[----:B------:R-:W-:Y:S01]  /*4a20*/  LOP3.LUT R7, R41, 0x7ff00000, RZ, 0xc0, !PT ;  /* 0x7ff0000029077812 */ /* 0x000fe200078ec0ff */
[----:B------:R-:W-:Y:S01]  /*4a30*/  @!P0 DMUL R32, R34, 8.98846567431157953865e+307 ;  /* 0x7fe0000022208828 */ /* 0x000fe20000000000 */
[----:B------:R-:W-:-:S04]  /*4a40*/  LOP3.LUT R10, R35, 0x7ff00000, RZ, 0xc0, !PT ;  /* 0x7ff00000230a7812 */ /* 0x000fc800078ec0ff */
[----:B------:R-:W-:Y:S01]  /*4a50*/  ISETP.GE.U32.AND P1, PT, R7, R10, PT ;  /* 0x0000000a0700720c */ /* 0x000fe20003f26070 */
[----:B------:R-:W0:Y:S04]  /*4a60*/  MUFU.RCP64H R39, R33 ;  /* 0x0000002100277308 */ /* 0x000e280000001800 */
[----:B------:R-:W-:Y:S02]  /*4a70*/  @!P2 LOP3.LUT R12, R35, 0x7ff00000, RZ, 0xc0, !PT ;  /* 0x7ff00000230ca812 */ /* 0x000fe400078ec0ff */
[----:B------:R-:W-:Y:S02]  /*4a80*/  @!P2 MOV R44, RZ ;  /* 0x000000ff002ca202 */ /* 0x000fe40000000f00 */
[----:B------:R-:W-:Y:S02]  /*4a90*/  @!P2 ISETP.GE.U32.AND P3, PT, R7, R12, PT ;  /* 0x0000000c0700a20c */ /* 0x000fe40003f66070 */
[----:B------:R-:W-:-:S02]  /*4aa0*/  SEL R12, R9, 0x63400000, !P1 ;  /* 0x63400000090c7807 */ /* 0x000fc40004800000 */
[----:B------:R-:W-:Y:S02]  /*4ab0*/  @!P2 SEL R11, R9, 0x63400000, !P3 ;  /* 0x63400000090ba807 */ /* 0x000fe40005800000 */
[----:B------:R-:W-:Y:S02]  /*4ac0*/  @!P0 LOP3.LUT R10, R33, 0x7ff00000, RZ, 0xc0, !PT ;  /* 0x7ff00000210a8812 */ /* 0x000fe400078ec0ff */
[----:B------:R-:W-:Y:S01]  /*4ad0*/  @!P2 LOP3.LUT R11, R11, 0x80000000, R41, 0xf8, !PT ;  /* 0x800000000b0ba812 */ /* 0x000fe200078ef829 */
[----:B0-----:R-:W-:-:S03]  /*4ae0*/  DFMA R42, R38, -R32, 1 ;  /* 0x3ff00000262a742b */ /* 0x001fc60000000820 */
[----:B------:R-:W-:Y:S01]  /*4af0*/  @!P2 LOP3.LUT R45, R11, 0x100000, RZ, 0xfc, !PT ;  /* 0x001000000b2da812 */ /* 0x000fe200078efcff */
[----:B------:R-:W-:-:S04]  /*4b00*/  IMAD.MOV.U32 R11, RZ, RZ, R7 ;  /* 0x000000ffff0b7224 */ /* 0x000fc800078e0007 */
[----:B------:R-:W-:-:S08]  /*4b10*/  DFMA R42, R42, R42, R42 ;  /* 0x0000002a2a2a722b */ /* 0x000fd0000000002a */
[----:B------:R-:W-:Y:S01]  /*4b20*/  DFMA R38, R38, R42, R38 ;  /* 0x0000002a2626722b */ /* 0x000fe20000000026 */
[----:B------:R-:W-:Y:S01]  /*4b30*/  LOP3.LUT R43, R12, 0x800fffff, R41, 0xf8, !PT ;  /* 0x800fffff0c2b7812 */ /* 0x000fe200078ef829 */
[----:B------:R-:W-:-:S06]  /*4b40*/  IMAD.MOV.U32 R42, RZ, RZ, R40 ;  /* 0x000000ffff2a7224 */ /* 0x000fcc00078e0028 */
[----:B------:R-:W-:Y:S02]  /*4b50*/  DFMA R46, R38, -R32, 1 ;  /* 0x3ff00000262e742b */ /* 0x000fe40000000820 */
[----:B------:R-:W-:-:S06]  /*4b60*/  @!P2 DFMA R42, R42, 2, -R44 ;  /* 0x400000002a2aa82b */ /* 0x000fcc000000082c */
[----:B------:R-:W-:-:S04]  /*4b70*/  DFMA R46, R38, R46, R38 ;  /* 0x0000002e262e722b */ /* 0x000fc80000000026 */
[----:B------:R-:W-:-:S04]  /*4b80*/  @!P2 LOP3.LUT R11, R43, 0x7ff00000, RZ, 0xc0, !PT ;  /* 0x7ff000002b0ba812 */ /* 0x000fc800078ec0ff */
[----:B------:R-:W-:Y:S01]  /*4b90*/  DMUL R44, R46, R42 ;  /* 0x0000002a2e2c7228 */ /* 0x000fe20000000000 */
[----:B------:R-:W-:-:S05]  /*4ba0*/  VIADD R12, R11, 0xffffffff ;  /* 0xffffffff0b0c7836 */ /* 0x000fca0000000000 */
[----:B------:R-:W-:Y:S02]  /*4bb0*/  ISETP.GT.U32.AND P0, PT, R12, 0x7feffffe, PT ;  /* 0x7feffffe0c00780c */ /* 0x000fe40003f04070 */
[----:B------:R-:W-:Y:S01]  /*4bc0*/  IADD3 R12, PT, PT, R10, -0x1, RZ ;  /* 0xffffffff0a0c7810 */ /* 0x000fe20007ffe0ff */
[----:B------:R-:W-:-:S03]  /*4bd0*/  DFMA R38, R44, -R32, R42 ;  /* 0x800000202c26722b */ /* 0x000fc6000000002a */
[----:B------:R-:W-:-:S05]  /*4be0*/  ISETP.GT.U32.OR P0, PT, R12, 0x7feffffe, P0 ;  /* 0x7feffffe0c00780c */ /* 0x000fca0000704470 */
[----:B------:R-:W-:-:S08]  /*4bf0*/  DFMA R38, R46, R38, R44 ;  /* 0x000000262e26722b */ /* 0x000fd0000000002c */
[----:B------:R-:W-:Y:S05]  /*4c00*/  @P0 BRA `(.L_x_118) ;  /* 0x0000000000740947 */ /* 0x000fea0003800000 */
[----:B------:R-:W-:Y:S02]  /*4c10*/  LOP3.LUT R10, R35, 0x7ff00000, RZ, 0xc0, !PT ;  /* 0x7ff00000230a7812 */ /* 0x000fe400078ec0ff */
[----:B------:R-:W-:Y:S02]  /*4c20*/  MOV R40, RZ ;  /* 0x000000ff00287202 */ /* 0x000fe40000000f00 */
[CC--:B------:R-:W-:Y:S02]  /*4c30*/  VIADDMNMX R11, R7.reuse, -R10.reuse, 0xb9600000, !PT ;  /* 0xb9600000070b7446 */ /* 0x0c0fe4000780090a */
[----:B------:R-:W-:Y:S02]  /*4c40*/  ISETP.GE.U32.AND P0, PT, R7, R10, PT ;  /* 0x0000000a0700720c */ /* 0x000fe40003f06070 */
[----:B------:R-:W-:Y:S02]  /*4c50*/  VIMNMX R11, PT, PT, R11, 0x46a00000, PT ;  /* 0x46a000000b0b7848 */ /* 0x000fe40003fe0100 */
[----:B------:R-:W-:-:S05]  /*4c60*/  SEL R10, R9, 0x63400000, !P0 ;  /* 0x63400000090a7807 */ /* 0x000fca0004000000 */
[----:B------:R-:W-:-:S04]  /*4c70*/  IMAD.IADD R10, R11, 0x1, -R10 ;  /* 0x000000010b0a7824 */ /* 0x000fc800078e0a0a */
        /* <DEDUP_REMOVED lines=10> */
[----:B------:R-:W-:Y:S01]  /*4d20*/  IMAD.MOV R33, RZ, RZ, -R10 ;  /* 0x000000ffff217224 */ /* 0x000fe200078e0a0a */
[----:B------:R-:W-:Y:S02]  /*4d30*/  MOV R32, RZ ;  /* 0x000000ff00207202 */ /* 0x000fe40000000f00 */
[----:B------:R-:W-:-:S04]  /*4d40*/  IADD3 R10, PT, PT, -R10, -0x43300000, RZ ;  /* 0xbcd000000a0a7810 */ /* 0x000fc80007ffe1ff */
[----:B------:R-:W-:Y:S02]  /*4d50*/  DFMA R32, R44, -R32, R38 ;  /* 0x800000202c20722b */ /* 0x000fe40000000026 */
[----:B------:R-:W-:-:S08]  /*4d60*/  DMUL.RP R38, R38, R40 ;  /* 0x0000002826267228 */ /* 0x000fd00000008000 */
[----:B------:R-:W-:Y:S02]  /*4d70*/  FSETP.NEU.AND P0, PT, |R33|, R10, PT ;  /* 0x0000000a2100720b */ /* 0x000fe40003f0d200 */
[----:B------:R-:W-:Y:S02]  /*4d80*/  LOP3.LUT R34, R39, R34, RZ, 0x3c, !PT ;  /* 0x0000002227227212 */ /* 0x000fe400078e3cff */
[----:B------:R-:W-:Y:S02]  /*4d90*/  FSEL R10, R38, R44, !P0 ;  /* 0x0000002c260a7208 */ /* 0x000fe40004000000 */
[----:B------:R-:W-:-:S03]  /*4da0*/  FSEL R11, R34, R45, !P0 ;  /* 0x0000002d220b7208 */ /* 0x000fc60004000000 */
[----:B------:R-:W-:Y:S02]  /*4db0*/  IMAD.MOV.U32 R44, RZ, RZ, R10 ;  /* 0x000000ffff2c7224 */ /* 0x000fe400078e000a */
[----:B------:R-:W-:Y:S01]  /*4dc0*/  IMAD.MOV.U32 R45, RZ, RZ, R11 ;  /* 0x000000ffff2d7224 */ /* 0x000fe200078e000b */
[----:B------:R-:W-:Y:S06]  /*4dd0*/  BRA `(.L_x_119) ;  /* 0x0000000000607947 */ /* 0x000fec0003800000 */
.L_x_118:
        /* <DEDUP_REMOVED lines=13> */
[----:B------:R-:W-:Y:S01]  /*4eb0*/  @!P0 MOV R45, R35 ;  /* 0x00000023002d8202 */ /* 0x000fe20000000f00 */
[----:B------:R-:W-:Y:S02]  /*4ec0*/  @P0 IMAD.MOV.U32 R44, RZ, RZ, RZ ;  /* 0x000000ffff2c0224 */ /* 0x000fe400078e00ff */
[----:B------:R-:W-:Y:S01]  /*4ed0*/  @P0 IMAD.MOV.U32 R45, RZ, RZ, R7 ;  /* 0x000000ffff2d0224 */ /* 0x000fe200078e0007 */
[----:B------:R-:W-:Y:S06]  /*4ee0*/  BRA `(.L_x_119) ;  /* 0x00000000001c7947 */ /* 0x000fec0003800000 */
.L_x_121:
[----:B------:R-:W-:Y:S02]  /*4ef0*/  LOP3.LUT R7, R35, 0x80000, RZ, 0xfc, !PT ;  /* 0x0008000023077812 */ /* 0x000fe400078efcff */
[----:B------:R-:W-:-:S03]  /*4f00*/  MOV R44, R34 ;  /* 0x00000022002c7202 */ /* 0x000fc60000000f00 */
[----:B------:R-:W-:Y:S01]  /*4f10*/  IMAD.MOV.U32 R45, RZ, RZ, R7 ;  /* 0x000000ffff2d7224 */ /* 0x000fe200078e0007 */
[----:B------:R-:W-:Y:S06]  /*4f20*/  BRA `(.L_x_119) ;  /* 0x00000000000c7947 */ /* 0x000fec0003800000 */
.L_x_120:
[----:B------:R-:W-:Y:S02]  /*4f30*/  LOP3.LUT R7, R41, 0x80000, RZ, 0xfc, !PT ;  /* 0x0008000029077812 */ /* 0x000fe400078efcff */
[----:B------:R-:W-:-:S03]  /*4f40*/  MOV R44, R40 ;  /* 0x00000028002c7202 */ /* 0x000fc60000000f00 */
[----:B------:R-:W-:-:S07]  /*4f50*/  IMAD.MOV.U32 R45, RZ, RZ, R7 ;  /* 0x000000ffff2d7224 */ /* 0x000fce00078e0007 */
.L_x_119:
[----:B------:R-:W-:Y:S05]  /*4f60*/  BSYNC.RECONVERGENT B1 ;  /* 0x0000000000017941 */ /* 0x000fea0003800200 */
.L_x_117:
[----:B------:R-:W-:Y:S01]  /*4f70*/  HFMA2 R9, -RZ, RZ, 0, 0 ;  /* 0x00000000ff097431 */ /* 0x000fe200000001ff */
[----:B------:R-:W-:Y:S01]  /*4f80*/  MOV R10, R44 ;  /* 0x0000002c000a7202 */ /* 0x000fe20000000f00 */
[----:B------:R-:W-:Y:S02]  /*4f90*/  IMAD.MOV.U32 R7, RZ, RZ, R45 ;  /* 0x000000ffff077224 */ /* 0x000fe400078e002d */
[----:B------:R-:W-:Y:S05]  /*4fa0*/  RET.REL.NODEC R8 `(_Z7closurev) ;  /* 0xffffffb008147950 */ /* 0x000fea0003c3ffff */
        .type           $_Z7closurev$__internal_accurate_pow,@function
        .size           $_Z7closurev$__internal_accurate_pow,(.L_x_491 - $_Z7closurev$__internal_accurate_pow)
$_Z7closurev$__internal_accurate_pow:
[----:B------:R-:W-:Y:S01]  /*4fb0*/  ISETP.GT.U32.AND P1, PT, R41, 0xfffff, PT ;  /* 0x000fffff2900780c */ /* 0x000fe20003f24070 */
[--C-:B------:R-:W-:Y:S01]  /*4fc0*/  IMAD.MOV.U32 R9, RZ, RZ, R41.reuse ;  /* 0x000000ffff097224 */ /* 0x100fe200078e0029 */
[----:B------:R-:W-:Y:S01]  /*4fd0*/  MOV R10, RZ ;  /* 0x000000ff000a7202 */ /* 0x000fe20000000f00 */
[----:B------:R-:W-:Y:S01]  /*4fe0*/  UMOV UR6, 0x7d2cafe2 ;  /* 0x7d2cafe200067882 */ /* 0x000fe20000000000 */
[----:B------:R-:W-:Y:S01]  /*4ff0*/  UMOV UR7, 0x3eb0f5ff ;  /* 0x3eb0f5ff00077882 */ /* 0x000fe20000000000 */
[----:B------:R-:W-:Y:S01]  /*5000*/  SHF.R.U32.HI R41, RZ, 0x14, R41 ;  /* 0x00000014ff297819 */ /* 0x000fe20000011629 */
[----:B------:R-:W-:Y:S01]  /*5010*/  UMOV UR8, 0x3b39803f ;  /* 0x3b39803f00087882 */ /* 0x000fe20000000000 */
[----:B------:R-:W-:-:S06]  /*5020*/  UMOV UR9, 0x3c7abc9e ;  /* 0x3c7abc9e00097882 */ /* 0x000fcc0000000000 */
[----:B------:R-:W-:-:S10]  /*5030*/  @!P1 DMUL R32, R8, 1.80143985094819840000e+16 ;  /* 0x4350000008209828 */ /* 0x000fd40000000000 */
[----:B------:R-:W-:Y:S01]  /*5040*/  @!P1 MOV R9, R33 ;  /* 0x0000002100099202 */ /* 0x000fe20000000f00 */
[----:B------:R-:W-:Y:S01]  /*5050*/  @!P1 IMAD.MOV.U32 R8, RZ, RZ, R32 ;  /* 0x000000ffff089224 */ /* 0x000fe200078e0020 */
[----:B------:R-:W-:Y:S02]  /*5060*/  @!P1 LEA.HI R41, R33, 0xffffffca, RZ, 0xc ;  /* 0xffffffca21299811 */ /* 0x000fe400078f60ff */
[----:B------:R-:W-:Y:S02]  /*5070*/  LOP3.LUT R9, R9, 0x800fffff, RZ, 0xc0, !PT ;  /* 0x800fffff09097812 */ /* 0x000fe400078ec0ff */
[----:B------:R-:W-:Y:S02]  /*5080*/  MOV R38, R8 ;  /* 0x0000000800267202 */ /* 0x000fe40000000f00 */
[----:B------:R-:W-:-:S04]  /*5090*/  LOP3.LUT R9, R9, 0x3ff00000, RZ, 0xfc, !PT ;  /* 0x3ff0000009097812 */ /* 0x000fc800078efcff */
[----:B------:R-:W-:Y:S01]  /*50a0*/  ISETP.GE.U32.AND P2, PT, R9, 0x3ff6a09f, PT ;  /* 0x3ff6a09f0900780c */ /* 0x000fe20003f46070 */
[----:B------:R-:W-:-:S12]  /*50b0*/  IMAD.MOV.U32 R39, RZ, RZ, R9 ;  /* 0x000000ffff277224 */ /* 0x000fd800078e0009 */
[----:B------:R-:W-:-:S05]  /*50c0*/  @P2 IADD3 R8, PT, PT, R39, -0x100000, RZ ;  /* 0xfff0000027082810 */ /* 0x000fca0007ffe0ff */
[----:B------:R-:W-:-:S06]  /*50d0*/  @P2 IMAD.MOV.U32 R39, RZ, RZ, R8 ;  /* 0x000000ffff272224 */ /* 0x000fcc00078e0008 */
[C---:B------:R-:W-:Y:S02]  /*50e0*/  DADD R42, R38.reuse, 1 ;  /* 0x3ff00000262a7429 */ /* 0x040fe40000000000 */
[----:B------:R-:W-:-:S04]  /*50f0*/  DADD R8, R38, -1 ;  /* 0xbff0000026087429 */ /* 0x000fc80000000000 */
[----:B------:R-:W0:Y:S02]  /*5100*/  MUFU.RCP64H R11, R43 ;  /* 0x0000002b000b7308 */ /* 0x000e240000001800 */
[----:B0-----:R-:W-:-:S08]  /*5110*/  DFMA R34, -R42, R10, 1 ;  /* 0x3ff000002a22742b */ /* 0x001fd0000000010a */
[----:B------:R-:W-:-:S08]  /*5120*/  DFMA R34, R34, R34, R34 ;  /* 0x000000222222722b */ /* 0x000fd00000000022 */
[----:B------:R-:W-:-:S08]  /*5130*/  DFMA R34, R10, R34, R10 ;  /* 0x000000220a22722b */ /* 0x000fd0000000000a */
[----:B------:R-:W-:-:S08]  /*5140*/  DMUL R46, R8, R34 ;  /* 0x00000022082e7228 */ /* 0x000fd00000000000 */
[----:B------:R-:W-:-:S08]  /*5150*/  DFMA R46, R8, R34, R46 ;  /* 0x00000022082e722b */ /* 0x000fd0000000002e */
[----:B------:R-:W-:Y:S02]  /*5160*/  DADD R44, R8, -R46 ;  /* 0x00000000082c7229 */ /* 0x000fe4000000082e */
[----:B------:R-:W-:-:S06]  /*5170*/  DMUL R10, R46, R46 ;  /* 0x0000002e2e0a7228 */ /* 0x000fcc0000000000 */
[----:B------:R-:W-:-:S08]  /*5180*/  DADD R44, R44, R44 ;  /* 0x000000002c2c7229 */ /* 0x000fd0000000002c */
[----:B------:R-:W-:Y:S01]  /*5190*/  DFMA R44, R8, -R46, R44 ;  /* 0x8000002e082c722b */ /* 0x000fe2000000002c */
[----:B------:R-:W-:Y:S01]  /*51a0*/  IMAD.MOV.U32 R8, RZ, RZ, 0x41ad3b5a ;  /* 0x41ad3b5aff087424 */ /* 0x000fe200078e00ff */
[----:B------:R-:W-:-:S06]  /*51b0*/  MOV R9, 0x3ed0f5d2 ;  /* 0x3ed0f5d200097802 */ /* 0x000fcc0000000f00 */
[----:B------:R-:W-:Y:S02]  /*51c0*/  DMUL R44, R34, R44 ;  /* 0x0000002c222c7228 */ /* 0x000fe40000000000 */
[----:B------:R-:W-:Y:S01]  /*51d0*/  DFMA R8, R10, UR6, R8 ;  /* 0x000000060a087c2b */ /* 0x000fe20008000008 */
[----:B------:R-:W-:Y:S01]  /*51e0*/  UMOV UR6, 0x75488a3f ;  /* 0x75488a3f00067882 */ /* 0x000fe20000000000 */
[----:B------:R-:W-:-:S06]  /*51f0*/  UMOV UR7, 0x3ef3b20a ;  /* 0x3ef3b20a00077882 */ /* 0x000fcc0000000000 */
        /* <DEDUP_REMOVED lines=15> */
[----:B------:R-:W-:-:S08]  /*52f0*/  DFMA R42, R10, R8, UR6 ;  /* 0x000000060a2a7e2b */ /* 0x000fd00008000008 */
[----:B------:R-:W-:Y:S01]  /*5300*/  DADD R32, -R42, UR6 ;  /* 0x000000062a207e29 */ /* 0x000fe20008000100 */
[----:B------:R-:W-:Y:S01]  /*5310*/  UMOV UR6, 0xb9e7b0 ;  /* 0x00b9e7b000067882 */ /* 0x000fe20000000000 */
[----:B------:R-:W-:-:S06]  /*5320*/  UMOV UR7, 0x3c46a4cb ;  /* 0x3c46a4cb00077882 */ /* 0x000fcc0000000000 */
[----:B------:R-:W-:Y:S02]  /*5330*/  DFMA R8, R10, R8, R32 ;  /* 0x000000080a08722b */ /* 0x000fe40000000020 */
[----:B------:R-:W-:Y:S01]  /*5340*/  DMUL R10, R46, R46 ;  /* 0x0000002e2e0a7228 */ /* 0x000fe20000000000 */
[----:B------:R-:W-:Y:S01]  /*5350*/  VIADD R33, R45, 0x100000 ;  /* 0x001000002d217836 */ /* 0x000fe20000000000 */
[----:B------:R-:W-:-:S04]  /*5360*/  MOV R32, R44 ;  /* 0x0000002c00207202 */ /* 0x000fc80000000f00 */
[----:B------:R-:W-:Y:S01]  /*5370*/  DADD R8, R8, -UR6 ;  /* 0x8000000608087e29 */ /* 0x000fe20008000000 */
[----:B------:R-:W-:Y:S01]  /*5380*/  UMOV UR6, 0x80000000 ;  /* 0x8000000000067882 */ /* 0x000fe20000000000 */
[----:B------:R-:W-:Y:S01]  /*5390*/  DFMA R34, R46, R46, -R10 ;  /* 0x0000002e2e22722b */ /* 0x000fe2000000080a */
[----:B------:R-:W-:-:S07]  /*53a0*/  UMOV UR7, 0x43300000 ;  /* 0x4330000000077882 */ /* 0x000fce0000000000 */
[C---:B------:R-:W-:Y:S02]  /*53b0*/  DFMA R32, R46.reuse, R32, R34 ;  /* 0x000000202e20722b */ /* 0x040fe40000000022 */
[----:B------:R-:W-:-:S08]  /*53c0*/  DMUL R34, R46, R10 ;  /* 0x0000000a2e227228 */ /* 0x000fd00000000000 */
[----:B------:R-:W-:-:S08]  /*53d0*/  DFMA R38, R46, R10, -R34 ;  /* 0x0000000a2e26722b */ /* 0x000fd00000000822 */
[----:B------:R-:W-:Y:S02]  /*53e0*/  DFMA R38, R44, R10, R38 ;  /* 0x0000000a2c26722b */ /* 0x000fe40000000026 */
[----:B------:R-:W-:-:S06]  /*53f0*/  DADD R10, R42, R8 ;  /* 0x000000002a0a7229 */ /* 0x000fcc0000000008 */
[----:B------:R-:W-:Y:S02]  /*5400*/  DFMA R32, R46, R32, R38 ;  /* 0x000000202e20722b */ /* 0x000fe40000000026 */
[----:B------:R-:W-:Y:S02]  /*5410*/  DADD R42, R42, -R10 ;  /* 0x000000002a2a7229 */ /* 0x000fe4000000080a */
[----:B------:R-:W-:-:S06]  /*5420*/  DMUL R38, R10, R34 ;  /* 0x000000220a267228 */ /* 0x000fcc0000000000 */
[----:B------:R-:W-:Y:S02]  /*5430*/  DADD R42, R8, R42 ;  /* 0x00000000082a7229 */ /* 0x000fe4000000002a */
[----:B------:R-:W-:-:S08]  /*5440*/  DFMA R8, R10, R34, -R38 ;  /* 0x000000220a08722b */ /* 0x000fd00000000826 */
[----:B------:R-:W-:-:S08]  /*5450*/  DFMA R8, R10, R32, R8 ;  /* 0x000000200a08722b */ /* 0x000fd00000000008 */
[----:B------:R-:W-:-:S08]  /*5460*/  DFMA R42, R42, R34, R8 ;  /* 0x000000222a2a722b */ /* 0x000fd00000000008 */
[----:B------:R-:W-:-:S08]  /*5470*/  DADD R8, R38, R42 ;  /* 0x0000000026087229 */ /* 0x000fd0000000002a */
[--C-:B------:R-:W-:Y:S02]  /*5480*/  DADD R10, R46, R8.reuse ;  /* 0x000000002e0a7229 */ /* 0x100fe40000000008 */
[----:B------:R-:W-:-:S06]  /*5490*/  DADD R38, R38, -R8 ;  /* 0x0000000026267229 */ /* 0x000fcc0000000808 */
[----:B------:R-:W-:Y:S02]  /*54a0*/  DADD R46, R46, -R10 ;  /* 0x000000002e2e7229 */ /* 0x000fe4000000080a */
[----:B------:R-:W-:-:S06]  /*54b0*/  DADD R38, R42, R38 ;  /* 0x000000002a267229 */ /* 0x000fcc0000000026 */
[----:B------:R-:W-:Y:S01]  /*54c0*/  DADD R46, R8, R46 ;  /* 0x00000000082e7229 */ /* 0x000fe2000000002e */
[C---:B------:R-:W-:Y:S01]  /*54d0*/  VIADD R8, R41.reuse, 0xfffffc01 ;  /* 0xfffffc0129087836 */ /* 0x040fe20000000000 */
[----:B------:R-:W-:Y:S01]  /*54e0*/  @P2 IADD3 R8, PT, PT, R41, -0x3fe, RZ ;  /* 0xfffffc0229082810 */ /* 0x000fe20007ffe0ff */
[----:B------:R-:W-:Y:S01]  /*54f0*/  IMAD.MOV.U32 R9, RZ, RZ, 0x43300000 ;  /* 0x43300000ff097424 */ /* 0x000fe200078e00ff */
[----:B------:R-:W-:Y:S02]  /*5500*/  MOV R41, R7 ;  /* 0x0000000700297202 */ /* 0x000fe40000000f00 */
[----:B------:R-:W-:Y:S02]  /*5510*/  LOP3.LUT R8, R8, 0x80000000, RZ, 0x3c, !PT ;  /* 0x8000000008087812 */ /* 0x000fe400078e3cff */
[----:B------:R-:W-:Y:S01]  /*5520*/  DADD R38, R38, R46 ;  /* 0x0000000026267229 */ /* 0x000fe2000000002e */
[----:B------:R-:W-:-:S03]  /*5530*/  IMAD.SHL.U32 R7, R41, 0x2, RZ ;  /* 0x0000000229077824 */ /* 0x000fc600078e00ff */
[----:B------:R-:W-:Y:S01]  /*5540*/  DADD R32, R8, -UR6 ;  /* 0x8000000608207e29 */ /* 0x000fe20008000000 */
[----:B------:R-:W-:Y:S01]  /*5550*/  UMOV UR6, 0xfefa39ef ;  /* 0xfefa39ef00067882 */ /* 0x000fe20000000000 */
[----:B------:R-:W-:Y:S02]  /*5560*/  UMOV UR7, 0x3fe62e42 ;  /* 0x3fe62e4200077882 */ /* 0x000fe40000000000 */
[----:B------:R-:W-:Y:S01]  /*5570*/  DADD R44, R44, R38 ;  /* 0x000000002c2c7229 */ /* 0x000fe20000000026 */
[----:B------:R-:W-:-:S07]  /*5580*/  ISETP.GT.U32.AND P1, PT, R7, -0x2000001, PT ;  /* 0xfdffffff0700780c */ /* 0x000fce0003f24070 */
[----:B------:R-:W-:-:S08]  /*5590*/  DADD R34, R10, R44 ;  /* 0x000000000a227229 */ /* 0x000fd0000000002c */
[--C-:B------:R-:W-:Y:S02]  /*55a0*/  DFMA R8, R32, UR6, R34.reuse ;  /* 0x0000000620087c2b */ /* 0x100fe40008000022 */
[----:B------:R-:W-:-:S06]  /*55b0*/  DADD R38, R10, -R34 ;  /* 0x000000000a267229 */ /* 0x000fcc0000000822 */
[----:B------:R-:W-:Y:S02]  /*55c0*/  DFMA R10, R32, -UR6, R8 ;  /* 0x80000006200a7c2b */ /* 0x000fe40008000008 */
[----:B------:R-:W-:-:S06]  /*55d0*/  DADD R38, R44, R38 ;  /* 0x000000002c267229 */ /* 0x000fcc0000000026 */
[----:B------:R-:W-:-:S08]  /*55e0*/  DADD R10, -R34, R10 ;  /* 0x00000000220a7229 */ /* 0x000fd0000000010a */
[----:B------:R-:W-:-:S08]  /*55f0*/  DADD R10, R38, -R10 ;  /* 0x00000000260a7229 */ /* 0x000fd0000000080a */
[----:B------:R-:W-:Y:S01]  /*5600*/  DFMA R32, R32, UR8, R10 ;  /* 0x0000000820207c2b */ /* 0x000fe2000800000a */
[----:B------:R-:W-:-:S04]  /*5610*/  LOP3.LUT R10, R41, 0xff0fffff, RZ, 0xc0, !PT ;  /* 0xff0fffff290a7812 */ /* 0x000fc800078ec0ff */
[----:B------:R-:W-:-:S03]  /*5620*/  SEL R41, R10, R41, P1 ;  /* 0x000000290a297207 */ /* 0x000fc60000800000 */
[----:B------:R-:W-:-:S08]  /*5630*/  DADD R38, R8, R32 ;  /* 0x0000000008267229 */ /* 0x000fd00000000020 */
[----:B------:R-:W-:Y:S02]  /*5640*/  DADD R8, R8, -R38 ;  /* 0x0000000008087229 */ /* 0x000fe40000000826 */
[----:B------:R-:W-:-:S06]  /*5650*/  DMUL R34, R38, R40 ;  /* 0x0000002826227228 */ /* 0x000fcc0000000000 */
[----:B------:R-:W-:Y:S02]  /*5660*/  DADD R8, R32, R8 ;  /* 0x0000000020087229 */ /* 0x000fe40000000008 */
[----:B------:R-:W-:Y:S01]  /*5670*/  DFMA R10, R38, R40, -R34 ;  /* 0x00000028260a722b */ /* 0x000fe20000000822 */
[----:B------:R-:W-:Y:S01]  /*5680*/  MOV R32, 0x652b82fe ;  /* 0x652b82fe00207802 */ /* 0x000fe20000000f00 */
[----:B------:R-:W-:-:S06]  /*5690*/  IMAD.MOV.U32 R33, RZ, RZ, 0x3ff71547 ;  /* 0x3ff71547ff217424 */ /* 0x000fcc00078e00ff */
[----:B------:R-:W-:-:S08]  /*56a0*/  DFMA R10, R8, R40, R10 ;  /* 0x00000028080a722b */ /* 0x000fd0000000000a */
[----:B------:R-:W-:-:S08]  /*56b0*/  DADD R38, R34, R10 ;  /* 0x0000000022267229 */ /* 0x000fd0000000000a */
[----:B------:R-:W-:Y:S02]  /*56c0*/  DFMA R32, R38, R32, 6.75539944105574400000e+15 ;  /* 0x433800002620742b */ /* 0x000fe40000000020 */
[----:B------:R-:W-:Y:S01]  /*56d0*/  FSETP.GEU.AND P1, PT, |R39|, 4.1917929649353027344, PT ;  /* 0x4086232b2700780b */ /* 0x000fe20003f2e200 */
[----:B------:R-:W-:-:S05]  /*56e0*/  DADD R34, R34, -R38 ;  /* 0x0000000022227229 */ /* 0x000fca0000000826 */
[----:B------:R-:W-:-:S03]  /*56f0*/  DADD R8, R32, -6.75539944105574400000e+15 ;  /* 0xc338000020087429 */ /* 0x000fc60000000000 */
[----:B------:R-:W-:-:S05]  /*5700*/  DADD R10, R10, R34 ;  /* 0x000000000a0a7229 */ /* 0x000fca0000000022 */
[----:B------:R-:W-:Y:S01]  /*5710*/  DFMA R40, R8, -UR6, R38 ;  /* 0x8000000608287c2b */ /* 0x000fe20008000026 */
[----:B------:R-:W-:Y:S01]  /*5720*/  UMOV UR6, 0x3b39803f ;  /* 0x3b39803f00067882 */ /* 0x000fe20000000000 */
[----:B------:R-:W-:-:S06]  /*5730*/  UMOV UR7, 0x3c7abc9e ;  /* 0x3c7abc9e00077882 */ /* 0x000fcc0000000000 */
[----:B------:R-:W-:Y:S01]  /*5740*/  DFMA R40, R8, -UR6, R40 ;  /* 0x8000000608287c2b */ /* 0x000fe20008000028 */
[----:B------:R-:W-:Y:S01]  /*5750*/  UMOV UR6, 0x69ce2bdf ;  /* 0x69ce2bdf00067882 */ /* 0x000fe20000000000 */
[----:B------:R-:W-:Y:S01]  /*5760*/  MOV R8, 0xfca213ea ;  /* 0xfca213ea00087802 */ /* 0x000fe20000000f00 */
[----:B------:R-:W-:Y:S01]  /*5770*/  IMAD.MOV.U32 R9, RZ, RZ, 0x3e928af3 ;  /* 0x3e928af3ff097424 */ /* 0x000fe200078e00ff */
[----:B------:R-:W-:-:S05]  /*5780*/  UMOV UR7, 0x3e5ade15 ;  /* 0x3e5ade1500077882 */ /* 0x000fca0000000000 */
        /* <DEDUP_REMOVED lines=25> */
[----:B------:R-:W-:-:S08]  /*5920*/  DFMA R8, R40, R8, 1 ;  /* 0x3ff000002808742b */ /* 0x000fd00000000008 */
[----:B------:R-:W-:-:S10]  /*5930*/  DFMA R8, R40, R8, 1 ;  /* 0x3ff000002808742b */ /* 0x000fd40000000008 */
[----:B------:R-:W-:Y:S01]  /*5940*/  LEA R35, R32, R9, 0x14 ;  /* 0x0000000920237211 */ /* 0x000fe200078ea0ff */
[----:B------:R-:W-:Y:S01]  /*5950*/  IMAD.MOV.U32 R34, RZ, RZ, R8 ;  /* 0x000000ffff227224 */ /* 0x000fe200078e0008 */
[----:B------:R-:W-:Y:S06]  /*5960*/  @!P1 BRA `(.L_x_122) ;  /* 0x0000000000309947 */ /* 0x000fec0003800000 */
[----:B------:R-:W-:Y:S01]  /*5970*/  FSETP.GEU.AND P2, PT, |R39|, 4.2275390625, PT ;  /* 0x408748002700780b */ /* 0x000fe20003f4e200 */
[C---:B------:R-:W-:Y:S02]  /*5980*/  DADD R34, R38.reuse, +INF ;  /* 0x7ff0000026227429 */ /* 0x040fe40000000000 */
[----:B------:R-:W-:-:S08]  /*5990*/  DSETP.GEU.AND P1, PT, R38, RZ, PT ;  /* 0x000000ff2600722a */ /* 0x000fd00003f2e000 */
[----:B------:R-:W-:Y:S02]  /*59a0*/  FSEL R34, R34, RZ, P1 ;  /* 0x000000ff22227208 */ /* 0x000fe40000800000 */
[----:B------:R-:W-:Y:S02]  /*59b0*/  @!P2 LEA.HI R7, R32, R32, RZ, 0x1 ;  /* 0x000000202007a211 */ /* 0x000fe400078f08ff */
[----:B------:R-:W-:Y:S02]  /*59c0*/  FSEL R35, R35, RZ, P1 ;  /* 0x000000ff23237208 */ /* 0x000fe40000800000 */
[----:B------:R-:W-:-:S04]  /*59d0*/  @!P2 SHF.R.S32.HI R7, RZ, 0x1, R7 ;  /* 0x00000001ff07a819 */ /* 0x000fc80000011407 */
[----:B------:R-:W-:Y:S01]  /*59e0*/  @!P2 IADD3 R32, PT, PT, R32, -R7, RZ ;  /* 0x800000072020a210 */ /* 0x000fe20007ffe0ff */
[----:B------:R-:W-:-:S03]  /*59f0*/  @!P2 IMAD R9, R7, 0x100000, R9 ;  /* 0x001000000709a824 */ /* 0x000fc600078e0209 */
[----:B------:R-:W-:Y:S02]  /*5a00*/  @!P2 LEA R33, R32, 0x3ff00000, 0x14 ;  /* 0x3ff000002021a811 */ /* 0x000fe400078ea0ff */
[----:B------:R-:W-:-:S06]  /*5a10*/  @!P2 MOV R32, RZ ;  /* 0x000000ff0020a202 */ /* 0x000fcc0000000f00 */
[----:B------:R-:W-:-:S11]  /*5a20*/  @!P2 DMUL R34, R8, R32 ;  /* 0x000000200822a228 */ /* 0x000fd60000000000 */
.L_x_122:
[----:B------:R-:W-:Y:S02]  /*5a30*/  DFMA R10, R10, R34, R34 ;  /* 0x000000220a0a722b */ /* 0x000fe40000000022 */
[----:B------:R-:W-:-:S08]  /*5a40*/  DSETP.NEU.AND P1, PT, |R34|, +INF , PT ;  /* 0x7ff000002200742a */ /* 0x000fd00003f2d200 */
[----:B------:R-:W-:Y:S01]  /*5a50*/  FSEL R8, R34, R10, !P1 ;  /* 0x0000000a22087208 */ /* 0x000fe20004800000 */
[----:B------:R-:W-:Y:S01]  /*5a60*/  IMAD.MOV.U32 R10, RZ, RZ, R12 ;  /* 0x000000ffff0a7224 */ /* 0x000fe200078e000c */
[----:B------:R-:W-:Y:S02]  /*5a70*/  FSEL R9, R35, R11, !P1 ;  /* 0x0000000b23097208 */ /* 0x000fe40004800000 */
[----:B------:R-:W-:-:S04]  /*5a80*/  MOV R11, 0x0 ;  /* 0x00000000000b7802 */ /* 0x000fc80000000f00 */
[----:B------:R-:W-:Y:S05]  /*5a90*/  RET.REL.NODEC R10 `(_Z7closurev) ;  /* 0xffffffa40a587950 */ /* 0x000fea0003c3ffff */
.L_x_123:
        /* <DEDUP_REMOVED lines=14> */
.L_x_491:


//--------------------- .text._Z9zm_convr3v       --------------------------
	.section	.text._Z9zm_convr3v,"ax",@progbits
	.align	128
        .global         _Z9zm_convr3v
        .type           _Z9zm_convr3v,@function
        .size           _Z9zm_convr3v,(.L_x_492 - _Z9zm_convr3v)
        .other          _Z9zm_convr3v,@"STO_CUDA_ENTRY STV_DEFAULT"
_Z9zm_convr3v:
.text._Z9zm_convr3v:
        /* <DEDUP_REMOVED lines=14> */
[----:B------:R-:W2:Y:S01]  /*00e0*/  LDC.64 R14, c[0x4][0xb0] ;  /* 0x01002c00ff0e7b82 */ /* 0x000ea20000000a00 */
[----:B0-----:R-:W-:-:S04]  /*00f0*/  IMAD.WIDE.U32 R4, R0, 0x40000, R4 ;  /* 0x0004000000047825 */ /* 0x001fc800078e0004 */
[----:B------:R-:W-:-:S05]  /*0100*/  IMAD.WIDE.U32 R4, R2, 0x8, R4 ;  /* 0x0000000802047825 */ /* 0x000fca00078e0004 */
[----:B-1----:R-:W3:Y:S01]  /*0110*/  LDG.E.64 R16, desc[UR4][R4.64] ;  /* 0x0000000404107981 */ /* 0x002ee2000c1e1b00 */
[----:B--2---:R-:W-:-:S04]  /*0120*/  IMAD.WIDE.U32 R14, R0, 0x40000, R14 ;  /* 0x00040000000e7825 */ /* 0x004fc800078e000e */
[----:B------:R-:W-:-:S05]  /*0130*/  IMAD.WIDE.U32 R14, R2, 0x8, R14 ;  /* 0x00000008020e7825 */ /* 0x000fca00078e000e */
[----:B------:R-:W2:Y:S01]  /*0140*/  LDG.E.64 R6, desc[UR4][R14.64] ;  /* 0x000000040e067981 */ /* 0x000ea2000c1e1b00 */
[----:B------:R-:W-:Y:S01]  /*0150*/  IMAD.MOV.U32 R8, RZ, RZ, 0x1 ;  /* 0x00000001ff087424 */ /* 0x000fe200078e00ff */
[----:B------:R-:W-:Y:S01]  /*0160*/  BSSY.RECONVERGENT B0, `(.L_x_124) ;  /* 0x0000015000007945 */ /* 0x000fe20003800200 */
[----:B---3--:R-:W0:Y:S04]  /*0170*/  MUFU.RCP64H R9, R17 ;  /* 0x0000001100097308 */ /* 0x008e280000001800 */
[----:B0-----:R-:W-:-:S08]  /*0180*/  DFMA R10, -R16, R8, 1 ;  /* 0x3ff00000100a742b */ /* 0x001fd00000000108 */
[----:B------:R-:W-:-:S08]  /*0190*/  DFMA R10, R10, R10, R10 ;  /* 0x0000000a0a0a722b */ /* 0x000fd0000000000a */
[----:B------:R-:W-:-:S08]  /*01a0*/  DFMA R10, R8, R10, R8 ;  /* 0x0000000a080a722b */ /* 0x000fd00000000008 */
[----:B------:R-:W-:-:S08]  /*01b0*/  DFMA R8, -R16, R10, 1 ;  /* 0x3ff000001008742b */ /* 0x000fd0000000010a */
[----:B------:R-:W-:-:S08]  /*01c0*/  DFMA R8, R10, R8, R10 ;  /* 0x000000080a08722b */ /* 0x000fd0000000000a */
[----:B--2---:R-:W-:-:S08]  /*01d0*/  DMUL R4, R6, -R8 ;  /* 0x8000000806047228 */ /* 0x004fd00000000000 */
[--C-:B------:R-:W-:Y:S02]  /*01e0*/  DFMA R10, -R16, R4, -R6.reuse ;  /* 0x00000004100a722b */ /* 0x100fe40000000906 */
[----:B------:R-:W-:-:S06]  /*01f0*/  DADD R6, -RZ, -R6 ;  /* 0x00000000ff067229 */ /* 0x000fcc0000000906 */
[----:B------:R-:W-:-:S04]  /*0200*/  DFMA R4, R8, R10, R4 ;  /* 0x0000000a0804722b */ /* 0x000fc80000000004 */
[----:B------:R-:W-:-:S06]  /*0210*/  FSETP.GEU.AND P1, PT, |R7|, 6.5827683646048100446e-37, PT ;  /* 0x036000000700780b */ /* 0x000fcc0003f2e200 */
[----:B------:R-:W-:-:S05]  /*0220*/  FFMA R3, RZ, R17, R5 ;  /* 0x00000011ff037223 */ /* 0x000fca0000000005 */
[----:B------:R-:W-:-:S13]  /*0230*/  FSETP.GT.AND P0, PT, |R3|, 1.469367938527859385e-39, PT ;  /* 0x001000000300780b */ /* 0x000fda0003f04200 */
[----:B------:R-:W-:Y:S05]  /*0240*/  @P0 BRA P1, `(.L_x_125) ;  /* 0x0000000000180947 */ /* 0x000fea0000800000 */
[----:B------:R-:W-:Y:S01]  /*0250*/  IMAD.MOV.U32 R8, RZ, RZ, R16 ;  /* 0x000000ffff087224 */ /* 0x000fe200078e0010 */
[----:B------:R-:W-:Y:S01]  /*0260*/  MOV R4, 0x290 ;  /* 0x0000029000047802 */ /* 0x000fe20000000f00 */
[----:B------:R-:W-:-:S07]  /*0270*/  IMAD.MOV.U32 R9, RZ, RZ, R17 ;  /* 0x000000ffff097224 */ /* 0x000fce00078e0011 */
[----:B------:R-:W-:Y:S05]  /*0280*/  CALL.REL.NOINC `($__internal_5_$__cuda_sm20_div_rn_f64_full) ;  /* 0x0000000800b47944 */ /* 0x000fea0003c00000 */
[----:B------:R-:W-:Y:S02]  /*0290*/  IMAD.MOV.U32 R4, RZ, RZ, R20 ;  /* 0x000000ffff047224 */ /* 0x000fe400078e0014 */
[----:B------:R-:W-:-:S07]  /*02a0*/  IMAD.MOV.U32 R5, RZ, RZ, R21 ;  /* 0x000000ffff057224 */ /* 0x000fce00078e0015 */
.L_x_125:
[----:B------:R-:W-:Y:S05]  /*02b0*/  BSYNC.RECONVERGENT B0 ;  /* 0x0000000000007941 */ /* 0x000fea0003800200 */
.L_x_124:
[----:B------:R-:W0:Y:S01]  /*02c0*/  LDC.64 R12, c[0x4][0xa8] ;  /* 0x01002a00ff0c7b82 */ /* 0x000e220000000a00 */
[----:B------:R1:W-:Y:S01]  /*02d0*/  STG.E.64 desc[UR4][R14.64], R4 ;  /* 0x000000040e007986 */ /* 0x0003e2000c101b04 */
[----:B0-----:R-:W-:-:S04]  /*02e0*/  IMAD.WIDE.U32 R12, R0, 0x40000, R12 ;  /* 0x00040000000c7825 */ /* 0x001fc800078e000c */
[----:B------:R-:W-:-:S05]  /*02f0*/  IMAD.WIDE.U32 R12, R2, 0x8, R12 ;  /* 0x00000008020c7825 */ /* 0x000fca00078e000c */
[----:B------:R-:W2:Y:S01]  /*0300*/  LDG.E.64 R6, desc[UR4][R12.64] ;  /* 0x000000040c067981 */ /* 0x000ea2000c1e1b00 */
[----:B------:R-:W0:Y:S01]  /*0310*/  MUFU.RCP64H R9, R17 ;  /* 0x0000001100097308 */ /* 0x000e220000001800 */
[----:B------:R-:W-:Y:S01]  /*0320*/  MOV R8, 0x1 ;  /* 0x0000000100087802 */ /* 0x000fe20000000f00 */
[----:B------:R-:W-:Y:S05]  /*0330*/  BSSY.RECONVERGENT B0, `(.L_x_126) ;  /* 0x0000014000007945 */ /* 0x000fea0003800200 */
        /* <DEDUP_REMOVED lines=8> */
[----:B-1----:R-:W-:-:S04]  /*03c0*/  DFMA R4, R18, R10, R8 ;  /* 0x0000000a1204722b */ /* 0x002fc80000000008 */
        /* <DEDUP_REMOVED lines=10> */
.L_x_127:
[----:B------:R-:W-:Y:S05]  /*0470*/  BSYNC.RECONVERGENT B0 ;  /* 0x0000000000007941 */ /* 0x000fea0003800200 */
.L_x_126:
        /* <DEDUP_REMOVED lines=27> */
.L_x_129:
[----:B------:R-:W-:Y:S05]  /*0630*/  BSYNC.RECONVERGENT B0 ;  /* 0x0000000000007941 */ /* 0x000fea0003800200 */
.L_x_128:
        /* <DEDUP_REMOVED lines=27> */
.L_x_131:
[----:B------:R-:W-:Y:S05]  /*07f0*/  BSYNC.RECONVERGENT B0 ;  /* 0x0000000000007941 */ /* 0x000fea0003800200 */
.L_x_130:
        /* <DEDUP_REMOVED lines=27> */
.L_x_133:
[----:B------:R-:W-:Y:S05]  /*09b0*/  BSYNC.RECONVERGENT B0 ;  /* 0x0000000000007941 */ /* 0x000fea0003800200 */
.L_x_132:
        /* <DEDUP_REMOVED lines=27> */
.L_x_135:
[----:B------:R-:W-:Y:S05]  /*0b70*/  BSYNC.RECONVERGENT B0 ;  /* 0x0000000000007941 */ /* 0x000fea0003800200 */
.L_x_134:
        /* <DEDUP_REMOVED lines=20> */
[----:B-1----:R-:W-:Y:S05]  /*0cc0*/  @P0 BRA P1, `(.L_x_137) ;  /* 0x0000000000180947 */ /* 0x002fea0000800000 */
[----:B------:R-:W-:Y:S01]  /*0cd0*/  IMAD.MOV.U32 R8, RZ, RZ, R16 ;  /* 0x000000ffff087224 */ /* 0x000fe200078e0010 */
[----:B------:R-:W-:Y:S01]  /*0ce0*/  MOV R4, 0xd10 ;  /* 0x00000d1000047802 */ /* 0x000fe20000000f00 */
[----:B------:R-:W-:-:S07]  /*0cf0*/  IMAD.MOV.U32 R9, RZ, RZ, R17 ;  /* 0x000000ffff097224 */ /* 0x000fce00078e0011 */
[----:B------:R-:W-:Y:S05]  /*0d00*/  CALL.REL.NOINC `($__internal_5_$__cuda_sm20_div_rn_f64_full) ;  /* 0x0000000000147944 */ /* 0x000fea0003c00000 */
[----:B------:R-:W-:Y:S02]  /*0d10*/  IMAD.MOV.U32 R2, RZ, RZ, R20 ;  /* 0x000000ffff027224 */ /* 0x000fe400078e0014 */
[----:B------:R-:W-:-:S07]  /*0d20*/  IMAD.MOV.U32 R3, RZ, RZ, R21 ;  /* 0x000000ffff037224 */ /* 0x000fce00078e0015 */
.L_x_137:
[----:B------:R-:W-:Y:S05]  /*0d30*/  BSYNC.RECONVERGENT B0 ;  /* 0x0000000000007941 */ /* 0x000fea0003800200 */
.L_x_136:
[----:B------:R-:W-:Y:S01]  /*0d40*/  STG.E.64 desc[UR4][R14.64], R2 ;  /* 0x000000020e007986 */ /* 0x000fe2000c101b04 */
[----:B------:R-:W-:Y:S05]  /*0d50*/  EXIT ;  /* 0x000000000000794d */ /* 0x000fea0003800000 */
        .weak           $__internal_5_$__cuda_sm20_div_rn_f64_full
        .type           $__internal_5_$__cuda_sm20_div_rn_f64_full,@function
        .size           $__internal_5_$__cuda_sm20_div_rn_f64_full,(.L_x_492 - $__internal_5_$__cuda_sm20_div_rn_f64_full)
$__internal_5_$__cuda_sm20_div_rn_f64_full:
[C---:B------:R-:W-:Y:S01]  /*0d60*/  FSETP.GEU.AND P0, PT, |R9|.reuse, 1.469367938527859385e-39, PT ;  /* 0x001000000900780b */ /* 0x040fe20003f0e200 */
[----:B------:R-:W-:Y:S01]  /*0d70*/  IMAD.MOV.U32 R20, RZ, RZ, 0x1 ;  /* 0x00000001ff147424 */ /* 0x000fe200078e00ff */
[----:B------:R-:W-:Y:S01]  /*0d80*/  LOP3.LUT R10, R9, 0x800fffff, RZ, 0xc0, !PT ;  /* 0x800fffff090a7812 */ /* 0x000fe200078ec0ff */
[----:B------:R-:W-:Y:S01]  /*0d90*/  IMAD.MOV.U32 R5, RZ, RZ, 0x1ca00000 ;  /* 0x1ca00000ff057424 */ /* 0x000fe200078e00ff */
[C---:B------:R-:W-:Y:S01]  /*0da0*/  FSETP.GEU.AND P2, PT, |R7|.reuse, 1.469367938527859385e-39, PT ;  /* 0x001000000700780b */ /* 0x040fe20003f4e200 */
[----:B------:R-:W-:Y:S01]  /*0db0*/  BSSY.RECONVERGENT B1, `(.L_x_138) ;  /* 0x0000052000017945 */ /* 0x000fe20003800200 */
[----:B------:R-:W-:Y:S02]  /*0dc0*/  LOP3.LUT R11, R10, 0x3ff00000, RZ, 0xfc, !PT ;  /* 0x3ff000000a0b7812 */ /* 0x000fe400078efcff */
[----:B------:R-:W-:Y:S02]  /*0dd0*/  MOV R10, R8 ;  /* 0x00000008000a7202 */ /* 0x000fe40000000f00 */
[----:B------:R-:W-:-:S02]  /*0de0*/  LOP3.LUT R3, R7, 0x7ff00000, RZ, 0xc0, !PT ;  /* 0x7ff0000007037812 */ /* 0x000fc400078ec0ff */
[----:B------:R-:W-:Y:S01]  /*0df0*/  LOP3.LUT R27, R9, 0x7ff00000, RZ, 0xc0, !PT ;  /* 0x7ff00000091b7812 */ /* 0x000fe200078ec0ff */
[----:B------:R-:W-:Y:S01]  /*0e00*/  @!P0 DMUL R10, R8, 8.98846567431157953865e+307 ;  /* 0x7fe00000080a8828 */ /* 0x000fe20000000000 */
[----:B------:R-:W-:Y:S02]  /*0e10*/  MOV R26, R3 ;  /* 0x00000003001a7202 */ /* 0x000fe40000000f00 */
[----:B------:R-:W-:Y:S01]  /*0e20*/  ISETP.GE.U32.AND P1, PT, R3, R27, PT ;  /* 0x0000001b0300720c */ /* 0x000fe20003f26070 */
[----:B------:R-:W-:Y:S01]  /*0e30*/  @!P2 IMAD.MOV.U32 R24, RZ, RZ, RZ ;  /* 0x000000ffff18a224 */ /* 0x000fe200078e00ff */
[----:B------:R-:W-:Y:S01]  /*0e40*/  @!P2 LOP3.LUT R18, R9, 0x7ff00000, RZ, 0xc0, !PT ;  /* 0x7ff000000912a812 */ /* 0x000fe200078ec0ff */
[----:B------:R-:W0:Y:S01]  /*0e50*/  MUFU.RCP64H R21, R11 ;  /* 0x0000000b00157308 */ /* 0x000e220000001800 */
[----:B------:R-:W-:Y:S02]  /*0e60*/  SEL R19, R5, 0x63400000, !P1 ;  /* 0x6340000005137807 */ /* 0x000fe40004800000 */
[----:B------:R-:W-:-:S02]  /*0e70*/  @!P2 ISETP.GE.U32.AND P3, PT, R3, R18, PT ;  /* 0x000000120300a20c */ /* 0x000fc40003f66070 */
[----:B------:R-:W-:Y:S02]  /*0e80*/  LOP3.LUT R19, R19, 0x800fffff, R7, 0xf8, !PT ;  /* 0x800fffff13137812 */ /* 0x000fe400078ef807 */
[----:B------:R-:W-:Y:S01]  /*0e90*/  @!P0 LOP3.LUT R27, R11, 0x7ff00000, RZ, 0xc0, !PT ;  /* 0x7ff000000b1b8812 */ /* 0x000fe200078ec0ff */
[----:B0-----:R-:W-:-:S08]  /*0ea0*/  DFMA R22, R20, -R10, 1 ;  /* 0x3ff000001416742b */ /* 0x001fd0000000080a */
[----:B------:R-:W-:-:S08]  /*0eb0*/  DFMA R22, R22, R22, R22 ;  /* 0x000000161616722b */ /* 0x000fd00000000016 */
[----:B------:R-:W-:Y:S01]  /*0ec0*/  DFMA R22, R20, R22, R20 ;  /* 0x000000161416722b */ /* 0x000fe20000000014 */
[----:B------:R-:W-:-:S04]  /*0ed0*/  @!P2 SEL R21, R5, 0x63400000, !P3 ;  /* 0x634000000515a807 */ /* 0x000fc80005800000 */
[----:B------:R-:W-:-:S03]  /*0ee0*/  @!P2 LOP3.LUT R18, R21, 0x80000000, R7, 0xf8, !PT ;  /* 0x800000001512a812 */ /* 0x000fc600078ef807 */
[----:B------:R-:W-:Y:S01]  /*0ef0*/  DFMA R20, R22, -R10, 1 ;  /* 0x3ff000001614742b */ /* 0x000fe2000000080a */
[----:B------:R-:W-:Y:S01]  /*0f00*/  @!P2 LOP3.LUT R25, R18, 0x100000, RZ, 0xfc, !PT ;  /* 0x001000001219a812 */ /* 0x000fe200078efcff */
[----:B------:R-:W-:-:S06]  /*0f10*/  IMAD.MOV.U32 R18, RZ, RZ, R6 ;  /* 0x000000ffff127224 */ /* 0x000fcc00078e0006 */
[----:B------:R-:W-:Y:S02]  /*0f20*/  DFMA R20, R22, R20, R22 ;  /* 0x000000141614722b */ /* 0x000fe40000000016 */
[----:B------:R-:W-:-:S08]  /*0f30*/  @!P2 DFMA R18, R18, 2, -R24 ;  /* 0x400000001212a82b */ /* 0x000fd00000000818 */
[----:B------:R-:W-:Y:S02]  /*0f40*/  DMUL R22, R20, R18 ;  /* 0x0000001214167228 */ /* 0x000fe40000000000 */
[----:B------:R-:W-:-:S05]  /*0f50*/  @!P2 LOP3.LUT R26, R19, 0x7ff00000, RZ, 0xc0, !PT ;  /* 0x7ff00000131aa812 */ /* 0x000fca00078ec0ff */
[----:B------:R-:W-:Y:S01]  /*0f60*/  VIADD R28, R26, 0xffffffff ;  /* 0xffffffff1a1c7836 */ /* 0x000fe20000000000 */
[----:B------:R-:W-:-:S04]  /*0f70*/  DFMA R24, R22, -R10, R18 ;  /* 0x8000000a1618722b */ /* 0x000fc80000000012 */
[----:B------:R-:W-:Y:S01]  /*0f80*/  ISETP.GT.U32.AND P0, PT, R28, 0x7feffffe, PT ;  /* 0x7feffffe1c00780c */ /* 0x000fe20003f04070 */
[----:B------:R-:W-:-:S03]  /*0f90*/  VIADD R28, R27, 0xffffffff ;  /* 0xffffffff1b1c7836 */ /* 0x000fc60000000000 */
[----:B------:R-:W-:Y:S02]  /*0fa0*/  DFMA R24, R20, R24, R22 ;  /* 0x000000181418722b */ /* 0x000fe40000000016 */
[----:B------:R-:W-:-:S13]  /*0fb0*/  ISETP.GT.U32.OR P0, PT, R28, 0x7feffffe, P0 ;  /* 0x7feffffe1c00780c */ /* 0x000fda0000704470 */
[----:B------:R-:W-:Y:S05]  /*0fc0*/  @P0 BRA `(.L_x_139) ;  /* 0x00000000006c0947 */ /* 0x000fea0003800000 */
[----:B------:R-:W-:-:S04]  /*0fd0*/  LOP3.LUT R6, R9, 0x7ff00000, RZ, 0xc0, !PT ;  /* 0x7ff0000009067812 */ /* 0x000fc800078ec0ff */
[CC--:B------:R-:W-:Y:S02]  /*0fe0*/  VIADDMNMX R7, R3.reuse, -R6.reuse, 0xb9600000, !PT ;  /* 0xb960000003077446 */ /* 0x0c0fe40007800906 */
[----:B------:R-:W-:Y:S02]  /*0ff0*/  ISETP.GE.U32.AND P0, PT, R3, R6, PT ;  /* 0x000000060300720c */ /* 0x000fe40003f06070 */
[----:B------:R-:W-:Y:S02]  /*1000*/  VIMNMX R3, PT, PT, R7, 0x46a00000, PT ;  /* 0x46a0000007037848 */ /* 0x000fe40003fe0100 */
[----:B------:R-:W-:-:S05]  /*1010*/  SEL R6, R5, 0x63400000, !P0 ;  /* 0x6340000005067807 */ /* 0x000fca0004000000 */
[----:B------:R-:W-:Y:S01]  /*1020*/  IMAD.IADD R3, R3, 0x1, -R6 ;  /* 0x0000000103037824 */ /* 0x000fe200078e0a06 */
[----:B------:R-:W-:-:S03]  /*1030*/  MOV R6, RZ ;  /* 0x000000ff00067202 */ /* 0x000fc60000000f00 */
[----:B------:R-:W-:-:S06]  /*1040*/  VIADD R7, R3, 0x7fe00000 ;  /* 0x7fe0000003077836 */ /* 0x000fcc0000000000 */
[----:B------:R-:W-:-:S10]  /*1050*/  DMUL R20, R24, R6 ;  /* 0x0000000618147228 */ /* 0x000fd40000000000 */
[----:B------:R-:W-:-:S13]  /*1060*/  FSETP.GTU.AND P0, PT, |R21|, 1.469367938527859385e-39, PT ;  /* 0x001000001500780b */ /* 0x000fda0003f0c200 */
[----:B------:R-:W-:Y:S05]  /*1070*/  @P0 BRA `(.L_x_140) ;  /* 0x0000000000940947 */ /* 0x000fea0003800000 */
[----:B------:R-:W-:-:S06]  /*1080*/  DFMA R10, R24, -R10, R18 ;  /* 0x8000000a180a722b */ /* 0x000fcc0000000012 */
[----:B------:R-:W-:-:S04]  /*1090*/  IMAD.MOV.U32 R10, RZ, RZ, RZ ;  /* 0x000000ffff0a7224 */ /* 0x000fc800078e00ff */
[C---:B------:R-:W-:Y:S02]  /*10a0*/  FSETP.NEU.AND P0, PT, R11.reuse, RZ, PT ;  /* 0x000000ff0b00720b */ /* 0x040fe40003f0d000 */
[----:B------:R-:W-:-:S04]  /*10b0*/  LOP3.LUT R9, R11, 0x80000000, R9, 0x48, !PT ;  /* 0x800000000b097812 */ /* 0x000fc800078e4809 */
[----:B------:R-:W-:-:S07]  /*10c0*/  LOP3.LUT R11, R9, R7, RZ, 0xfc, !PT ;  /* 0x00000007090b7212 */ /* 0x000fce00078efcff */
[----:B------:R-:W-:Y:S05]  /*10d0*/  @!P0 BRA `(.L_x_140) ;  /* 0x00000000007c8947 */ /* 0x000fea0003800000 */
[----:B------:R-:W-:Y:S01]  /*10e0*/  IMAD.MOV R7, RZ, RZ, -R3 ;  /* 0x000000ffff077224 */ /* 0x000fe200078e0a03 */
[----:B------:R-:W-:Y:S01]  /*10f0*/  DMUL.RP R10, R24, R10 ;  /* 0x0000000a180a7228 */ /* 0x000fe20000008000 */
[----:B------:R-:W-:Y:S01]  /*1100*/  IMAD.MOV.U32 R6, RZ, RZ, RZ ;  /* 0x000000ffff067224 */ /* 0x000fe200078e00ff */
[----:B------:R-:W-:-:S05]  /*1110*/  IADD3 R3, PT, PT, -R3, -0x43300000, RZ ;  /* 0xbcd0000003037810 */ /* 0x000fca0007ffe1ff */
[----:B------:R-:W-:-:S03]  /*1120*/  DFMA R6, R20, -R6, R24 ;  /* 0x800000061406722b */ /* 0x000fc60000000018 */
[----:B------:R-:W-:-:S07]  /*1130*/  LOP3.LUT R9, R11, R9, RZ, 0x3c, !PT ;  /* 0x000000090b097212 */ /* 0x000fce00078e3cff */
[----:B------:R-:W-:-:S04]  /*1140*/  FSETP.NEU.AND P0, PT, |R7|, R3, PT ;  /* 0x000000030700720b */ /* 0x000fc80003f0d200 */
[----:B------:R-:W-:Y:S02]  /*1150*/  FSEL R20, R10, R20, !P0 ;  /* 0x000000140a147208 */ /* 0x000fe40004000000 */
[----:B------:R-:W-:Y:S01]  /*1160*/  FSEL R21, R9, R21, !P0 ;  /* 0x0000001509157208 */ /* 0x000fe20004000000 */
[----:B------:R-:W-:Y:S06]  /*1170*/  BRA `(.L_x_140) ;  /* 0x0000000000547947 */ /* 0x000fec0003800000 */
.L_x_139:
[----:B------:R-:W-:-:S14]  /*1180*/  DSETP.NAN.AND P0, PT, R6, R6, PT ;  /* 0x000000060600722a */ /* 0x000fdc0003f08000 */
[----:B------:R-:W-:Y:S05]  /*1190*/  @P0 BRA `(.L_x_141) ;  /* 0x0000000000440947 */ /* 0x000fea0003800000 */
[----:B------:R-:W-:-:S14]  /*11a0*/  DSETP.NAN.AND P0, PT, R8, R8, PT ;  /* 0x000000080800722a */ /* 0x000fdc0003f08000 */
[----:B------:R-:W-:Y:S05]  /*11b0*/  @P0 BRA `(.L_x_142) ;  /* 0x0000000000300947 */ /* 0x000fea0003800000 */
[----:B------:R-:W-:Y:S01]  /*11c0*/  ISETP.NE.AND P0, PT, R26, R27, PT ;  /* 0x0000001b1a00720c */ /* 0x000fe20003f05270 */
[----:B------:R-:W-:Y:S01]  /*11d0*/  IMAD.MOV.U32 R20, RZ, RZ, 0x0 ;  /* 0x00000000ff147424 */ /* 0x000fe200078e00ff */
[----:B------:R-:W-:-:S11]  /*11e0*/  MOV R21, 0xfff80000 ;  /* 0xfff8000000157802 */ /* 0x000fd60000000f00 */
[----:B------:R-:W-:Y:S05]  /*11f0*/  @!P0 BRA `(.L_x_140) ;  /* 0x0000000000348947 */ /* 0x000fea0003800000 */
[----:B------:R-:W-:Y:S02]  /*1200*/  ISETP.NE.AND P0, PT, R26, 0x7ff00000, PT ;  /* 0x7ff000001a00780c */ /* 0x000fe40003f05270 */
[----:B------:R-:W-:Y:S02]  /*1210*/  LOP3.LUT R21, R7, 0x80000000, R9, 0x48, !PT ;  /* 0x8000000007157812 */ /* 0x000fe400078e4809 */
[----:B------:R-:W-:-:S13]  /*1220*/  ISETP.EQ.OR P0, PT, R27, RZ, !P0 ;  /* 0x000000ff1b00720c */ /* 0x000fda0004702670 */
[----:B------:R-:W-:Y:S01]  /*1230*/  @P0 LOP3.LUT R3, R21, 0x7ff00000, RZ, 0xfc, !PT ;  /* 0x7ff0000015030812 */ /* 0x000fe200078efcff */
[----:B------:R-:W-:Y:S02]  /*1240*/  @!P0 IMAD.MOV.U32 R20, RZ, RZ, RZ ;  /* 0x000000ffff148224 */ /* 0x000fe400078e00ff */
[----:B------:R-:W-:Y:S02]  /*1250*/  @P0 IMAD.MOV.U32 R20, RZ, RZ, RZ ;  /* 0x000000ffff140224 */ /* 0x000fe400078e00ff */
[----:B------:R-:W-:Y:S01]  /*1260*/  @P0 IMAD.MOV.U32 R21, RZ, RZ, R3 ;  /* 0x000000ffff150224 */ /* 0x000fe200078e0003 */
[----:B------:R-:W-:Y:S06]  /*1270*/  BRA `(.L_x_140) ;  /* 0x0000000000147947 */ /* 0x000fec0003800000 */
.L_x_142:
[----:B------:R-:W-:Y:S02]  /*1280*/  LOP3.LUT R21, R9, 0x80000, RZ, 0xfc, !PT ;  /* 0x0008000009157812 */ /* 0x000fe400078efcff */
[----:B------:R-:W-:Y:S01]  /*1290*/  MOV R20, R8 ;  /* 0x0000000800147202 */ /* 0x000fe20000000f00 */
[----:B------:R-:W-:Y:S06]  /*12a0*/  BRA `(.L_x_140) ;  /* 0x0000000000087947 */ /* 0x000fec0003800000 */
.L_x_141:
[----:B------:R-:W-:Y:S01]  /*12b0*/  LOP3.LUT R21, R7, 0x80000, RZ, 0xfc, !PT ;  /* 0x0008000007157812 */ /* 0x000fe200078efcff */
[----:B------:R-:W-:-:S07]  /*12c0*/  IMAD.MOV.U32 R20, RZ, RZ, R6 ;  /* 0x000000ffff147224 */ /* 0x000fce00078e0006 */
.L_x_140:
[----:B------:R-:W-:Y:S05]  /*12d0*/  BSYNC.RECONVERGENT B1 ;  /* 0x0000000000017941 */ /* 0x000fea0003800200 */
.L_x_138:
[----:B------:R-:W-:-:S04]  /*12e0*/  IMAD.MOV.U32 R5, RZ, RZ, 0x0 ;  /* 0x00000000ff057424 */ /* 0x000fc800078e00ff */
[----:B------:R-:W-:Y:S05]  /*12f0*/  RET.REL.NODEC R4 `(_Z9zm_convr3v) ;  /* 0xffffffec04407950 */ /* 0x000fea0003c3ffff */
.L_x_143:
        /* <DEDUP_REMOVED lines=16> */
.L_x_492:


//--------------------- .text._Z6cldprpv          --------------------------
	.section	.text._Z6cldprpv,"ax",@progbits
	.align	128
        .global         _Z6cldprpv
        .type           _Z6cldprpv,@function
        .size           _Z6cldprpv,(.L_x_495 - _Z6cldprpv)
        .other          _Z6cldprpv,@"STO_CUDA_ENTRY STV_DEFAULT"
_Z6cldprpv:
.text._Z6cldprpv:
[----:B------:R-:W-:Y:S01]  /*0000*/  LDC R1, c[0x0][0x37c] ;  /* 0x0000df00ff017b82 */ /* 0x000fe20000000800 */
[----:B------:R-:W0:Y:S01]  /*0010*/  S2R R4, SR_CTAID.Y ;  /* 0x0000000000047919 */ /* 0x000e220000002600 */
[----:B------:R-:W1:Y:S01]  /*0020*/  LDCU UR4, c[0x0][0x360] ;  /* 0x00006c00ff0477ac */ /* 0x000e620008000800 */
[----:B------:R-:W-:Y:S01]  /*0030*/  BSSY.RECONVERGENT B0, `(.L_x_144) ;  /* 0x0000024000007945 */ /* 0x000fe20003800200 */
[----:B------:R-:W0:Y:S01]  /*0040*/  S2R R5, SR_TID.Y ;  /* 0x0000000000057919 */ /* 0x000e220000002200 */
[----:B------:R-:W0:Y:S01]  /*0050*/  LDCU UR5, c[0x0][0x364] ;  /* 0x00006c80ff0577ac */ /* 0x000e220008000800 */
[----:B------:R-:W1:Y:S01]  /*0060*/  S2R R0, SR_CTAID.X ;  /* 0x0000000000007919 */ /* 0x000e620000002500 */
[----:B------:R-:W2:Y:S01]  /*0070*/  LDCU.64 UR8, c[0x0][0x358] ;  /* 0x00006b00ff0877ac */ /* 0x000ea20008000a00 */
[----:B------:R-:W1:Y:S01]  /*0080*/  S2R R3, SR_TID.X ;  /* 0x0000000000037919 */ /* 0x000e620000002100 */
[----:B0-----:R-:W-:-:S05]  /*0090*/  IMAD R4, R4, UR5, R5 ;  /* 0x0000000504047c24 */ /* 0x001fca000f8e0205 */
[C---:B------:R-:W-:Y:S02]  /*00a0*/  ISETP.GT.U32.AND P1, PT, R4.reuse, 0x7fff, PT ;  /* 0x00007fff0400780c */ /* 0x040fe40003f24070 */
[----:B------:R-:W-:Y:S01]  /*00b0*/  ISETP.GE.U32.AND P0, PT, R4, 0x8000, PT ;  /* 0x000080000400780c */ /* 0x000fe20003f06070 */
[----:B-1----:R-:W-:-:S05]  /*00c0*/  IMAD R0, R0, UR4, R3 ;  /* 0x0000000400007c24 */ /* 0x002fca000f8e0203 */
[----:B------:R-:W-:-:S05]  /*00d0*/  ISETP.LT.U32.AND P0, PT, R0, 0x33, !P0 ;  /* 0x000000330000780c */ /* 0x000fca0004701070 */
[----:B--2---:R-:W-:Y:S08]  /*00e0*/  @P1 BRA `(.L_x_145) ;  /* 0x0000000000601947 */ /* 0x004ff00003800000 */
[----:B------:R-:W0:Y:S08]  /*00f0*/  LDC.64 R2, c[0x4][0x100] ;  /* 0x01004000ff027b82 */ /* 0x000e300000000a00 */
[----:B------:R-:W1:Y:S08]  /*0100*/  LDC.64 R6, c[0x4][0x470] ;  /* 0x01011c00ff067b82 */ /* 0x000e700000000a00 */
[----:B------:R-:W2:Y:S01]  /*0110*/  LDC.64 R8, c[0x4][0x418] ;  /* 0x01010600ff087b82 */ /* 0x000ea20000000a00 */
[----:B0-----:R-:W-:-:S07]  /*0120*/  IMAD.WIDE.U32 R2, R4, 0x8, R2 ;  /* 0x0000000804027825 */ /* 0x001fce00078e0002 */
[----:B------:R-:W0:Y:S01]  /*0130*/  LDC.64 R10, c[0x4][0x410] ;  /* 0x01010400ff0a7b82 */ /* 0x000e220000000a00 */
[----:B------:R-:W3:Y:S01]  /*0140*/  LDG.E.64 R2, desc[UR8][R2.64] ;  /* 0x0000000802027981 */ /* 0x000ee2000c1e1b00 */
[----:B-1----:R-:W-:-:S06]  /*0150*/  IMAD.WIDE.U32 R6, R4, 0x4, R6 ;  /* 0x0000000404067825 */ /* 0x002fcc00078e0006 */
[----:B------:R-:W1:Y:S01]  /*0160*/  LDC.64 R12, c[0x4][0x408] ;  /* 0x01010200ff0c7b82 */ /* 0x000e620000000a00 */
[----:B--2---:R-:W-:-:S07]  /*0170*/  IMAD.WIDE.U32 R8, R4, 0x8, R8 ;  /* 0x0000000804087825 */ /* 0x004fce00078e0008 */
[----:B------:R-:W2:Y:S01]  /*0180*/  LDC.64 R14, c[0x4][0x50] ;  /* 0x01001400ff0e7b82 */ /* 0x000ea20000000a00 */
[----:B0-----:R-:W-:-:S07]  /*0190*/  IMAD.WIDE.U32 R10, R4, 0x8, R10 ;  /* 0x00000008040a7825 */ /* 0x001fce00078e000a */
[----:B------:R-:W0:Y:S01]  /*01a0*/  LDC.64 R16, c[0x4][0x3f8] ;  /* 0x0100fe00ff107b82 */ /* 0x000e220000000a00 */
[----:B-1----:R-:W-:-:S04]  /*01b0*/  IMAD.WIDE.U32 R12, R4, 0x8, R12 ;  /* 0x00000008040c7825 */ /* 0x002fc800078e000c */
[C---:B--2---:R-:W-:Y:S01]  /*01c0*/  IMAD.WIDE.U32 R14, R4.reuse, 0x8, R14 ;  /* 0x00000008040e7825 */ /* 0x044fe200078e000e */
[----:B---3--:R-:W1:Y:S02]  /*01d0*/  F2I.F64.TRUNC R5, R2 ;  /* 0x0000000200057311 */ /* 0x008e64000030d100 */
[----:B-1----:R1:W-:Y:S04]  /*01e0*/  STG.E desc[UR8][R6.64], R5 ;  /* 0x0000000506007986 */ /* 0x0023e8000c101908 */
[----:B------:R1:W-:Y:S04]  /*01f0*/  STG.E.64 desc[UR8][R8.64], RZ ;  /* 0x000000ff08007986 */ /* 0x0003e8000c101b08 */
[----:B------:R1:W-:Y:S04]  /*0200*/  STG.E.64 desc[UR8][R10.64], RZ ;  /* 0x000000ff0a007986 */ /* 0x0003e8000c101b08 */
[----:B------:R1:W-:Y:S04]  /*0210*/  STG.E.64 desc[UR8][R12.64], RZ ;  /* 0x000000ff0c007986 */ /* 0x0003e8000c101b08 */
[----:B------:R-:W2:Y:S01]  /*0220*/  LDG.E.64 R14, desc[UR8][R14.64] ;  /* 0x000000080e0e7981 */ /* 0x000ea2000c1e1b00 */
[----:B0-----:R-:W-:Y:S01]  /*0230*/  IMAD.WIDE.U32 R16, R4, 0x8, R16 ;  /* 0x0000000804107825 */ /* 0x001fe200078e0010 */
[----:B--2---:R-:W-:-:S08]  /*0240*/  DADD R2, -R14, 1 ;  /* 0x3ff000000e027429 */ /* 0x004fd00000000100 */
[----:B------:R-:W-:-:S07]  /*0250*/  DADD R2, R14, R2 ;  /* 0x000000000e027229 */ /* 0x000fce0000000002 */
[----:B------:R1:W-:Y:S04]  /*0260*/  STG.E.64 desc[UR8][R16.64], R2 ;  /* 0x0000000210007986 */ /* 0x0003e8000c101b08 */
.L_x_145:
[----:B------:R-:W-:Y:S05]  /*0270*/  BSYNC.RECONVERGENT B0 ;  /* 0x0000000000007941 */ /* 0x000fea0003800200 */
.L_x_144:
[----:B------:R-:W-:Y:S01]  /*0280*/  BSSY.RECONVERGENT B3, `(.L_x_146) ;  /* 0x0000198000037945 */ /* 0x000fe20003800200 */
[----:B------:R-:W-:-:S03]  /*0290*/  UMOV UR4, URZ ;  /* 0x000000ff00047c82 */ /* 0x000fc60008000000 */
[----:B------:R-:W-:Y:S04]  /*02a0*/  BSSY.RELIABLE B0, `(.L_x_147) ;  /* 0x000000f000007945 */ /* 0x000fe80003800100 */
[----:B------:R-:W-:Y:S05]  /*02b0*/  @!P0 BRA `(.L_x_148) ;  /* 0x00000000002c8947 */ /* 0x000fea0003800000 */
[----:B-1----:R-:W0:Y:S08]  /*02c0*/  LDC.64 R2, c[0x4][0x180] ;  /* 0x01006000ff027b82 */ /* 0x002e300000000a00 */
[----:B------:R-:W1:Y:S01]  /*02d0*/  LDC.64 R10, c[0x4][0x380] ;  /* 0x0100e000ff0a7b82 */ /* 0x000e620000000a00 */
[----:B0-----:R-:W-:-:S04]  /*02e0*/  IMAD.WIDE.U32 R2, R0, 0x40000, R2 ;  /* 0x0004000000027825 */ /* 0x001fc800078e0002 */
[----:B------:R-:W-:-:S05]  /*02f0*/  IMAD.WIDE.U32 R2, R4, 0x8, R2 ;  /* 0x0000000804027825 */ /* 0x000fca00078e0002 */
[----:B------:R-:W2:Y:S04]  /*0300*/  LDG.E.64 R6, desc[UR8][R2.64] ;  /* 0x0000000802067981 */ /* 0x000ea8000c1e1b00 */
[----:B------:R-:W2:Y:S01]  /*0310*/  LDG.E.64 R8, desc[UR8][R2.64+0x40000] ;  /* 0x0400000802087981 */ /* 0x000ea2000c1e1b00 */
[----:B-1----:R-:W-:-:S04]  /*0320*/  IMAD.WIDE.U32 R10, R0, 0x40000, R10 ;  /* 0x00040000000a7825 */ /* 0x002fc800078e000a */
[----:B------:R-:W-:Y:S01]  /*0330*/  IMAD.WIDE.U32 R10, R4, 0x8, R10 ;  /* 0x00000008040a7825 */ /* 0x000fe200078e000a */
[----:B--2---:R-:W-:-:S07]  /*0340*/  DADD R6, R6, -R8 ;  /* 0x0000000006067229 */ /* 0x004fce0000000808 */
[----:B------:R0:W-:Y:S01]  /*0350*/  STG.E.64 desc[UR8][R10.64], R6 ;  /* 0x000000060a007986 */ /* 0x0001e2000c101b08 */
[----:B------:R-:W-:Y:S05]  /*0360*/  BRA `(.L_x_149) ;  /* 0x0000000000087947 */ /* 0x000fea0003800000 */
.L_x_148:
[----:B------:R-:W-:Y:S05]  /*0370*/  @P1 BREAK.RELIABLE B0 ;  /* 0x0000000000001942 */ /* 0x000fea0003800100 */
[----:B------:R-:W-:Y:S05]  /*0380*/  @P1 BRA `(.L_x_150) ;  /* 0x00000018001c1947 */ /* 0x000fea0003800000 */
.L_x_149:
[----:B------:R-:W-:Y:S05]  /*0390*/  BSYNC.RELIABLE B0 ;  /* 0x0000000000007941 */ /* 0x000fea0003800100 */
.L_x_147:
[----:B01----:R-:W0:Y:S01]  /*03a0*/  LDC.64 R6, c[0x4][0x78] ;  /* 0x01001e00ff067b82 */ /* 0x003e220000000a00 */
[----:B------:R-:W-:Y:S01]  /*03b0*/  MOV R2, 0xeb1c432d ;  /* 0xeb1c432d00027802 */ /* 0x000fe20000000f00 */
[----:B------:R-:W-:Y:S01]  /*03c0*/  IMAD.MOV.U32 R3, RZ, RZ, 0x3f1a36e2 ;  /* 0x3f1a36e2ff037424 */ /* 0x000fe200078e00ff */
[----:B------:R-:W-:Y:S05]  /*03d0*/  BSSY.RECONVERGENT B2, `(.L_x_151) ;  /* 0x000016a000027945 */ /* 0x000fea0003800200 */
[----:B------:R-:W1:Y:S01]  /*03e0*/  LDC.64 R8, c[0x4][0x420] ;  /* 0x01010800ff087b82 */ /* 0x000e620000000a00 */
[----:B0-----:R-:W-:-:S05]  /*03f0*/  IMAD.WIDE.U32 R6, R4, 0x8, R6 ;  /* 0x0000000804067825 */ /* 0x001fca00078e0006 */
[----:B------:R0:W-:Y:S01]  /*0400*/  STG.E.64 desc[UR8][R6.64], RZ ;  /* 0x000000ff06007986 */ /* 0x0001e2000c101b08 */
[----:B-1----:R-:W-:-:S05]  /*0410*/  IMAD.WIDE.U32 R8, R4, 0x8, R8 ;  /* 0x0000000804087825 */ /* 0x002fca00078e0008 */
[----:B------:R0:W-:Y:S01]  /*0420*/  STG.E.64 desc[UR8][R8.64], R2 ;  /* 0x0000000208007986 */ /* 0x0001e2000c101b08 */
[----:B------:R-:W-:Y:S05]  /*0430*/  @!P0 BRA `(.L_x_152) ;  /* 0x00000014008c8947 */ /* 0x000fea0003800000 */
[----:B0-----:R-:W0:Y:S08]  /*0440*/  LDC.64 R6, c[0x4][0x3a8] ;  /* 0x0100ea00ff067b82 */ /* 0x001e300000000a00 */
[----:B------:R-:W1:Y:S08]  /*0450*/  LDC.64 R18, c[0x4][0x3b0] ;  /* 0x0100ec00ff127b82 */ /* 0x000e700000000a00 */
[----:B------:R-:W2:Y:S01]  /*0460*/  LDC.64 R30, c[0x4][0x3c0] ;  /* 0x0100f000ff1e7b82 */ /* 0x000ea20000000a00 */
[----:B0-----:R-:W-:-:S07]  /*0470*/  IMAD.WIDE.U32 R6, R0, 0x40000, R6 ;  /* 0x0004000000067825 */ /* 0x001fce00078e0006 */
[----:B------:R-:W0:Y:S01]  /*0480*/  LDC.64 R32, c[0x4][0x3d0] ;  /* 0x0100f400ff207b82 */ /* 0x000e220000000a00 */
[----:B------:R-:W-:-:S07]  /*0490*/  IMAD.WIDE.U32 R26, R4, 0x8, R6 ;  /* 0x00000008041a7825 */ /* 0x000fce00078e0006 */
[----:B------:R-:W3:Y:S01]  /*04a0*/  LDC.64 R24, c[0x4][0xa0] ;  /* 0x01002800ff187b82 */ /* 0x000ee20000000a00 */
[----:B-1----:R-:W-:Y:S01]  /*04b0*/  IMAD.WIDE.U32 R18, R0, 0x40000, R18 ;  /* 0x0004000000127825 */ /* 0x002fe200078e0012 */
[----:B------:R-:W-:Y:S03]  /*04c0*/  STG.E.64 desc[UR8][R26.64], RZ ;  /* 0x000000ff1a007986 */ /* 0x000fe6000c101b08 */
[----:B------:R-:W-:-:S03]  /*04d0*/  IMAD.WIDE.U32 R28, R4, 0x8, R18 ;  /* 0x00000008041c7825 */ /* 0x000fc600078e0012 */
[----:B------:R-:W1:Y:S01]  /*04e0*/  LDC.64 R22, c[0x4][0x350] ;  /* 0x0100d400ff167b82 */ /* 0x000e620000000a00 */
[C---:B--2---:R-:W-:Y:S01]  /*04f0*/  IMAD.WIDE.U32 R30, R0.reuse, 0x40000, R30 ;  /* 0x00040000001e7825 */ /* 0x044fe200078e001e */
[----:B------:R-:W-:Y:S06]  /*0500*/  STG.E.64 desc[UR8][R28.64], RZ ;  /* 0x000000ff1c007986 */ /* 0x000fec000c101b08 */
[----:B------:R-:W2:Y:S01]  /*0510*/  LDC.64 R10, c[0x4][0x3a0] ;  /* 0x0100e800ff0a7b82 */ /* 0x000ea20000000a00 */
[----:B0-----:R-:W-:-:S04]  /*0520*/  IMAD.WIDE.U32 R32, R0, 0x40000, R32 ;  /* 0x0004000000207825 */ /* 0x001fc800078e0020 */
[----:B------:R-:W-:-:S03]  /*0530*/  IMAD.WIDE.U32 R30, R4, 0x8, R30 ;  /* 0x00000008041e7825 */ /* 0x000fc600078e001e */
[----:B------:R-:W0:Y:S01]  /*0540*/  LDC.64 R8, c[0x4][0xa8] ;  /* 0x01002a00ff087b82 */ /* 0x000e220000000a00 */
[----:B---3--:R-:W-:Y:S01]  /*0550*/  IMAD.WIDE.U32 R24, R0, 0x40000, R24 ;  /* 0x0004000000187825 */ /* 0x008fe200078e0018 */
[----:B------:R-:W-:Y:S03]  /*0560*/  STG.E.64 desc[UR8][R30.64], RZ ;  /* 0x000000ff1e007986 */ /* 0x000fe6000c101b08 */
[----:B------:R-:W-:-:S03]  /*0570*/  IMAD.WIDE.U32 R32, R4, 0x8, R32 ;  /* 0x0000000804207825 */ /* 0x000fc600078e0020 */
[----:B------:R-:W3:Y:S01]  /*0580*/  LDC.64 R6, c[0x4][0xb0] ;  /* 0x01002c00ff067b82 */ /* 0x000ee20000000a00 */
[----:B-1----:R-:W-:Y:S01]  /*0590*/  IMAD.WIDE.U32 R22, R0, 0x40000, R22 ;  /* 0x0004000000167825 */ /* 0x002fe200078e0016 */
[----:B------:R-:W-:Y:S03]  /*05a0*/  STG.E.64 desc[UR8][R32.64], RZ ;  /* 0x000000ff20007986 */ /* 0x000fe6000c101b08 */
[----:B------:R-:W-:-:S03]  /*05b0*/  IMAD.WIDE.U32 R24, R4, 0x8, R24 ;  /* 0x0000000804187825 */ /* 0x000fc600078e0018 */
[----:B------:R-:W1:Y:S01]  /*05c0*/  LDC.64 R16, c[0x4][0x110] ;  /* 0x01004400ff107b82 */ /* 0x000e620000000a00 */
[----:B--2---:R-:W-:Y:S01]  /*05d0*/  IMAD.WIDE.U32 R10, R0, 0x40000, R10 ;  /* 0x00040000000a7825 */ /* 0x004fe200078e000a */
[----:B------:R-:W-:Y:S03]  /*05e0*/  STG.E.64 desc[UR8][R24.64], RZ ;  /* 0x000000ff18007986 */ /* 0x000fe6000c101b08 */
[----:B------:R-:W-:-:S03]  /*05f0*/  IMAD.WIDE.U32 R22, R4, 0x8, R22 ;  /* 0x0000000804167825 */ /* 0x000fc600078e0016 */
[----:B------:R-:W2:Y:S01]  /*0600*/  LDC.64 R14, c[0x4][0x370] ;  /* 0x0100dc00ff0e7b82 */ /* 0x000ea20000000a00 */
[----:B0-----:R-:W-:Y:S01]  /*0610*/  IMAD.WIDE.U32 R8, R0, 0x40000, R8 ;  /* 0x0004000000087825 */ /* 0x001fe200078e0008 */
[----:B------:R-:W-:Y:S03]  /*0620*/  STG.E.64 desc[UR8][R22.64], RZ ;  /* 0x000000ff16007986 */ /* 0x000fe6000c101b08 */
[----:B------:R-:W-:-:S03]  /*0630*/  IMAD.WIDE.U32 R10, R4, 0x8, R10 ;  /* 0x00000008040a7825 */ /* 0x000fc600078e000a */
[----:B------:R-:W0:Y:S01]  /*0640*/  LDC.64 R12, c[0x4][0xb8] ;  /* 0x01002e00ff0c7b82 */ /* 0x000e220000000a00 */
[----:B---3--:R-:W-:Y:S01]  /*0650*/  IMAD.WIDE.U32 R6, R0, 0x40000, R6 ;  /* 0x0004000000067825 */ /* 0x008fe200078e0006 */
[----:B------:R3:W-:Y:S03]  /*0660*/  STG.E.64 desc[UR8][R10.64], R2 ;  /* 0x000000020a007986 */ /* 0x0007e6000c101b08 */
[----:B------:R-:W-:-:S03]  /*0670*/  IMAD.WIDE.U32 R8, R4, 0x8, R8 ;  /* 0x0000000804087825 */ /* 0x000fc600078e0008 */
[----:B------:R-:W4:Y:S01]  /*0680*/  LDC.64 R20, c[0x4][0xc0] ;  /* 0x01003000ff147b82 */ /* 0x000f220000000a00 */
[----:B-1----:R-:W-:Y:S01]  /*0690*/  IMAD.WIDE.U32 R16, R0, 0x40000, R16 ;  /* 0x0004000000107825 */ /* 0x002fe200078e0010 */
[----:B------:R-:W-:Y:S03]  /*06a0*/  STG.E.64 desc[UR8][R8.64], RZ ;  /* 0x000000ff08007986 */ /* 0x000fe6000c101b08 */
[----:B------:R-:W-:-:S03]  /*06b0*/  IMAD.WIDE.U32 R6, R4, 0x8, R6 ;  /* 0x0000000804067825 */ /* 0x000fc600078e0006 */
[----:B------:R-:W1:Y:S01]  /*06c0*/  LDC.64 R18, c[0x4][0x158] ;  /* 0x01005600ff127b82 */ /* 0x000e620000000a00 */
[----:B--2---:R-:W-:Y:S01]  /*06d0*/  IMAD.WIDE.U32 R14, R0, 0x40000, R14 ;  /* 0x00040000000e7825 */ /* 0x004fe200078e000e */
[----:B------:R2:W-:Y:S03]  /*06e0*/  STG.E.64 desc[UR8][R6.64], RZ ;  /* 0x000000ff06007986 */ /* 0x0005e6000c101b08 */
[----:B------:R-:W-:-:S03]  /*06f0*/  IMAD.WIDE.U32 R14, R4, 0x8, R14 ;  /* 0x00000008040e7825 */ /* 0x000fc600078e000e */
[----:B---3--:R-:W3:Y:S01]  /*0700*/  LDC.64 R2, c[0x4][0x280] ;  /* 0x0100a000ff027b82 */ /* 0x008ee20000000a00 */
[----:B0-----:R-:W-:-:S04]  /*0710*/  IMAD.WIDE.U32 R26, R0, 0x40000, R12 ;  /* 0x00040000001a7825 */ /* 0x001fc800078e000c */
[----:B------:R-:W-:-:S03]  /*0720*/  IMAD.WIDE.U32 R12, R4, 0x8, R16 ;  /* 0x00000008040c7825 */ /* 0x000fc600078e0010 */
[----:B--2---:R-:W0:Y:S01]  /*0730*/  LDC.64 R6, c[0x4][0x170] ;  /* 0x01005c00ff067b82 */ /* 0x004e220000000a00 */
[----:B----4-:R-:W-:Y:S01]  /*0740*/  IMAD.WIDE.U32 R20, R0, 0x40000, R20 ;  /* 0x0004000000147825 */ /* 0x010fe200078e0014 */
[----:B------:R-:W-:Y:S03]  /*0750*/  STG.E.64 desc[UR8][R12.64], RZ ;  /* 0x000000ff0c007986 */ /* 0x000fe6000c101b08 */
[----:B------:R-:W-:Y:S01]  /*0760*/  IMAD.WIDE.U32 R26, R4, 0x8, R26 ;  /* 0x00000008041a7825 */ /* 0x000fe200078e001a */
[----:B------:R2:W-:Y:S02]  /*0770*/  STG.E.64 desc[UR8][R14.64], RZ ;  /* 0x000000ff0e007986 */ /* 0x0005e4000c101b08 */
[----:B------:R-:W4:Y:S01]  /*0780*/  LDC.64 R8, c[0x4][0x288] ;  /* 0x0100a200ff087b82 */ /* 0x000f220000000a00 */
[----:B-1----:R-:W-:Y:S01]  /*0790*/  IMAD.WIDE.U32 R18, R0, 0x40000, R18 ;  /* 0x0004000000127825 */ /* 0x002fe200078e0012 */
[----:B------:R-:W-:Y:S03]  /*07a0*/  STG.E.64 desc[UR8][R26.64], RZ ;  /* 0x000000ff1a007986 */ /* 0x000fe6000c101b08 */
[----:B------:R-:W-:-:S03]  /*07b0*/  IMAD.WIDE.U32 R20, R4, 0x8, R20 ;  /* 0x0000000804147825 */ /* 0x000fc600078e0014 */
[----:B------:R-:W1:Y:S01]  /*07c0*/  LDC.64 R10, c[0x4][0x8] ;  /* 0x01000200ff0a7b82 */ /* 0x000e620000000a00 */
[----:B------:R-:W-:Y:S01]  /*07d0*/  IMAD.WIDE.U32 R16, R4, 0x8, R18 ;  /* 0x0000000804107825 */ /* 0x000fe200078e0012 */
[----:B------:R-:W-:Y:S05]  /*07e0*/  STG.E.64 desc[UR8][R20.64], RZ ;  /* 0x000000ff14007986 */ /* 0x000fea000c101b08 */
[----:B------:R-:W5:Y:S01]  /*07f0*/  LDG.E.64 R16, desc[UR8][R16.64] ;  /* 0x0000000810107981 */ /* 0x000f62000c1e1b00 */
[----:B---3--:R-:W-:-:S04]  /*0800*/  IMAD.WIDE.U32 R2, R0, 0x40000, R2 ;  /* 0x0004000000027825 */ /* 0x008fc800078e0002 */
[----:B0-----:R-:W-:-:S04]  /*0810*/  IMAD.WIDE.U32 R6, R0, 0x40000, R6 ;  /* 0x0004000000067825 */ /* 0x001fc800078e0006 */
[----:B------:R-:W-:-:S04]  /*0820*/  IMAD.WIDE.U32 R2, R4, 0x8, R2 ;  /* 0x0000000804027825 */ /* 0x000fc800078e0002 */
[----:B------:R-:W-:Y:S01]  /*0830*/  IMAD.WIDE.U32 R6, R4, 0x8, R6 ;  /* 0x0000000804067825 */ /* 0x000fe200078e0006 */
[----:B-----5:R0:W-:Y:S05]  /*0840*/  STG.E.64 desc[UR8][R2.64], R16 ;  /* 0x0000001002007986 */ /* 0x0201ea000c101b08 */
[----:B------:R-:W3:Y:S01]  /*0850*/  LDG.E.64 R6, desc[UR8][R6.64] ;  /* 0x0000000806067981 */ /* 0x000ee2000c1e1b00 */
[----:B----4-:R-:W-:-:S04]  /*0860*/  IMAD.WIDE.U32 R8, R0, 0x40000, R8 ;  /* 0x0004000000087825 */ /* 0x010fc800078e0008 */
[----:B-1----:R-:W-:-:S04]  /*0870*/  IMAD.WIDE.U32 R10, R0, 0x40000, R10 ;  /* 0x00040000000a7825 */ /* 0x002fc800078e000a */
[----:B------:R-:W-:-:S04]  /*0880*/  IMAD.WIDE.U32 R8, R4, 0x8, R8 ;  /* 0x0000000804087825 */ /* 0x000fc800078e0008 */
[----:B------:R-:W-:Y:S01]  /*0890*/  IMAD.WIDE.U32 R10, R4, 0x8, R10 ;  /* 0x00000008040a7825 */ /* 0x000fe200078e000a */
[----:B---3--:R1:W-:Y:S04]  /*08a0*/  STG.E.64 desc[UR8][R8.64], R6 ;  /* 0x0000000608007986 */ /* 0x0083e8000c101b08 */
[----:B--2---:R-:W2:Y:S01]  /*08b0*/  LDG.E.64 R14, desc[UR8][R10.64] ;  /* 0x000000080a0e7981 */ /* 0x004ea2000c1e1b00 */
[----:B0-----:R-:W-:Y:S01]  /*08c0*/  MOV R2, 0x1 ;  /* 0x0000000100027802 */ /* 0x001fe20000000f00 */
[----:B------:R-:W-:Y:S01]  /*08d0*/  UMOV UR6, 0x1eb851ec ;  /* 0x1eb851ec00067882 */ /* 0x000fe20000000000 */
[----:B------:R-:W-:Y:S01]  /*08e0*/  UMOV UR7, 0x4031ab85 ;  /* 0x4031ab8500077882 */ /* 0x000fe20000000000 */
[----:B------:R-:W-:Y:S01]  /*08f0*/  BSSY.RECONVERGENT B4, `(.L_x_153) ;  /* 0x0000016000047945 */ /* 0x000fe20003800200 */
[----:B--2---:R-:W-:-:S08]  /*0900*/  DADD R12, R14, -1 ;  /* 0xbff000000e0c7429 */ /* 0x004fd00000000000 */
[C---:B------:R-:W-:Y:S02]  /*0910*/  DADD R30, R12.reuse, 243.5 ;  /* 0x406e70000c1e7429 */ /* 0x040fe40000000000 */
[----:B------:R-:W-:-:S04]  /*0920*/  DMUL R12, R12, UR6 ;  /* 0x000000060c0c7c28 */ /* 0x000fc80008000000 */
[----:B------:R-:W0:Y:S06]  /*0930*/  MUFU.RCP64H R3, R31 ;  /* 0x0000001f00037308 */ /* 0x000e2c0000001800 */
[----:B------:R-:W-:Y:S01]  /*0940*/  FSETP.GEU.AND P2, PT, |R13|, 6.5827683646048100446e-37, PT ;  /* 0x036000000d00780b */ /* 0x000fe20003f4e200 */
[----:B0-----:R-:W-:-:S08]  /*0950*/  DFMA R18, -R30, R2, 1 ;  /* 0x3ff000001e12742b */ /* 0x001fd00000000102 */
[----:B------:R-:W-:-:S08]  /*0960*/  DFMA R18, R18, R18, R18 ;  /* 0x000000121212722b */ /* 0x000fd00000000012 */
[----:B------:R-:W-:-:S08]  /*0970*/  DFMA R18, R2, R18, R2 ;  /* 0x000000120212722b */ /* 0x000fd00000000002 */
[----:B------:R-:W-:-:S08]  /*0980*/  DFMA R2, -R30, R18, 1 ;  /* 0x3ff000001e02742b */ /* 0x000fd00000000112 */
[----:B------:R-:W-:-:S08]  /*0990*/  DFMA R2, R18, R2, R18 ;  /* 0x000000021202722b */ /* 0x000fd00000000012 */
[----:B-1----:R-:W-:-:S08]  /*09a0*/  DMUL R8, R12, R2 ;  /* 0x000000020c087228 */ /* 0x002fd00000000000 */
        /* <DEDUP_REMOVED lines=8> */
[----:B------:R-:W-:Y:S05]  /*0a30*/  CALL.REL.NOINC `($__internal_7_$__cuda_sm20_div_rn_f64_full) ;  /* 0x0000007c000c7944 */ /* 0x000fea0003c00000 */
[----:B------:R-:W-:-:S07]  /*0a40*/  IMAD.MOV.U32 R9, RZ, RZ, R5 ;  /* 0x000000ffff097224 */ /* 0x000fce00078e0005 */
.L_x_154:
[----:B------:R-:W-:Y:S05]  /*0a50*/  BSYNC.RECONVERGENT B4 ;  /* 0x0000000000047941 */ /* 0x000fea0003800200 */
.L_x_153:
[----:B------:R-:W-:Y:S01]  /*0a60*/  MOV R2, 0x652b82fe ;  /* 0x652b82fe00027802 */ /* 0x000fe20000000f00 */
[----:B------:R-:W-:Y:S01]  /*0a70*/  IMAD.MOV.U32 R3, RZ, RZ, 0x3ff71547 ;  /* 0x3ff71547ff037424 */ /* 0x000fe200078e00ff */
[----:B------:R-:W-:Y:S01]  /*0a80*/  UMOV UR6, 0xfefa39ef ;  /* 0xfefa39ef00067882 */ /* 0x000fe20000000000 */
[----:B------:R-:W-:Y:S01]  /*0a90*/  UMOV UR7, 0x3fe62e42 ;  /* 0x3fe62e4200077882 */ /* 0x000fe20000000000 */
[----:B------:R-:W0:Y:S01]  /*0aa0*/  LDC.64 R18, c[0x4][0x160] ;  /* 0x01005800ff127b82 */ /* 0x000e220000000a00 */
[----:B------:R-:W-:Y:S01]  /*0ab0*/  FSETP.GEU.AND P1, PT, |R9|, 4.1917929649353027344, PT ;  /* 0x4086232b0900780b */ /* 0x000fe20003f2e200 */
[----:B------:R-:W-:Y:S01]  /*0ac0*/  BSSY.RECONVERGENT B1, `(.L_x_155) ;  /* 0x0000038000017945 */ /* 0x000fe20003800200 */
[----:B------:R-:W-:-:S05]  /*0ad0*/  DFMA R2, R8, R2, 6.75539944105574400000e+15 ;  /* 0x433800000802742b */ /* 0x000fca0000000002 */
[----:B------:R-:W1:Y:S03]  /*0ae0*/  LDC.64 R12, c[0x4][0x450] ;  /* 0x01011400ff0c7b82 */ /* 0x000e660000000a00 */
[----:B------:R-:W-:-:S08]  /*0af0*/  DADD R6, R2, -6.75539944105574400000e+15 ;  /* 0xc338000002067429 */ /* 0x000fd00000000000 */
        /* <DEDUP_REMOVED lines=34> */
[----:B------:R-:W-:Y:S01]  /*0d20*/  DFMA R20, R10, R6, 1 ;  /* 0x3ff000000a14742b */ /* 0x000fe20000000006 */
[----:B0-----:R-:W-:-:S09]  /*0d30*/  IMAD.WIDE.U32 R10, R0, 0x40000, R18 ;  /* 0x00040000000a7825 */ /* 0x001fd200078e0012 */
[----:B------:R-:W-:Y:S01]  /*0d40*/  LEA R7, R2, R21, 0x14 ;  /* 0x0000001502077211 */ /* 0x000fe200078ea0ff */
[----:B------:R-:W-:Y:S01]  /*0d50*/  IMAD.MOV.U32 R6, RZ, RZ, R20 ;  /* 0x000000ffff067224 */ /* 0x000fe200078e0014 */
[----:B-1----:R-:W-:Y:S06]  /*0d60*/  @!P1 BRA `(.L_x_156) ;  /* 0x0000000000349947 */ /* 0x002fec0003800000 */
[----:B------:R-:W-:Y:S01]  /*0d70*/  FSETP.GEU.AND P2, PT, |R9|, 4.2275390625, PT ;  /* 0x408748000900780b */ /* 0x000fe20003f4e200 */
[C---:B------:R-:W-:Y:S02]  /*0d80*/  DADD R6, R8.reuse, +INF ;  /* 0x7ff0000008067429 */ /* 0x040fe40000000000 */
[----:B------:R-:W-:-:S08]  /*0d90*/  DSETP.GEU.AND P1, PT, R8, RZ, PT ;  /* 0x000000ff0800722a */ /* 0x000fd00003f2e000 */
[----:B------:R-:W-:Y:S02]  /*0da0*/  FSEL R6, R6, RZ, P1 ;  /* 0x000000ff06067208 */ /* 0x000fe40000800000 */
[----:B------:R-:W-:Y:S01]  /*0db0*/  @!P2 LEA.HI R3, R2, R2, RZ, 0x1 ;  /* 0x000000020203a211 */ /* 0x000fe200078f08ff */
[----:B------:R-:W-:Y:S01]  /*0dc0*/  @!P2 IMAD.MOV.U32 R8, RZ, RZ, RZ ;  /* 0x000000ffff08a224 */ /* 0x000fe200078e00ff */
[----:B------:R-:W-:Y:S02]  /*0dd0*/  FSEL R7, R7, RZ, P1 ;  /* 0x000000ff07077208 */ /* 0x000fe40000800000 */
[----:B------:R-:W-:-:S04]  /*0de0*/  @!P2 SHF.R.S32.HI R3, RZ, 0x1, R3 ;  /* 0x00000001ff03a819 */ /* 0x000fc80000011403 */
[----:B------:R-:W-:Y:S01]  /*0df0*/  @!P2 IADD3 R2, PT, PT, R2, -R3, RZ ;  /* 0x800000030202a210 */ /* 0x000fe20007ffe0ff */
[----:B------:R-:W-:-:S03]  /*0e00*/  @!P2 IMAD R3, R3, 0x100000, R21 ;  /* 0x001000000303a824 */ /* 0x000fc600078e0215 */
[----:B------:R-:W-:Y:S02]  /*0e10*/  @!P2 LEA R9, R2, 0x3ff00000, 0x14 ;  /* 0x3ff000000209a811 */ /* 0x000fe400078ea0ff */
[----:B------:R-:W-:-:S06]  /*0e20*/  @!P2 MOV R2, R20 ;  /* 0x000000140002a202 */ /* 0x000fcc0000000f00 */
[----:B------:R-:W-:-:S11]  /*0e30*/  @!P2 DMUL R6, R2, R8 ;  /* 0x000000080206a228 */ /* 0x000fd60000000000 */
.L_x_156:
[----:B------:R-:W-:Y:S05]  /*0e40*/  BSYNC.RECONVERGENT B1 ;  /* 0x0000000000017941 */ /* 0x000fea0003800200 */
.L_x_155:
[----:B------:R-:W-:Y:S01]  /*0e50*/  UMOV UR6, 0x20c49ba6 ;  /* 0x20c49ba600067882 */ /* 0x000fe20000000000 */
[----:B------:R-:W-:Y:S01]  /*0e60*/  UMOV UR7, 0x401872b0 ;  /* 0x401872b000077882 */ /* 0x000fe20000000000 */
[----:B------:R-:W-:Y:S01]  /*0e70*/  IMAD.WIDE.U32 R2, R4, 0x8, R12 ;  /* 0x0000000804027825 */ /* 0x000fe200078e000c */
[----:B------:R-:W-:-:S03]  /*0e80*/  DMUL R8, R6, UR6 ;  /* 0x0000000606087c28 */ /* 0x000fc60008000000 */
[----:B------:R-:W-:-:S04]  /*0e90*/  IMAD.WIDE.U32 R10, R4, 0x8, R10 ;  /* 0x00000008040a7825 */ /* 0x000fc800078e000a */
[----:B------:R0:W-:Y:S04]  /*0ea0*/  STG.E.64 desc[UR8][R2.64], R8 ;  /* 0x0000000802007986 */ /* 0x0001e8000c101b08 */
[----:B------:R-:W2:Y:S01]  /*0eb0*/  LDG.E.64 R10, desc[UR8][R10.64] ;  /* 0x000000080a0a7981 */ /* 0x000ea2000c1e1b00 */
[----:B------:R-:W-:Y:S01]  /*0ec0*/  BSSY.RECONVERGENT B4, `(.L_x_157) ;  /* 0x000002b000047945 */ /* 0x000fe20003800200 */
[----:B--2---:R-:W-:-:S14]  /*0ed0*/  DSETP.GT.AND P1, PT, R10, R8, PT ;  /* 0x000000080a00722a */ /* 0x004fdc0003f24000 */
[----:B0-----:R-:W-:Y:S05]  /*0ee0*/  @!P1 BRA `(.L_x_158) ;  /* 0x0000000000809947 */ /* 0x001fea0003800000 */
[C---:B------:R-:W-:Y:S01]  /*0ef0*/  DADD R30, -R8.reuse, R10 ;  /* 0x00000000081e7229 */ /* 0x040fe2000000010a */
[----:B------:R-:W-:Y:S01]  /*0f00*/  MOV R2, 0x1 ;  /* 0x0000000100027802 */ /* 0x000fe20000000f00 */
[----:B------:R-:W-:Y:S01]  /*0f10*/  UMOV UR6, 0xe2308c3a ;  /* 0xe2308c3a00067882 */ /* 0x000fe20000000000 */
[----:B------:R-:W-:Y:S01]  /*0f20*/  UMOV UR7, 0x3e45798e ;  /* 0x3e45798e00077882 */ /* 0x000fe20000000000 */
[----:B------:R-:W-:Y:S01]  /*0f30*/  BSSY.RECONVERGENT B5, `(.L_x_159) ;  /* 0x0000014000057945 */ /* 0x000fe20003800200 */
[----:B------:R-:W-:Y:S01]  /*0f40*/  DMUL R10, R8, UR6 ;  /* 0x00000006080a7c28 */ /* 0x000fe20008000000 */
[----:B------:R-:W0:Y:S09]  /*0f50*/  MUFU.RCP64H R3, R31 ;  /* 0x0000001f00037308 */ /* 0x000e320000001800 */
        /* <DEDUP_REMOVED lines=17> */
.L_x_160:
[----:B------:R-:W-:Y:S05]  /*1070*/  BSYNC.RECONVERGENT B5 ;  /* 0x0000000000057941 */ /* 0x000fea0003800200 */
.L_x_159:
[----:B------:R-:W0:Y:S01]  /*1080*/  LDC.64 R2, c[0x4][0x348] ;  /* 0x0100d200ff027b82 */ /* 0x000e220000000a00 */
[----:B------:R-:W-:Y:S01]  /*1090*/  MOV R12, R8 ;  /* 0x00000008000c7202 */ /* 0x000fe20000000f00 */
[----:B------:R-:W-:Y:S02]  /*10a0*/  IMAD.MOV.U32 R13, RZ, RZ, R9 ;  /* 0x000000ffff0d7224 */ /* 0x000fe400078e0009 */
[----:B0-----:R-:W-:-:S04]  /*10b0*/  IMAD.WIDE.U32 R2, R0, 0x40000, R2 ;  /* 0x0004000000027825 */ /* 0x001fc800078e0002 */
[----:B------:R-:W-:-:S05]  /*10c0*/  IMAD.WIDE.U32 R2, R4, 0x8, R2 ;  /* 0x0000000804027825 */ /* 0x000fca00078e0002 */
[----:B------:R0:W-:Y:S01]  /*10d0*/  STG.E.64 desc[UR8][R2.64], R8 ;  /* 0x0000000802007986 */ /* 0x0001e2000c101b08 */
[----:B------:R-:W-:Y:S05]  /*10e0*/  BRA `(.L_x_161) ;  /* 0x0000000000207947 */ /* 0x000fea0003800000 */
.L_x_158:
[----:B------:R-:W0:Y:S01]  /*10f0*/  LDC.64 R2, c[0x4][0x348] ;  /* 0x0100d200ff027b82 */ /* 0x000e220000000a00 */
[----:B------:R-:W-:Y:S01]  /*1100*/  MOV R12, 0x0 ;  /* 0x00000000000c7802 */ /* 0x000fe20000000f00 */
[----:B------:R-:W-:Y:S02]  /*1110*/  IMAD.MOV.U32 R13, RZ, RZ, 0x3ff00000 ;  /* 0x3ff00000ff0d7424 */ /* 0x000fe400078e00ff */
[----:B0-----:R-:W-:Y:S01]  /*1120*/  IMAD.WIDE.U32 R6, R0, 0x40000, R2 ;  /* 0x0004000000067825 */ /* 0x001fe200078e0002 */
[----:B------:R-:W-:-:S03]  /*1130*/  MOV R2, 0x0 ;  /* 0x0000000000027802 */ /* 0x000fc60000000f00 */
[----:B------:R-:W-:Y:S02]  /*1140*/  IMAD.MOV.U32 R3, RZ, RZ, 0x3ff00000 ;  /* 0x3ff00000ff037424 */ /* 0x000fe400078e00ff */
[----:B------:R-:W-:-:S05]  /*1150*/  IMAD.WIDE.U32 R6, R4, 0x8, R6 ;  /* 0x0000000804067825 */ /* 0x000fca00078e0006 */
[----:B------:R1:W-:Y:S02]  /*1160*/  STG.E.64 desc[UR8][R6.64], R2 ;  /* 0x0000000206007986 */ /* 0x0003e4000c101b08 */
.L_x_161:
[----:B------:R-:W-:Y:S05]  /*1170*/  BSYNC.RECONVERGENT B4 ;  /* 0x0000000000047941 */ /* 0x000fea0003800200 */
.L_x_157:
[----:B-1----:R-:W-:Y:S01]  /*1180*/  DADD R6, -RZ, |R14| ;  /* 0x00000000ff067229 */ /* 0x002fe2000000050e */
[----:B------:R-:W-:Y:S01]  /*1190*/  BSSY.RECONVERGENT B1, `(.L_x_162) ;  /* 0x0000005000017945 */ /* 0x000fe20003800200 */
[----:B------:R-:W-:Y:S02]  /*11a0*/  MOV R5, 0x40000000 ;  /* 0x4000000000057802 */ /* 0x000fe40000000f00 */
[----:B------:R-:W-:-:S06]  /*11b0*/  MOV R36, 0x11e0 ;  /* 0x000011e000247802 */ /* 0x000fcc0000000f00 */
[----:B------:R-:W-:-:S07]  /*11c0*/  IMAD.MOV.U32 R27, RZ, RZ, R7 ;  /* 0x000000ffff1b7224 */ /* 0x000fce00078e0007 */
[----:B0-----:R-:W-:Y:S05]  /*11d0*/  CALL.REL.NOINC `($_Z6cldprpv$__internal_accurate_pow) ;  /* 0x0000007800b07944 */ /* 0x001fea0003c00000 */
[----:B------:R-:W-:Y:S05]  /*11e0*/  BSYNC.RECONVERGENT B1 ;  /* 0x0000000000017941 */ /* 0x000fea0003800200 */
.L_x_162:
[C---:B------:R-:W-:Y:S01]  /*11f0*/  DADD R2, R14.reuse, 2 ;  /* 0x400000000e027429 */ /* 0x040fe20000000000 */
[----:B------:R-:W-:Y:S01]  /*1200*/  BSSY.RECONVERGENT B1, `(.L_x_163) ;  /* 0x000000f000017945 */ /* 0x000fe20003800200 */
[----:B------:R-:W-:Y:S01]  /*1210*/  DSETP.NEU.AND P1, PT, R14, RZ, PT ;  /* 0x000000ff0e00722a */ /* 0x000fe20003f2d000 */
[----:B------:R-:W-:Y:S01]  /*1220*/  MOV R10, 0xe2308c3a ;  /* 0xe2308c3a000a7802 */ /* 0x000fe20000000f00 */
[----:B------:R-:W-:-:S06]  /*1230*/  IMAD.MOV.U32 R11, RZ, RZ, 0x3e45798e ;  /* 0x3e45798eff0b7424 */ /* 0x000fcc00078e00ff */
[----:B------:R-:W-:Y:S02]  /*1240*/  LOP3.LUT R2, R3, 0x7ff00000, RZ, 0xc0, !PT ;  /* 0x7ff0000003027812 */ /* 0x000fe400078ec0ff */
[----:B------:R-:W0:Y:S02]  /*1250*/  MUFU.RCP64H R3, 9.9999937219763523899e-09 ;  /* 0x3e45798e00037908 */ /* 0x000e240000001800 */
[----:B------:R-:W-:Y:S02]  /*1260*/  ISETP.NE.AND P2, PT, R2, 0x7ff00000, PT ;  /* 0x7ff000000200780c */ /* 0x000fe40003f45270 */
[----:B------:R-:W-:-:S11]  /*1270*/  @!P1 CS2R R6, SRZ ;  /* 0x0000000000069805 */ /* 0x000fd6000001ff00 */
[----:B------:R-:W-:Y:S05]  /*1280*/  @P2 BRA `(.L_x_164) ;  /* 0x0000000000182947 */ /* 0x000fea0003800000 */
[----:B------:R-:W-:-:S14]  /*1290*/  DSETP.NAN.AND P1, PT, R14, R14, PT ;  /* 0x0000000e0e00722a */ /* 0x000fdc0003f28000 */
[----:B------:R-:W-:Y:S01]  /*12a0*/  @P1 DADD R6, R14, 2 ;  /* 0x400000000e061429 */ /* 0x000fe20000000000 */
[----:B------:R-:W-:Y:S10]  /*12b0*/  @P1 BRA `(.L_x_164) ;  /* 0x00000000000c1947 */ /* 0x000ff40003800000 */
[----:B------:R-:W-:-:S14]  /*12c0*/  DSETP.NEU.AND P1, PT, |R14|, +INF , PT ;  /* 0x7ff000000e00742a */ /* 0x000fdc0003f2d200 */
[----:B------:R-:W-:Y:S01]  /*12d0*/  @!P1 MOV R6, 0x0 ;  /* 0x0000000000069802 */ /* 0x000fe20000000f00 */
[----:B------:R-:W-:-:S07]  /*12e0*/  @!P1 IMAD.MOV.U32 R7, RZ, RZ, 0x7ff00000 ;  /* 0x7ff00000ff079424 */ /* 0x000fce00078e00ff */
.L_x_164:
[----:B------:R-:W-:Y:S05]  /*12f0*/  BSYNC.RECONVERGENT B1 ;  /* 0x0000000000017941 */ /* 0x000fea0003800200 */
.L_x_163:
[----:B------:R-:W-:Y:S01]  /*1300*/  HFMA2 R2, -RZ, RZ, 0, 5.9604644775390625e-08 ;  /* 0x00000001ff027431 */ /* 0x000fe200000001ff */
[----:B------:R-:W-:Y:S01]  /*1310*/  UMOV UR6, 0x0 ;  /* 0x0000000000067882 */ /* 0x000fe20000000000 */
[----:B------:R-:W-:Y:S01]  /*1320*/  UMOV UR7, 0x3ff00000 ;  /* 0x3ff0000000077882 */ /* 0x000fe20000000000 */
[----:B------:R-:W-:Y:S01]  /*1330*/  FSETP.GEU.AND P3, PT, |R13|, 6.5827683646048100446e-37, PT ;  /* 0x036000000d00780b */ /* 0x000fe20003f6e200 */
[----:B------:R-:W-:Y:S01]  /*1340*/  DSETP.NEU.AND P1, PT, R14, 1, PT ;  /* 0x3ff000000e00742a */ /* 0x000fe20003f2d000 */
[----:B------:R-:W-:Y:S01]  /*1350*/  BSSY.RECONVERGENT B4, `(.L_x_165) ;  /* 0x0000018000047945 */ /* 0x000fe20003800200 */
[----:B0-----:R-:W-:Y:S01]  /*1360*/  DFMA R8, R2, -R10, UR6 ;  /* 0x0000000602087e2b */ /* 0x001fe2000800080a */
[----:B------:R-:W-:Y:S01]  /*1370*/  UMOV UR6, 0x66666666 ;  /* 0x6666666600067882 */ /* 0x000fe20000000000 */
[----:B------:R-:W-:Y:S02]  /*1380*/  UMOV UR7, 0x3ff66666 ;  /* 0x3ff6666600077882 */ /* 0x000fe40000000000 */
[----:B------:R-:W-:-:S04]  /*1390*/  DMUL R6, R6, UR6 ;  /* 0x0000000606067c28 */ /* 0x000fc80008000000 */
[----:B------:R-:W-:-:S08]  /*13a0*/  DFMA R8, R8, R8, R8 ;  /* 0x000000080808722b */ /* 0x000fd00000000008 */
[----:B------:R-:W-:-:S08]  /*13b0*/  DFMA R8, R2, R8, R2 ;  /* 0x000000080208722b */ /* 0x000fd00000000002 */
[----:B------:R-:W-:-:S08]  /*13c0*/  DFMA R2, R8, -R10, 1 ;  /* 0x3ff000000802742b */ /* 0x000fd0000000080a */
[----:B------:R-:W-:-:S08]  /*13d0*/  DFMA R2, R8, R2, R8 ;  /* 0x000000020802722b */ /* 0x000fd00000000008 */
[----:B------:R-:W-:-:S08]  /*13e0*/  DMUL R8, R2, R12 ;  /* 0x0000000c02087228 */ /* 0x000fd00000000000 */
[----:B------:R-:W-:-:S08]  /*13f0*/  DFMA R10, R8, -R10, R12 ;  /* 0x8000000a080a722b */ /* 0x000fd0000000000c */
[----:B------:R-:W-:Y:S01]  /*1400*/  DFMA R8, R2, R10, R8 ;  /* 0x0000000a0208722b */ /* 0x000fe20000000008 */
[----:B------:R-:W-:-:S09]  /*1410*/  FSEL R3, R7, 1.9249999523162841797, P1 ;  /* 0x3ff6666607037808 */ /* 0x000fd20000800000 */
[----:B------:R-:W-:-:S05]  /*1420*/  FFMA R2, RZ, 0.19284650683403015137, R9 ;  /* 0x3e45798eff027823 */ /* 0x000fca0000000009 */
[----:B------:R-:W-:Y:S02]  /*1430*/  FSETP.GT.AND P2, PT, |R2|, 1.469367938527859385e-39, PT ;  /* 0x001000000200780b */ /* 0x000fe40003f44200 */
[----:B------:R-:W-:-:S11]  /*1440*/  FSEL R2, R6, 2.72008302207532160516e+23, P1 ;  /* 0x6666666606027808 */ /* 0x000fd60000800000 */
[----:B------:R-:W-:Y:S05]  /*1450*/  @P2 BRA P3, `(.L_x_166) ;  /* 0x00000000001c2947 */ /* 0x000fea0001800000 */
[----:B------:R-:W-:Y:S01]  /*1460*/  IMAD.MOV.U32 R8, RZ, RZ, R12 ;  /* 0x000000ffff087224 */ /* 0x000fe200078e000c */
[----:B------:R-:W-:Y:S01]  /*1470*/  MOV R5, R13 ;  /* 0x0000000d00057202 */ /* 0x000fe20000000f00 */
[----:B------:R-:W-:Y:S01]  /*1480*/  IMAD.MOV.U32 R30, RZ, RZ, -0x1dcf73c6 ;  /* 0xe2308c3aff1e7424 */ /* 0x000fe200078e00ff */
[----:B------:R-:W-:Y:S02]  /*1490*/  MOV R31, 0x3e45798e ;  /* 0x3e45798e001f7802 */ /* 0x000fe40000000f00 */
[----:B------:R-:W-:-:S07]  /*14a0*/  MOV R6, 0x14c0 ;  /* 0x000014c000067802 */ /* 0x000fce0000000f00 */
[----:B------:R-:W-:Y:S05]  /*14b0*/  CALL.REL.NOINC `($__internal_7_$__cuda_sm20_div_rn_f64_full) ;  /* 0x00000070006c7944 */ /* 0x000fea0003c00000 */
[----:B------:R-:W-:-:S07]  /*14c0*/  IMAD.MOV.U32 R9, RZ, RZ, R5 ;  /* 0x000000ffff097224 */ /* 0x000fce00078e0005 */
.L_x_166:
[----:B------:R-:W-:Y:S05]  /*14d0*/  BSYNC.RECONVERGENT B4 ;  /* 0x0000000000047941 */ /* 0x000fea0003800200 */
.L_x_165:
[----:B------:R-:W0:Y:S01]  /*14e0*/  MUFU.RCP64H R7, R3 ;  /* 0x0000000300077308 */ /* 0x000e220000001800 */
[----:B------:R-:W-:Y:S01]  /*14f0*/  MOV R6, 0x1 ;  /* 0x0000000100067802 */ /* 0x000fe20000000f00 */
[----:B------:R-:W-:Y:S01]  /*1500*/  DADD R8, R8, 1 ;  /* 0x3ff0000008087429 */ /* 0x000fe20000000000 */
[----:B------:R-:W-:Y:S01]  /*1510*/  UMOV UR6, 0xe2308c3a ;  /* 0xe2308c3a00067882 */ /* 0x000fe20000000000 */
[----:B------:R-:W-:Y:S01]  /*1520*/  UMOV UR7, 0x3e45798e ;  /* 0x3e45798e00077882 */ /* 0x000fe20000000000 */
[----:B------:R-:W-:Y:S05]  /*1530*/  BSSY.RECONVERGENT B4, `(.L_x_167) ;  /* 0x0000017000047945 */ /* 0x000fea0003800200 */
[----:B------:R-:W-:-:S02]  /*1540*/  DMUL R8, R8, R12 ;  /* 0x0000000c08087228 */ /* 0x000fc40000000000 */
[----:B0-----:R-:W-:-:S06]  /*1550*/  DFMA R10, -R2, R6, 1 ;  /* 0x3ff00000020a742b */ /* 0x001fcc0000000106 */
[----:B------:R-:W-:Y:S02]  /*1560*/  DMUL R8, R8, UR6 ;  /* 0x0000000608087c28 */ /* 0x000fe40008000000 */
[----:B------:R-:W-:-:S06]  /*1570*/  DFMA R10, R10, R10, R10 ;  /* 0x0000000a0a0a722b */ /* 0x000fcc000000000a */
[----:B------:R-:W-:Y:S02]  /*1580*/  DMUL R18, R8, 15 ;  /* 0x402e000008127828 */ /* 0x000fe40000000000 */
[----:B------:R-:W-:-:S08]  /*1590*/  DFMA R10, R6, R10, R6 ;  /* 0x0000000a060a722b */ /* 0x000fd00000000006 */
[----:B------:R-:W-:Y:S01]  /*15a0*/  FSETP.GEU.AND P2, PT, |R19|, 6.5827683646048100446e-37, PT ;  /* 0x036000001300780b */ /* 0x000fe20003f4e200 */
        /* <DEDUP_REMOVED lines=11> */
[----:B------:R-:W-:Y:S02]  /*1660*/  MOV R31, R3 ;  /* 0x00000003001f7202 */ /* 0x000fe40000000f00 */
[----:B------:R-:W-:-:S07]  /*1670*/  MOV R6, 0x1690 ;  /* 0x0000169000067802 */ /* 0x000fce0000000f00 */
[----:B------:R-:W-:Y:S05]  /*1680*/  CALL.REL.NOINC `($__internal_7_$__cuda_sm20_div_rn_f64_full) ;  /* 0x0000006c00f87944 */ /* 0x000fea0003c00000 */
[----:B------:R-:W-:-:S07]  /*1690*/  IMAD.MOV.U32 R9, RZ, RZ, R5 ;  /* 0x000000ffff097224 */ /* 0x000fce00078e0005 */
.L_x_168:
[----:B------:R-:W-:Y:S05]  /*16a0*/  BSYNC.RECONVERGENT B4 ;  /* 0x0000000000047941 */ /* 0x000fea0003800200 */
.L_x_167:
[----:B------:R-:W0:Y:S01]  /*16b0*/  MUFU.RCP64H R3, 10 ;  /* 0x4024000000037908 */ /* 0x000e220000001800 */
[----:B------:R-:W-:Y:S01]  /*16c0*/  HFMA2 R2, -RZ, RZ, 0, 5.9604644775390625e-08 ;  /* 0x00000001ff027431 */ /* 0x000fe200000001ff */
[----:B------:R-:W-:Y:S01]  /*16d0*/  MOV R10, 0x0 ;  /* 0x00000000000a7802 */ /* 0x000fe20000000f00 */
[----:B------:R-:W-:Y:S01]  /*16e0*/  IMAD.MOV.U32 R11, RZ, RZ, 0x3ff00000 ;  /* 0x3ff00000ff0b7424 */ /* 0x000fe200078e00ff */
[----:B------:R-:W-:Y:S05]  /*16f0*/  BSSY.RECONVERGENT B4, `(.L_x_169) ;  /* 0x0000015000047945 */ /* 0x000fea0003800200 */
[----:B0-----:R-:W-:-:S08]  /*1700*/  DFMA R6, R2, -10, R10 ;  /* 0xc02400000206782b */ /* 0x001fd0000000000a */
[----:B------:R-:W-:-:S08]  /*1710*/  DFMA R6, R6, R6, R6 ;  /* 0x000000060606722b */ /* 0x000fd00000000006 */
[----:B------:R-:W-:-:S08]  /*1720*/  DFMA R6, R2, R6, R2 ;  /* 0x000000060206722b */ /* 0x000fd00000000002 */
[----:B------:R-:W-:Y:S02]  /*1730*/  DFMA R2, R6, -10, R10 ;  /* 0xc02400000602782b */ /* 0x000fe4000000000a */
[----:B------:R-:W-:-:S06]  /*1740*/  DMUL R10, R8, 15 ;  /* 0x402e0000080a7828 */ /* 0x000fcc0000000000 */
[----:B------:R-:W-:-:S04]  /*1750*/  DFMA R2, R6, R2, R6 ;  /* 0x000000020602722b */ /* 0x000fc80000000006 */
[----:B------:R-:W-:-:S04]  /*1760*/  FSETP.GEU.AND P2, PT, |R11|, 6.5827683646048100446e-37, PT ;  /* 0x036000000b00780b */ /* 0x000fc80003f4e200 */
[----:B------:R-:W-:-:S08]  /*1770*/  DMUL R8, R10, R2 ;  /* 0x000000020a087228 */ /* 0x000fd00000000000 */
[----:B------:R-:W-:-:S08]  /*1780*/  DFMA R6, R8, -10, R10 ;  /* 0xc02400000806782b */ /* 0x000fd0000000000a */
[----:B------:R-:W-:-:S10]  /*1790*/  DFMA R8, R2, R6, R8 ;  /* 0x000000060208722b */ /* 0x000fd40000000008 */
[----:B------:R-:W-:-:S05]  /*17a0*/  FFMA R2, RZ, 2.5625, R9 ;  /* 0x40240000ff027823 */ /* 0x000fca0000000009 */
[----:B------:R-:W-:-:S13]  /*17b0*/  FSETP.GT.AND P1, PT, |R2|, 1.469367938527859385e-39, PT ;  /* 0x001000000200780b */ /* 0x000fda0003f24200 */
[----:B------:R-:W-:Y:S05]  /*17c0*/  @P1 BRA P2, `(.L_x_170) ;  /* 0x00000000001c1947 */ /* 0x000fea0001000000 */
[----:B------:R-:W-:Y:S01]  /*17d0*/  IMAD.MOV.U32 R8, RZ, RZ, R10 ;  /* 0x000000ffff087224 */ /* 0x000fe200078e000a */
[----:B------:R-:W-:Y:S01]  /*17e0*/  MOV R5, R11 ;  /* 0x0000000b00057202 */ /* 0x000fe20000000f00 */
[----:B------:R-:W-:Y:S01]  /*17f0*/  IMAD.MOV.U32 R30, RZ, RZ, RZ ;  /* 0x000000ffff1e7224 */ /* 0x000fe200078e00ff */
[----:B------:R-:W-:Y:S02]  /*1800*/  MOV R31, 0x40240000 ;  /* 0x40240000001f7802 */ /* 0x000fe40000000f00 */
[----:B------:R-:W-:-:S07]  /*1810*/  MOV R6, 0x1830 ;  /* 0x0000183000067802 */ /* 0x000fce0000000f00 */
[----:B------:R-:W-:Y:S05]  /*1820*/  CALL.REL.NOINC `($__internal_7_$__cuda_sm20_div_rn_f64_full) ;  /* 0x0000006c00907944 */ /* 0x000fea0003c00000 */
[----:B------:R-:W-:-:S07]  /*1830*/  IMAD.MOV.U32 R9, RZ, RZ, R5 ;  /* 0x000000ffff097224 */ /* 0x000fce00078e0005 */
.L_x_170:
[----:B------:R-:W-:Y:S05]  /*1840*/  BSYNC.RECONVERGENT B4 ;  /* 0x0000000000047941 */ /* 0x000fea0003800200 */
.L_x_169:
[----:B------:R-:W0:Y:S08]  /*1850*/  LDC.64 R2, c[0x4][0x358] ;  /* 0x0100d600ff027b82 */ /* 0x000e300000000a00 */
[----:B------:R-:W1:Y:S08]  /*1860*/  LDC.64 R6, c[0x4][0x168] ;  /* 0x01005a00ff067b82 */ /* 0x000e700000000a00 */
[----:B------:R-:W2:Y:S01]  /*1870*/  LDC.64 R18, c[0x4][0x2a8] ;  /* 0x0100aa00ff127b82 */ /* 0x000ea20000000a00 */
[----:B0-----:R-:W-:-:S07]  /*1880*/  IMAD.WIDE.U32 R2, R0, 0x40000, R2 ;  /* 0x0004000000027825 */ /* 0x001fce00078e0002 */
[----:B------:R-:W0:Y:S01]  /*1890*/  LDC.64 R20, c[0x4][0x2b0] ;  /* 0x0100ac00ff147b82 */ /* 0x000e220000000a00 */
[----:B------:R-:W-:-:S07]  /*18a0*/  IMAD.WIDE.U32 R2, R4, 0x8, R2 ;  /* 0x0000000804027825 */ /* 0x000fce00078e0002 */
[----:B------:R-:W3:Y:S01]  /*18b0*/  LDC.64 R22, c[0x4][0x290] ;  /* 0x0100a400ff167b82 */ /* 0x000ee20000000a00 */
[----:B-1----:R-:W-:Y:S01]  /*18c0*/  IMAD.WIDE.U32 R6, R0, 0x40000, R6 ;  /* 0x0004000000067825 */ /* 0x002fe200078e0006 */
[----:B------:R0:W-:Y:S03]  /*18d0*/  STG.E.64 desc[UR8][R2.64], R8 ;  /* 0x0000000802007986 */ /* 0x0001e6000c101b08 */
[----:B------:R-:W-:-:S03]  /*18e0*/  IMAD.WIDE.U32 R6, R4, 0x8, R6 ;  /* 0x0000000804067825 */ /* 0x000fc600078e0006 */
[----:B------:R-:W1:Y:S03]  /*18f0*/  LDC.64 R24, c[0x4][0x390] ;  /* 0x0100e400ff187b82 */ /* 0x000e660000000a00 */
[----:B------:R-:W4:Y:S01]  /*1900*/  LDG.E.64 R6, desc[UR8][R6.64] ;  /* 0x0000000806067981 */ /* 0x000f22000c1e1b00 */
[----:B------:R-:W-:Y:S01]  /*1910*/  UMOV UR6, 0x9999999a ;  /* 0x9999999a00067882 */ /* 0x000fe20000000000 */
[----:B------:R-:W-:-:S03]  /*1920*/  UMOV UR7, 0x40239999 ;  /* 0x4023999900077882 */ /* 0x000fc60000000000 */
[----:B------:R-:W5:Y:S01]  /*1930*/  LDC.64 R26, c[0x4][0x98] ;  /* 0x01002600ff1a7b82 */ /* 0x000f620000000a00 */
[----:B0-----:R-:W-:-:S04]  /*1940*/  IMAD.WIDE.U32 R2, R0, 0x40000, R20 ;  /* 0x0004000000027825 */ /* 0x001fc800078e0014 */
[----:B------:R-:W-:-:S04]  /*1950*/  IMAD.WIDE.U32 R2, R4, 0x8, R2 ;  /* 0x0000000804027825 */ /* 0x000fc800078e0002 */
[----:B-1----:R-:W-:-:S04]  /*1960*/  IMAD.WIDE.U32 R8, R0, 0x40000, R24 ;  /* 0x0004000000087825 */ /* 0x002fc800078e0018 */
[----:B------:R-:W-:Y:S01]  /*1970*/  IMAD.WIDE.U32 R8, R4, 0x8, R8 ;  /* 0x0000000804087825 */ /* 0x000fe200078e0008 */
[----:B----4-:R-:W-:-:S03]  /*1980*/  DMUL R10, R6, UR6 ;  /* 0x00000006060a7c28 */ /* 0x010fc60008000000 */
[----:B---3--:R-:W-:-:S05]  /*1990*/  IMAD.WIDE.U32 R6, R0, 0x40000, R22 ;  /* 0x0004000000067825 */ /* 0x008fca00078e0016 */
[----:B------:R-:W-:Y:S01]  /*19a0*/  DFMA R10, R14, 10, R10 ;  /* 0x402400000e0a782b */ /* 0x000fe2000000000a */
[----:B------:R-:W-:-:S04]  /*19b0*/  IMAD.WIDE.U32 R6, R4, 0x8, R6 ;  /* 0x0000000804067825 */ /* 0x000fc800078e0006 */
[----:B--2---:R-:W-:-:S03]  /*19c0*/  IMAD.WIDE.U32 R14, R0, 0x40000, R18 ;  /* 0x00040000000e7825 */ /* 0x004fc600078e0012 */
[--C-:B------:R-:W-:Y:S01]  /*19d0*/  DFMA R16, R16, 15, R10.reuse ;  /* 0x402e00001010782b */ /* 0x100fe2000000000a */
[----:B-----5:R-:W-:Y:S01]  /*19e0*/  IMAD.WIDE.U32 R18, R0, 0x40000, R26 ;  /* 0x0004000000127825 */ /* 0x020fe200078e001a */
[----:B------:R-:W-:-:S03]  /*19f0*/  DFMA R10, R12, 15, R10 ;  /* 0x402e00000c0a782b */ /* 0x000fc6000000000a */
[----:B------:R-:W-:-:S04]  /*1a00*/  IMAD.WIDE.U32 R14, R4, 0x8, R14 ;  /* 0x00000008040e7825 */ /* 0x000fc800078e000e */
[----:B------:R-:W-:Y:S01]  /*1a10*/  IMAD.WIDE.U32 R18, R4, 0x8, R18 ;  /* 0x0000000804127825 */ /* 0x000fe200078e0012 */
[----:B------:R1:W-:Y:S04]  /*1a20*/  STG.E.64 desc[UR8][R14.64], R16 ;  /* 0x000000100e007986 */ /* 0x0003e8000c101b08 */
[----:B------:R1:W-:Y:S04]  /*1a30*/  STG.E.64 desc[UR8][R2.64], R10 ;  /* 0x0000000a02007986 */ /* 0x0003e8000c101b08 */
[----:B------:R1:W-:Y:S04]  /*1a40*/  STG.E.64 desc[UR8][R6.64], R16 ;  /* 0x0000001006007986 */ /* 0x0003e8000c101b08 */
[----:B------:R1:W-:Y:S04]  /*1a50*/  STG.E.64 desc[UR8][R8.64], R16 ;  /* 0x0000001008007986 */ /* 0x0003e8000c101b08 */
[----:B------:R1:W-:Y:S02]  /*1a60*/  STG.E.64 desc[UR8][R18.64], RZ ;  /* 0x000000ff12007986 */ /* 0x0003e4000c101b08 */
.L_x_152:
[----:B------:R-:W-:Y:S05]  /*1a70*/  BSYNC.RECONVERGENT B2 ;  /* 0x0000000000027941 */ /* 0x000fea0003800200 */
.L_x_151:
[----:B01----:R-:W0:Y:S08]  /*1a80*/  LDC.64 R2, c[0x4][0x2b0] ;  /* 0x0100ac00ff027b82 */ /* 0x003e300000000a00 */
        /* <DEDUP_REMOVED lines=8> */
[----:B------:R-:W2:Y:S08]  /*1b10*/  LDC.64 R14, c[0x4][0x3e8] ;  /* 0x0100fa00ff0e7b82 */ /* 0x000eb00000000a00 */
[----:B------:R-:W4:Y:S08]  /*1b20*/  LDC.64 R16, c[0x4][0x458] ;  /* 0x01011600ff107b82 */ /* 0x000f300000000a00 */
[----:B------:R-:W5:Y:S01]  /*1b30*/  LDC.64 R18, c[0x4][0x460] ;  /* 0x01011800ff127b82 */ /* 0x000f620000000a00 */
[----:B---3--:R2:W-:Y:S04]  /*1b40*/  STG.E.64 desc[UR8][R6.64], R2 ;  /* 0x0000000206007986 */ /* 0x0085e8000c101b08 */
[----:B------:R-:W3:Y:S01]  /*1b50*/  LDG.E.64 R8, desc[UR8][R8.64] ;  /* 0x0000000808087981 */ /* 0x000ee2000c1e1b00 */
[----:B0-----:R-:W-:-:S04]  /*1b60*/  IMAD.WIDE.U32 R10, R4, 0x8, R10 ;  /* 0x00000008040a7825 */ /* 0x001fc800078e000a */
[C---:B-1----:R-:W-:Y:S01]  /*1b70*/  IMAD.WIDE.U32 R12, R4.reuse, 0x8, R12 ;  /* 0x00000008040c7825 */ /* 0x042fe200078e000c */
[----:B---3--:R0:W-:Y:S05]  /*1b80*/  STG.E.64 desc[UR8][R10.64], R8 ;  /* 0x000000080a007986 */ /* 0x0081ea000c101b08 */
[----:B------:R-:W3:Y:S01]  /*1b90*/  LDG.E.64 R12, desc[UR8][R12.64] ;  /* 0x000000080c0c7981 */ /* 0x000ee2000c1e1b00 */
[----:B--2---:R-:W-:-:S04]  /*1ba0*/  IMAD.WIDE.U32 R2, R4, 0x8, R14 ;  /* 0x0000000804027825 */ /* 0x004fc800078e000e */
[----:B----4-:R-:W-:-:S04]  /*1bb0*/  IMAD.WIDE.U32 R6, R4, 0x8, R16 ;  /* 0x0000000804067825 */ /* 0x010fc800078e0010 */
[----:B-----5:R-:W-:Y:S01]  /*1bc0*/  IMAD.WIDE.U32 R14, R4, 0x8, R18 ;  /* 0x00000008040e7825 */ /* 0x020fe200078e0012 */
[----:B---3--:R0:W-:Y:S04]  /*1bd0*/  STG.E.64 desc[UR8][R2.64], R12 ;  /* 0x0000000c02007986 */ /* 0x0081e8000c101b08 */
[----:B------:R0:W-:Y:S04]  /*1be0*/  STG.E.64 desc[UR8][R6.64], RZ ;  /* 0x000000ff06007986 */ /* 0x0001e8000c101b08 */
[----:B------:R0:W-:Y:S02]  /*1bf0*/  STG.E.64 desc[UR8][R14.64], RZ ;  /* 0x000000ff0e007986 */ /* 0x0001e4000c101b08 */
.L_x_150:
[----:B------:R-:W-:Y:S05]  /*1c00*/  BSYNC.RECONVERGENT B3 ;  /* 0x0000000000037941 */ /* 0x000fea0003800200 */
.L_x_146:
[----:B------:R-:W-:Y:S05]  /*1c10*/  WARPSYNC.ALL ;  /* 0x0000000000007948 */ /* 0x000fea0003800000 */
[----:B-1----:R-:W-:Y:S01]  /*1c20*/  IADD3 R16, PT, PT, R0, -0x1, RZ ;  /* 0xffffffff00107810 */ /* 0x002fe20007ffe0ff */
[----:B------:R-:W-:Y:S04]  /*1c30*/  BSSY.RECONVERGENT B3, `(.L_x_171) ;  /* 0x00005f0000037945 */ /* 0x000fe80003800200 */
[----:B------:R-:W-:Y:S01]  /*1c40*/  BSSY.RELIABLE B2, `(.L_x_172) ;  /* 0x0000148000027945 */ /* 0x000fe20003800100 */
[----:B------:R-:W-:-:S04]  /*1c50*/  ISETP.GE.U32.AND P1, PT, R16, 0x32, PT ;  /* 0x000000321000780c */ /* 0x000fc80003f26070 */
[----:B------:R-:W-:-:S13]  /*1c60*/  ISETP.LT.U32.AND P1, PT, R4, 0x8000, !P1 ;  /* 0x000080000400780c */ /* 0x000fda0004f21070 */
[----:B------:R-:W-:Y:S05]  /*1c70*/  @!P1 BRA `(.L_x_173) ;  /* 0x0000001400049947 */ /* 0x000fea0003800000 */
[----:B0-----:R-:W0:Y:S02]  /*1c80*/  LDC.64 R6, c[0x4][0x348] ;  /* 0x0100d200ff067b82 */ /* 0x001e240000000a00 */
[----:B0-----:R-:W-:-:S04]  /*1c90*/  IMAD.WIDE.U32 R2, R16, 0x40000, R6 ;  /* 0x0004000010027825 */ /* 0x001fc800078e0006 */
[----:B------:R-:W-:-:S04]  /*1ca0*/  IMAD.WIDE.U32 R6, R0, 0x40000, R6 ;  /* 0x0004000000067825 */ /* 0x000fc800078e0006 */
[----:B------:R-:W-:-:S04]  /*1cb0*/  IMAD.WIDE.U32 R14, R4, 0x8, R2 ;  /* 0x00000008040e7825 */ /* 0x000fc800078e0002 */
[----:B------:R-:W-:Y:S02]  /*1cc0*/  IMAD.WIDE.U32 R6, R4, 0x8, R6 ;  /* 0x0000000804067825 */ /* 0x000fe400078e0006 */
[----:B------:R-:W2:Y:S04]  /*1cd0*/  LDG.E.64 R14, desc[UR8][R14.64] ;  /* 0x000000080e0e7981 */ /* 0x000ea8000c1e1b00 */
[----:B------:R-:W2:Y:S01]  /*1ce0*/  LDG.E.64 R2, desc[UR8][R6.64] ;  /* 0x0000000806027981 */ /* 0x000ea2000c1e1b00 */
[----:B------:R-:W-:Y:S01]  /*1cf0*/  BSSY.RECONVERGENT B4, `(.L_x_174) ;  /* 0x0000094000047945 */ /* 0x000fe20003800200 */
[----:B--2---:R-:W-:-:S08]  /*1d00*/  DADD R12, R14, -R2 ;  /* 0x000000000e0c7229 */ /* 0x004fd00000000802 */
[----:B------:R-:W-:-:S14]  /*1d10*/  DSETP.GT.AND P2, PT, |R12|, 1, PT ;  /* 0x3ff000000c00742a */ /* 0x000fdc0003f44200 */
[----:B------:R-:W-:Y:S05]  /*1d20*/  @!P2 BRA `(.L_x_175) ;  /* 0x000000080030a947 */ /* 0x000fea0003800000 */
        /* <DEDUP_REMOVED lines=20> */
[----:B------:R-:W-:Y:S05]  /*1e70*/  CALL.REL.NOINC `($__internal_7_$__cuda_sm20_div_rn_f64_full) ;  /* 0x0000006400fc7944 */ /* 0x000fea0003c00000 */
[----:B------:R-:W-:-:S07]  /*1e80*/  MOV R9, R5 ;  /* 0x0000000500097202 */ /* 0x000fce0000000f00 */
.L_x_177:
[----:B------:R-:W-:Y:S05]  /*1e90*/  BSYNC.RECONVERGENT B5 ;  /* 0x0000000000057941 */ /* 0x000fea0003800200 */
.L_x_176:
[----:B------:R-:W-:Y:S01]  /*1ea0*/  ISETP.GT.AND P2, PT, R9, 0xfffff, PT ;  /* 0x000fffff0900780c */ /* 0x000fe20003f44270 */
[----:B------:R-:W-:Y:S01]  /*1eb0*/  IMAD.MOV.U32 R6, RZ, RZ, R8 ;  /* 0x000000ffff067224 */ /* 0x000fe200078e0008 */
[----:B------:R-:W-:Y:S01]  /*1ec0*/  MOV R7, R9 ;  /* 0x0000000900077202 */ /* 0x000fe20000000f00 */
[----:B------:R-:W-:Y:S01]  /*1ed0*/  IMAD.MOV.U32 R5, RZ, RZ, R9 ;  /* 0x000000ffff057224 */ /* 0x000fe200078e0009 */
[----:B------:R-:W-:Y:S01]  /*1ee0*/  BSSY.RECONVERGENT B1, `(.L_x_178) ;  /* 0x0000050000017945 */ /* 0x000fe20003800200 */
[----:B------:R-:W-:-:S08]  /*1ef0*/  MOV R20, 0xfffffc01 ;  /* 0xfffffc0100147802 */ /* 0x000fd00000000f00 */
[----:B------:R-:W-:Y:S01]  /*1f00*/  @!P2 DMUL R6, R6, 1.80143985094819840000e+16 ;  /* 0x435000000606a828 */ /* 0x000fe20000000000 */
[----:B------:R-:W-:-:S09]  /*1f10*/  @!P2 IMAD.MOV.U32 R20, RZ, RZ, -0x435 ;  /* 0xfffffbcbff14a424 */ /* 0x000fd200078e00ff */
[----:B------:R-:W-:Y:S02]  /*1f20*/  @!P2 MOV R5, R7 ;  /* 0x000000070005a202 */ /* 0x000fe40000000f00 */
[----:B------:R-:W-:-:S03]  /*1f30*/  @!P2 MOV R8, R6 ;  /* 0x000000060008a202 */ /* 0x000fc60000000f00 */
[----:B------:R-:W-:-:S05]  /*1f40*/  VIADD R9, R5, 0xffffffff ;  /* 0xffffffff05097836 */ /* 0x000fca0000000000 */
[----:B------:R-:W-:-:S13]  /*1f50*/  ISETP.GT.U32.AND P3, PT, R9, 0x7feffffe, PT ;  /* 0x7feffffe0900780c */ /* 0x000fda0003f64070 */
[----:B------:R-:W-:Y:S05]  /*1f60*/  @P3 BRA `(.L_x_179) ;  /* 0x0000000400043947 */ /* 0x000fea0003800000 */
[----:B------:R-:W-:Y:S01]  /*1f70*/  LOP3.LUT R6, R5, 0xfffff, RZ, 0xc0, !PT ;  /* 0x000fffff05067812 */ /* 0x000fe200078ec0ff */
[----:B------:R-:W-:Y:S01]  /*1f80*/  IMAD.MOV.U32 R24, RZ, RZ, -0x748574fc ;  /* 0x8b7a8b04ff187424 */ /* 0x000fe200078e00ff */
[----:B------:R-:W-:Y:S01]  /*1f90*/  MOV R25, 0x3ed0ee25 ;  /* 0x3ed0ee2500197802 */ /* 0x000fe20000000f00 */
[----:B------:R-:W-:Y:S01]  /*1fa0*/  UMOV UR6, 0x3ae80f1e ;  /* 0x3ae80f1e00067882 */ /* 0x000fe20000000000 */
[----:B------:R-:W-:Y:S01]  /*1fb0*/  LOP3.LUT R7, R6, 0x3ff00000, RZ, 0xfc, !PT ;  /* 0x3ff0000006077812 */ /* 0x000fe200078efcff */
[----:B------:R-:W-:Y:S01]  /*1fc0*/  IMAD.MOV.U32 R6, RZ, RZ, R8 ;  /* 0x000000ffff067224 */ /* 0x000fe200078e0008 */
[----:B------:R-:W-:Y:S01]  /*1fd0*/  MOV R8, RZ ;  /* 0x000000ff00087202 */ /* 0x000fe20000000f00 */
[----:B------:R-:W-:Y:S01]  /*1fe0*/  UMOV UR7, 0x3eb1380b ;  /* 0x3eb1380b00077882 */ /* 0x000fe20000000000 */
[----:B------:R-:W-:Y:S01]  /*1ff0*/  ISETP.GE.U32.AND P2, PT, R7, 0x3ff6a09f, PT ;  /* 0x3ff6a09f0700780c */ /* 0x000fe20003f46070 */
[----:B------:R-:W-:Y:S01]  /*2000*/  UMOV UR10, 0x80000000 ;  /* 0x80000000000a7882 */ /* 0x000fe20000000000 */
[----:B------:R-:W-:Y:S01]  /*2010*/  LEA.HI R5, R5, R20, RZ, 0xc ;  /* 0x0000001405057211 */ /* 0x000fe200078f60ff */
[----:B------:R-:W-:Y:S01]  /*2020*/  UMOV UR11, 0x43300000 ;  /* 0x43300000000b7882 */ /* 0x000fe20000000000 */
[----:B------:R-:W-:-:S09]  /*2030*/  MOV R27, 0x43300000 ;  /* 0x43300000001b7802 */ /* 0x000fd20000000f00 */
[----:B------:R-:W-:Y:S01]  /*2040*/  @P2 IADD3 R9, PT, PT, R7, -0x100000, RZ ;  /* 0xfff0000007092810 */ /* 0x000fe20007ffe0ff */
[----:B------:R-:W-:-:S04]  /*2050*/  @P2 VIADD R5, R5, 0x1 ;  /* 0x0000000105052836 */ /* 0x000fc80000000000 */
[----:B------:R-:W-:Y:S01]  /*2060*/  @P2 IMAD.MOV.U32 R7, RZ, RZ, R9 ;  /* 0x000000ffff072224 */ /* 0x000fe200078e0009 */
[----:B------:R-:W-:-:S05]  /*2070*/  LOP3.LUT R26, R5, 0x80000000, RZ, 0x3c, !PT ;  /* 0x80000000051a7812 */ /* 0x000fca00078e3cff */
        /* <DEDUP_REMOVED lines=8> */
[----:B------:R-:W-:Y:S02]  /*2100*/  DMUL R18, R10, R10 ;  /* 0x0000000a0a127228 */ /* 0x000fe40000000000 */
[----:B------:R-:W-:-:S06]  /*2110*/  DADD R20, R6, -R10 ;  /* 0x0000000006147229 */ /* 0x000fcc000000080a */
[----:B------:R-:W-:Y:S01]  /*2120*/  DFMA R22, R18, UR6, R24 ;  /* 0x0000000612167c2b */ /* 0x000fe20008000018 */
[----:B------:R-:W-:Y:S01]  /*2130*/  UMOV UR6, 0x9f02676f ;  /* 0x9f02676f00067882 */ /* 0x000fe20000000000 */
[----:B------:R-:W-:Y:S01]  /*2140*/  UMOV UR7, 0x3ef3b266 ;  /* 0x3ef3b26600077882 */ /* 0x000fe20000000000 */
[----:B------:R-:W-:Y:S02]  /*2150*/  DADD R24, R20, R20 ;  /* 0x0000000014187229 */ /* 0x000fe40000000014 */
[----:B------:R-:W-:Y:S01]  /*2160*/  DADD R20, R26, -UR10 ;  /* 0x8000000a1a147e29 */ /* 0x000fe20008000000 */
[----:B------:R-:W-:Y:S01]  /*2170*/  UMOV UR10, 0xfefa39ef ;  /* 0xfefa39ef000a7882 */ /* 0x000fe20000000000 */
[----:B------:R-:W-:Y:S01]  /*2180*/  UMOV UR11, 0x3fe62e42 ;  /* 0x3fe62e42000b7882 */ /* 0x000fe20000000000 */
[----:B------:R-:W-:Y:S01]  /*2190*/  DFMA R22, R18, R22, UR6 ;  /* 0x0000000612167e2b */ /* 0x000fe20008000016 */
[----:B------:R-:W-:Y:S01]  /*21a0*/  UMOV UR6, 0xa9ab0956 ;  /* 0xa9ab095600067882 */ /* 0x000fe20000000000 */
[----:B------:R-:W-:Y:S01]  /*21b0*/  UMOV UR7, 0x3f1745cb ;  /* 0x3f1745cb00077882 */ /* 0x000fe20000000000 */
[----:B------:R-:W-:-:S02]  /*21c0*/  DFMA R24, R6, -R10, R24 ;  /* 0x8000000a0618722b */ /* 0x000fc40000000018 */
        /* <DEDUP_REMOVED lines=27> */
.L_x_179:
[----:B------:R-:W-:Y:S01]  /*2380*/  IMAD.MOV.U32 R8, RZ, RZ, 0x0 ;  /* 0x00000000ff087424 */ /* 0x000fe200078e00ff */
[----:B------:R-:W-:Y:S02]  /*2390*/  MOV R9, 0x7ff00000 ;  /* 0x7ff0000000097802 */ /* 0x000fe40000000f00 */
[----:B------:R-:W-:-:S04]  /*23a0*/  LOP3.LUT P2, RZ, R7, 0x7fffffff, RZ, 0xc0, !PT ;  /* 0x7fffffff07ff7812 */ /* 0x000fc8000784c0ff */
[----:B------:R-:W-:-:S10]  /*23b0*/  DFMA R8, R6, R8, +INF ;  /* 0x7ff000000608742b */ /* 0x000fd40000000008 */
[----:B------:R-:W-:Y:S02]  /*23c0*/  FSEL R6, R8, RZ, P2 ;  /* 0x000000ff08067208 */ /* 0x000fe40001000000 */
[----:B------:R-:W-:-:S07]  /*23d0*/  FSEL R7, R9, -QNAN , P2 ;  /* 0xfff0000009077808 */ /* 0x000fce0001000000 */
.L_x_180:
[----:B------:R-:W-:Y:S05]  /*23e0*/  BSYNC.RECONVERGENT B1 ;  /* 0x0000000000017941 */ /* 0x000fea0003800200 */
.L_x_178:
[----:B------:R-:W0:Y:S01]  /*23f0*/  MUFU.RCP64H R9, R13 ;  /* 0x0000000d00097308 */ /* 0x000e220000001800 */
[----:B------:R-:W-:Y:S01]  /*2400*/  IMAD.MOV.U32 R8, RZ, RZ, 0x1 ;  /* 0x00000001ff087424 */ /* 0x000fe200078e00ff */
[----:B------:R-:W-:Y:S01]  /*2410*/  DMUL R6, R14, R6 ;  /* 0x000000060e067228 */ /* 0x000fe20000000000 */
[----:B------:R-:W-:Y:S07]  /*2420*/  BSSY.RECONVERGENT B5, `(.L_x_181) ;  /* 0x0000015000057945 */ /* 0x000fee0003800200 */
[----:B------:R-:W-:-:S02]  /*2430*/  DMUL R14, R2, R6 ;  /* 0x00000006020e7228 */ /* 0x000fc40000000000 */
        /* <DEDUP_REMOVED lines=19> */
.L_x_182:
[----:B------:R-:W-:Y:S05]  /*2570*/  BSYNC.RECONVERGENT B5 ;  /* 0x0000000000057941 */ /* 0x000fea0003800200 */
.L_x_181:
[----:B------:R-:W0:Y:S02]  /*2580*/  LDC.64 R2, c[0x4][0x3d8] ;  /* 0x0100f600ff027b82 */ /* 0x000e240000000a00 */
[----:B0-----:R-:W-:-:S04]  /*2590*/  IMAD.WIDE.U32 R2, R0, 0x40000, R2 ;  /* 0x0004000000027825 */ /* 0x001fc800078e0002 */
[----:B------:R-:W-:Y:S01]  /*25a0*/  IMAD.WIDE.U32 R6, R4, 0x8, R2 ;  /* 0x0000000804067825 */ /* 0x000fe200078e0002 */
[----:B------:R-:W-:-:S03]  /*25b0*/  MOV R3, R9 ;  /* 0x0000000900037202 */ /* 0x000fc60000000f00 */
[----:B------:R-:W-:Y:S01]  /*25c0*/  IMAD.MOV.U32 R2, RZ, RZ, R8 ;  /* 0x000000ffff027224 */ /* 0x000fe200078e0008 */
[----:B------:R1:W-:Y:S01]  /*25d0*/  STG.E.64 desc[UR8][R6.64], R8 ;  /* 0x0000000806007986 */ /* 0x0003e2000c101b08 */
[----:B------:R-:W-:Y:S05]  /*25e0*/  BRA `(.L_x_183) ;  /* 0x0000000000107947 */ /* 0x000fea0003800000 */
.L_x_175:
[----:B------:R-:W0:Y:S02]  /*25f0*/  LDC.64 R6, c[0x4][0x3d8] ;  /* 0x0100f600ff067b82 */ /* 0x000e240000000a00 */
[----:B0-----:R-:W-:-:S04]  /*2600*/  IMAD.WIDE.U32 R6, R0, 0x40000, R6 ;  /* 0x0004000000067825 */ /* 0x001fc800078e0006 */
[----:B------:R-:W-:-:S05]  /*2610*/  IMAD.WIDE.U32 R6, R4, 0x8, R6 ;  /* 0x0000000804067825 */ /* 0x000fca00078e0006 */
[----:B------:R0:W-:Y:S02]  /*2620*/  STG.E.64 desc[UR8][R6.64], R2 ;  /* 0x0000000206007986 */ /* 0x0001e4000c101b08 */
.L_x_183:
[----:B------:R-:W-:Y:S05]  /*2630*/  BSYNC.RECONVERGENT B4 ;  /* 0x0000000000047941 */ /* 0x000fea0003800200 */
.L_x_174:
[----:B01----:R-:W0:Y:S08]  /*2640*/  LDC.64 R6, c[0x4][0x2a0] ;  /* 0x0100a800ff067b82 */ /* 0x003e300000000a00 */
[----:B------:R-:W1:Y:S08]  /*2650*/  LDC.64 R8, c[0x4][0x358] ;  /* 0x0100d600ff087b82 */ /* 0x000e700000000a00 */
[----:B------:R-:W2:Y:S01]  /*2660*/  LDC.64 R10, c[0x4][0x3e0] ;  /* 0x0100f800ff0a7b82 */ /* 0x000ea20000000a00 */
[----:B0-----:R-:W-:-:S04]  /*2670*/  IMAD.WIDE.U32 R6, R0, 0x40000, R6 ;  /* 0x0004000000067825 */ /* 0x001fc800078e0006 */
[----:B------:R-:W-:-:S06]  /*2680*/  IMAD.WIDE.U32 R6, R4, 0x8, R6 ;  /* 0x0000000804067825 */ /* 0x000fcc00078e0006 */
[----:B------:R-:W3:Y:S01]  /*2690*/  LDG.E.64 R6, desc[UR8][R6.64] ;  /* 0x0000000806067981 */ /* 0x000ee2000c1e1b00 */
[----:B------:R-:W-:Y:S01]  /*26a0*/  DMUL R2, R2, 15 ;  /* 0x402e000002027828 */ /* 0x000fe20000000000 */
[----:B-1----:R-:W-:-:S04]  /*26b0*/  IMAD.WIDE.U32 R12, R16, 0x40000, R8 ;  /* 0x00040000100c7825 */ /* 0x002fc800078e0008 */
[----:B--2---:R-:W-:-:S04]  /*26c0*/  IMAD.WIDE.U32 R10, R0, 0x40000, R10 ;  /* 0x00040000000a7825 */ /* 0x004fc800078e000a */
[----:B------:R-:W-:-:S04]  /*26d0*/  IMAD.WIDE.U32 R18, R0, 0x40000, R8 ;  /* 0x0004000000127825 */ /* 0x000fc800078e0008 */
[----:B------:R-:W-:-:S04]  /*26e0*/  IMAD.WIDE.U32 R14, R4, 0x8, R12 ;  /* 0x00000008040e7825 */ /* 0x000fc800078e000c */
[----:B------:R-:W-:-:S04]  /*26f0*/  IMAD.WIDE.U32 R10, R4, 0x8, R10 ;  /* 0x00000008040a7825 */ /* 0x000fc800078e000a */
[----:B------:R-:W-:Y:S01]  /*2700*/  IMAD.WIDE.U32 R12, R4, 0x8, R18 ;  /* 0x00000008040c7825 */ /* 0x000fe200078e0012 */
[----:B---3--:R-:W-:-:S07]  /*2710*/  DFMA R8, R6, 10, R2 ;  /* 0x402400000608782b */ /* 0x008fce0000000002 */
[----:B------:R0:W-:Y:S04]  /*2720*/  STG.E.64 desc[UR8][R10.64], R8 ;  /* 0x000000080a007986 */ /* 0x0001e8000c101b08 */
[----:B------:R-:W2:Y:S04]  /*2730*/  LDG.E.64 R14, desc[UR8][R14.64] ;  /* 0x000000080e0e7981 */ /* 0x000ea8000c1e1b00 */
[----:B------:R-:W2:Y:S01]  /*2740*/  LDG.E.64 R12, desc[UR8][R12.64] ;  /* 0x000000080c0c7981 */ /* 0x000ea2000c1e1b00 */
[----:B------:R-:W-:Y:S01]  /*2750*/  BSSY.RECONVERGENT B4, `(.L_x_184) ;  /* 0x0000092000047945 */ /* 0x000fe20003800200 */
[----:B--2---:R-:W-:-:S08]  /*2760*/  DADD R2, R14, -R12 ;  /* 0x000000000e027229 */ /* 0x004fd0000000080c */
[----:B------:R-:W-:-:S14]  /*2770*/  DSETP.GT.AND P2, PT, |R2|, 1, PT ;  /* 0x3ff000000200742a */ /* 0x000fdc0003f44200 */
[----:B0-----:R-:W-:Y:S05]  /*2780*/  @!P2 BRA `(.L_x_185) ;  /* 0x000000080028a947 */ /* 0x001fea0003800000 */
        /* <DEDUP_REMOVED lines=22> */
.L_x_187:
[----:B------:R-:W-:Y:S05]  /*28f0*/  BSYNC.RECONVERGENT B5 ;  /* 0x0000000000057941 */ /* 0x000fea0003800200 */
.L_x_186:
        /* <DEDUP_REMOVED lines=78> */
.L_x_189:
[----:B------:R-:W-:Y:S01]  /*2de0*/  IMAD.MOV.U32 R8, RZ, RZ, 0x0 ;  /* 0x00000000ff087424 */ /* 0x000fe200078e00ff */
[----:B------:R-:W-:Y:S02]  /*2df0*/  MOV R9, 0x7ff00000 ;  /* 0x7ff0000000097802 */ /* 0x000fe40000000f00 */
[----:B------:R-:W-:-:S04]  /*2e00*/  LOP3.LUT P2, RZ, R7, 0x7fffffff, RZ, 0xc0, !PT ;  /* 0x7fffffff07ff7812 */ /* 0x000fc8000784c0ff */
[----:B------:R-:W-:-:S10]  /*2e10*/  DFMA R8, R6, R8, +INF ;  /* 0x7ff000000608742b */ /* 0x000fd40000000008 */
[----:B------:R-:W-:Y:S02]  /*2e20*/  FSEL R6, R8, RZ, P2 ;  /* 0x000000ff08067208 */ /* 0x000fe40001000000 */
[----:B------:R-:W-:-:S07]  /*2e30*/  FSEL R7, R9, -QNAN , P2 ;  /* 0xfff0000009077808 */ /* 0x000fce0001000000 */
.L_x_190:
[----:B------:R-:W-:Y:S05]  /*2e40*/  BSYNC.RECONVERGENT B1 ;  /* 0x0000000000017941 */ /* 0x000fea0003800200 */
.L_x_188:
        /* <DEDUP_REMOVED lines=24> */
.L_x_192:
[----:B------:R-:W-:Y:S05]  /*2fd0*/  BSYNC.RECONVERGENT B5 ;  /* 0x0000000000057941 */ /* 0x000fea0003800200 */
.L_x_191:
[----:B------:R-:W0:Y:S02]  /*2fe0*/  LDC.64 R2, c[0x4][0x3e8] ;  /* 0x0100fa00ff027b82 */ /* 0x000e240000000a00 */
[----:B0-----:R-:W-:-:S04]  /*2ff0*/  IMAD.WIDE.U32 R2, R0, 0x40000, R2 ;  /* 0x0004000000027825 */ /* 0x001fc800078e0002 */
[----:B------:R-:W-:-:S05]  /*3000*/  IMAD.WIDE.U32 R2, R4, 0x8, R2 ;  /* 0x0000000804027825 */ /* 0x000fca00078e0002 */
[----:B------:R1:W-:Y:S01]  /*3010*/  STG.E.64 desc[UR8][R2.64], R8 ;  /* 0x0000000802007986 */ /* 0x0003e2000c101b08 */
[----:B------:R-:W-:Y:S05]  /*3020*/  BRA `(.L_x_193) ;  /* 0x0000000000107947 */ /* 0x000fea0003800000 */
.L_x_185:
[----:B------:R-:W0:Y:S02]  /*3030*/  LDC.64 R2, c[0x4][0x3e8] ;  /* 0x0100fa00ff027b82 */ /* 0x000e240000000a00 */
[----:B0-----:R-:W-:-:S04]  /*3040*/  IMAD.WIDE.U32 R2, R0, 0x40000, R2 ;  /* 0x0004000000027825 */ /* 0x001fc800078e0002 */
[----:B------:R-:W-:-:S05]  /*3050*/  IMAD.WIDE.U32 R2, R4, 0x8, R2 ;  /* 0x0000000804027825 */ /* 0x000fca00078e0002 */
[----:B------:R0:W-:Y:S02]  /*3060*/  STG.E.64 desc[UR8][R2.64], R12 ;  /* 0x0000000c02007986 */ /* 0x0001e4000c101b08 */
.L_x_193:
[----:B------:R-:W-:Y:S05]  /*3070*/  BSYNC.RECONVERGENT B4 ;  /* 0x0000000000047941 */ /* 0x000fea0003800200 */
.L_x_184:
[----:B------:R-:W-:Y:S05]  /*3080*/  BRA `(.L_x_194) ;  /* 0x00000000000c7947 */ /* 0x000fea0003800000 */
.L_x_173:
[----:B------:R-:W-:-:S13]  /*3090*/  ISETP.GT.U32.AND P2, PT, R4, 0x7fff, PT ;  /* 0x00007fff0400780c */ /* 0x000fda0003f44070 */
[----:B------:R-:W-:Y:S05]  /*30a0*/  @P2 BREAK.RELIABLE B2 ;  /* 0x0000000000022942 */ /* 0x000fea0003800100 */
[----:B------:R-:W-:Y:S05]  /*30b0*/  @P2 BRA `(.L_x_195) ;  /* 0x00000048009c2947 */ /* 0x000fea0003800000 */
.L_x_194:
[----:B------:R-:W-:Y:S05]  /*30c0*/  BSYNC.RELIABLE B2 ;  /* 0x0000000000027941 */ /* 0x000fea0003800100 */
.L_x_172:
[----:B0-----:R-:W0:Y:S01]  /*30d0*/  LDC.64 R12, c[0x4][0xf8] ;  /* 0x01003e00ff0c7b82 */ /* 0x001e220000000a00 */
[----:B------:R-:W-:Y:S02]  /*30e0*/  HFMA2 R10, -RZ, RZ, 0, 0 ;  /* 0x00000000ff0a7431 */ /* 0x000fe400000001ff */
[----:B------:R-:W-:Y:S02]  /*30f0*/  IMAD.MOV.U32 R11, RZ, RZ, 0x40490000 ;  /* 0x40490000ff0b7424 */ /* 0x000fe400078e00ff */
[----:B------:R-:W-:-:S03]  /*3100*/  IMAD.MOV.U32 R17, RZ, RZ, 0x32 ;  /* 0x00000032ff117424 */ /* 0x000fc600078e00ff */
[----:B------:R-:W2:Y:S08]  /*3110*/  LDC.64 R14, c[0x4][0x490] ;  /* 0x01012400ff0e7b82 */ /* 0x000eb00000000a00 */
[----:B-1----:R-:W1:Y:S01]  /*3120*/  LDC.64 R2, c[0x4][0x1a8] ;  /* 0x01006a00ff027b82 */ /* 0x002e620000000a00 */
[----:B0-----:R-:W-:-:S07]  /*3130*/  IMAD.WIDE.U32 R12, R4, 0x8, R12 ;  /* 0x00000008040c7825 */ /* 0x001fce00078e000c */
[----:B------:R-:W0:Y:S01]  /*3140*/  LDC.64 R18, c[0x4][0x480] ;  /* 0x01012000ff127b82 */ /* 0x000e220000000a00 */
[----:B------:R3:W-:Y:S01]  /*3150*/  STG.E.64 desc[UR8][R12.64], R10 ;  /* 0x0000000a0c007986 */ /* 0x0007e2000c101b08 */
[----:B--2---:R-:W-:-:S06]  /*3160*/  IMAD.WIDE.U32 R14, R4, 0x4, R14 ;  /* 0x00000004040e7825 */ /* 0x004fcc00078e000e */
[----:B------:R-:W2:Y:S01]  /*3170*/  LDC.64 R8, c[0x4][0x400] ;  /* 0x01010000ff087b82 */ /* 0x000ea20000000a00 */
[----:B------:R4:W-:Y:S01]  /*3180*/  STG.E desc[UR8][R14.64], R17 ;  /* 0x000000110e007986 */ /* 0x0009e2000c101908 */
[----:B-1----:R-:W-:Y:S01]  /*3190*/  IMAD.WIDE.U32 R2, R4, 0x4, R2 ;  /* 0x0000000404027825 */ /* 0x002fe200078e0002 */
[----:B------:R-:W-:-:S05]  /*31a0*/  MOV R6, 0x0 ;  /* 0x0000000000067802 */ /* 0x000fca0000000f00 */
[----:B------:R-:W3:Y:S01]  /*31b0*/  LDC.64 R20, c[0x4][0x2d8] ;  /* 0x0100b600ff147b82 */ /* 0x000ee20000000a00 */
[----:B------:R1:W5:Y:S01]  /*31c0*/  LDG.E R5, desc[UR8][R2.64] ;  /* 0x0000000802057981 */ /* 0x000362000c1e1900 */
[----:B------:R-:W-:Y:S01]  /*31d0*/  IMAD.MOV.U32 R7, RZ, RZ, 0x412e8480 ;  /* 0x412e8480ff077424 */ /* 0x000fe200078e00ff */
[C---:B------:R-:W-:Y:S01]  /*31e0*/  ISETP.GT.U32.AND P2, PT, R4.reuse, 0x7fff, PT ;  /* 0x00007fff0400780c */ /* 0x040fe20003f44070 */
[----:B------:R-:W-:Y:S01]  /*31f0*/  BSSY.RECONVERGENT B1, `(.L_x_196) ;  /* 0x0000027000017945 */ /* 0x000fe20003800200 */
[----:B0-----:R-:W-:-:S03]  /*3200*/  IMAD.WIDE.U32 R18, R4, 0x4, R18 ;  /* 0x0000000404127825 */ /* 0x001fc600078e0012 */
[----:B------:R-:W1:Y:S01]  /*3210*/  LDC.64 R22, c[0x4][0x418] ;  /* 0x01010600ff167b82 */ /* 0x000e620000000a00 */
[----:B--2---:R-:W-:-:S07]  /*3220*/  IMAD.WIDE.U32 R8, R4, 0x8, R8 ;  /* 0x0000000804087825 */ /* 0x004fce00078e0008 */
[----:B------:R-:W0:Y:S01]  /*3230*/  LDC.64 R24, c[0x4][0x410] ;  /* 0x01010400ff187b82 */ /* 0x000e220000000a00 */
[----:B---3--:R-:W-:-:S04]  /*3240*/  IMAD.WIDE.U32 R10, R4, 0x4, R20 ;  /* 0x00000004040a7825 */ /* 0x008fc800078e0014 */
[----:B-1----:R-:W-:-:S04]  /*3250*/  IMAD.WIDE.U32 R2, R4, 0x8, R22 ;  /* 0x0000000804027825 */ /* 0x002fc800078e0016 */
[----:B0-----:R-:W-:Y:S01]  /*3260*/  IMAD.WIDE.U32 R24, R4, 0x8, R24 ;  /* 0x0000000804187825 */ /* 0x001fe200078e0018 */
[----:B-----5:R4:W-:Y:S04]  /*3270*/  STG.E desc[UR8][R18.64], R5 ;  /* 0x0000000512007986 */ /* 0x0209e8000c101908 */
[----:B------:R4:W-:Y:S01]  /*3280*/  STG.E.64 desc[UR8][R8.64], R6 ;  /* 0x0000000608007986 */ /* 0x0009e2000c101b08 */
[----:B------:R-:W-:Y:S05]  /*3290*/  @P2 BRA `(.L_x_197) ;  /* 0x0000000000702947 */ /* 0x000fea0003800000 */
[----:B----4-:R-:W0:Y:S01]  /*32a0*/  LDC.64 R18, c[0x4][0x488] ;  /* 0x01012200ff127b82 */ /* 0x010e220000000a00 */
[----:B------:R-:W-:Y:S01]  /*32b0*/  BSSY.RECONVERGENT B4, `(.L_x_198) ;  /* 0x0000017000047945 */ /* 0x000fe20003800200 */
[----:B0-----:R-:W-:-:S05]  /*32c0*/  IMAD.WIDE.U32 R18, R4, 0x4, R18 ;  /* 0x0000000404127825 */ /* 0x001fca00078e0012 */
[----:B------:R0:W-:Y:S01]  /*32d0*/  STG.E desc[UR8][R18.64], R17 ;  /* 0x0000001112007986 */ /* 0x0001e2000c101908 */
[----:B------:R-:W-:Y:S05]  /*32e0*/  @!P0 BRA `(.L_x_199) ;  /* 0x00000000004c8947 */ /* 0x000fea0003800000 */
[----:B------:R-:W2:Y:S01]  /*32f0*/  LDG.E R5, desc[UR8][R10.64] ;  /* 0x000000080a057981 */ /* 0x000ea2000c1e1900 */
[----:B0-----:R-:W2:Y:S08]  /*3300*/  LDC.64 R18, c[0x4][0x2a8] ;  /* 0x0100aa00ff127b82 */ /* 0x001eb00000000a00 */
[----:B------:R-:W0:Y:S08]  /*3310*/  LDC.64 R20, c[0x4][0x290] ;  /* 0x0100a400ff147b82 */ /* 0x000e300000000a00 */
[----:B------:R-:W1:Y:S08]  /*3320*/  LDC.64 R22, c[0x4][0x170] ;  /* 0x01005c00ff167b82 */ /* 0x000e700000000a00 */
[----:B------:R-:W3:Y:S01]  /*3330*/  LDC.64 R28, c[0x4][0x288] ;  /* 0x0100a200ff1c7b82 */ /* 0x000ee20000000a00 */
[----:B--2---:R-:W-:-:S04]  /*3340*/  IMAD.WIDE R18, R5, 0x40000, R18 ;  /* 0x0004000005127825 */ /* 0x004fc800078e0212 */
[----:B------:R-:W-:-:S06]  /*3350*/  IMAD.WIDE.U32 R18, R4, 0x8, R18 ;  /* 0x0000000804127825 */ /* 0x000fcc00078e0012 */
[----:B------:R-:W2:Y:S01]  /*3360*/  LDG.E.64 R18, desc[UR8][R18.64] ;  /* 0x0000000812127981 */ /* 0x000ea2000c1e1b00 */
[----:B0-----:R-:W-:-:S04]  /*3370*/  IMAD.WIDE.U32 R26, R0, 0x40000, R20 ;  /* 0x00040000001a7825 */ /* 0x001fc800078e0014 */
[----:B-1----:R-:W-:-:S04]  /*3380*/  IMAD.WIDE R22, R5, 0x40000, R22 ;  /* 0x0004000005167825 */ /* 0x002fc800078e0216 */
[----:B------:R-:W-:-:S04]  /*3390*/  IMAD.WIDE.U32 R26, R4, 0x8, R26 ;  /* 0x00000008041a7825 */ /* 0x000fc800078e001a */
[----:B------:R-:W-:Y:S01]  /*33a0*/  IMAD.WIDE.U32 R22, R4, 0x8, R22 ;  /* 0x0000000804167825 */ /* 0x000fe200078e0016 */
[----:B--2---:R-:W-:-:S07]  /*33b0*/  DADD R20, R18, 5 ;  /* 0x4014000012147429 */ /* 0x004fce0000000000 */
[----:B------:R1:W-:Y:S04]  /*33c0*/  STG.E.64 desc[UR8][R26.64], R20 ;  /* 0x000000141a007986 */ /* 0x0003e8000c101b08 */
[----:B------:R-:W2:Y:S01]  /*33d0*/  LDG.E.64 R22, desc[UR8][R22.64] ;  /* 0x0000000816167981 */ /* 0x000ea2000c1e1b00 */
[----:B---3--:R-:W-:-:S04]  /*33e0*/  IMAD.WIDE.U32 R28, R0, 0x40000, R28 ;  /* 0x00040000001c7825 */ /* 0x008fc800078e001c */
[----:B------:R-:W-:Y:S01]  /*33f0*/  IMAD.WIDE.U32 R28, R4, 0x8, R28 ;  /* 0x00000008041c7825 */ /* 0x000fe200078e001c */
[----:B--2---:R-:W-:-:S07]  /*3400*/  DADD R18, R22, 0.5 ;  /* 0x3fe0000016127429 */ /* 0x004fce0000000000 */
[----:B------:R1:W-:Y:S04]  /*3410*/  STG.E.64 desc[UR8][R28.64], R18 ;  /* 0x000000121c007986 */ /* 0x0003e8000c101b08 */
.L_x_199:
[----:B------:R-:W-:Y:S05]  /*3420*/  BSYNC.RECONVERGENT B4 ;  /* 0x0000000000047941 */ /* 0x000fea0003800200 */
.L_x_198:
[----:B------:R2:W-:Y:S04]  /*3430*/  STG.E.64 desc[UR8][R8.64], R6 ;  /* 0x0000000608007986 */ /* 0x0005e8000c101b08 */
[----:B------:R2:W-:Y:S04]  /*3440*/  STG.E.64 desc[UR8][R24.64], RZ ;  /* 0x000000ff18007986 */ /* 0x0005e8000c101b08 */
[----:B------:R2:W-:Y:S02]  /*3450*/  STG.E.64 desc[UR8][R2.64], RZ ;  /* 0x000000ff02007986 */ /* 0x0005e4000c101b08 */
.L_x_197:
[----:B------:R-:W-:Y:S05]  /*3460*/  BSYNC.RECONVERGENT B1 ;  /* 0x0000000000017941 */ /* 0x000fea0003800200 */
.L_x_196:
[----:B------:R-:W-:Y:S04]  /*3470*/  BSSY.RECONVERGENT B4, `(.L_x_200) ;  /* 0x0000175000047945 */ /* 0x000fe80003800200 */
[----:B------:R-:W-:Y:S05]  /*3480*/  @!P1 BRA `(.L_x_201) ;  /* 0x0000001400cc9947 */ /* 0x000fea0003800000 */
[----:B----4-:R3:W4:Y:S01]  /*3490*/  LDG.E R5, desc[UR8][R10.64] ;  /* 0x000000080a057981 */ /* 0x010722000c1e1900 */
[----:B--2---:R-:W2:Y:S08]  /*34a0*/  LDC.64 R6, c[0x4][0x168] ;  /* 0x01005a00ff067b82 */ /* 0x004eb00000000a00 */
[----:B01----:R-:W0:Y:S01]  /*34b0*/  LDC.64 R18, c[0x4][0x180] ;  /* 0x01006000ff127b82 */ /* 0x003e220000000a00 */
[----:B--2---:R-:W-:-:S04]  /*34c0*/  IMAD.WIDE.U32 R8, R0, 0x40000, R6 ;  /* 0x0004000000087825 */ /* 0x004fc800078e0006 */
[----:B------:R-:W-:-:S04]  /*34d0*/  IMAD.WIDE.U32 R6, R16, 0x40000, R6 ;  /* 0x0004000010067825 */ /* 0x000fc800078e0006 */
[C---:B------:R-:W-:Y:S02]  /*34e0*/  IMAD.WIDE.U32 R22, R4.reuse, 0x8, R8 ;  /* 0x0000000804167825 */ /* 0x040fe400078e0008 */
[----:B------:R-:W1:Y:S02]  /*34f0*/  LDC.64 R8, c[0x4][0x2b0] ;  /* 0x0100ac00ff087b82 */ /* 0x000e640000000a00 */
[----:B------:R-:W-:Y:S02]  /*3500*/  IMAD.WIDE.U32 R20, R4, 0x8, R6 ;  /* 0x0000000804147825 */ /* 0x000fe400078e0006 */
[----:B------:R2:W4:Y:S04]  /*3510*/  LDG.E.64 R6, desc[UR8][R22.64] ;  /* 0x0000000816067981 */ /* 0x000528000c1e1b00 */
[----:B------:R-:W4:Y:S01]  /*3520*/  LDG.E.64 R20, desc[UR8][R20.64] ;  /* 0x0000000814147981 */ /* 0x000f22000c1e1b00 */
[----:B0-----:R-:W-:-:S04]  /*3530*/  IMAD.WIDE.U32 R18, R0, 0x40000, R18 ;  /* 0x0004000000127825 */ /* 0x001fc800078e0012 */
[----:B---3--:R-:W-:-:S06]  /*3540*/  IMAD.WIDE.U32 R10, R4, 0x8, R18 ;  /* 0x00000008040a7825 */ /* 0x008fcc00078e0012 */
[----:B------:R-:W3:Y:S01]  /*3550*/  LDG.E.64 R10, desc[UR8][R10.64] ;  /* 0x000000080a0a7981 */ /* 0x000ee2000c1e1b00 */
[----:B-1----:R-:W-:-:S04]  /*3560*/  IMAD.WIDE.U32 R18, R0, 0x40000, R8 ;  /* 0x0004000000127825 */ /* 0x002fc800078e0008 */
[----:B------:R-:W-:-:S04]  /*3570*/  IMAD.WIDE.U32 R16, R16, 0x40000, R8 ;  /* 0x0004000010107825 */ /* 0x000fc800078e0008 */
[----:B------:R-:W-:-:S05]  /*3580*/  IMAD.WIDE.U32 R28, R4, 0x8, R18 ;  /* 0x00000008041c7825 */ /* 0x000fca00078e0012 */
[----:B------:R-:W3:Y:S01]  /*3590*/  LDG.E.64 R8, desc[UR8][R28.64] ;  /* 0x000000081c087981 */ /* 0x000ee2000c1e1b00 */
[----:B------:R-:W-:Y:S02]  /*35a0*/  IMAD.WIDE.U32 R18, R4, 0x8, R16 ;  /* 0x0000000804127825 */ /* 0x000fe400078e0010 */
[----:B------:R-:W4:Y:S04]  /*35b0*/  LDC.64 R16, c[0x4][0x2a8] ;  /* 0x0100aa00ff107b82 */ /* 0x000f280000000a00 */
[----:B------:R-:W3:Y:S01]  /*35c0*/  LDG.E.64 R18, desc[UR8][R18.64] ;  /* 0x0000000812127981 */ /* 0x000ee2000c1e1b00 */
[----:B--2---:R-:W-:Y:S01]  /*35d0*/  MOV R22, 0x1 ;  /* 0x0000000100167802 */ /* 0x004fe20000000f00 */
[----:B----4-:R-:W-:-:S04]  /*35e0*/  IMAD.WIDE R16, R5, 0x40000, R16 ;  /* 0x0004000005107825 */ /* 0x010fc800078e0210 */
[----:B------:R-:W-:-:S06]  /*35f0*/  IMAD.WIDE.U32 R16, R4, 0x8, R16 ;  /* 0x0000000804107825 */ /* 0x000fcc00078e0010 */
[----:B------:R-:W5:Y:S01]  /*3600*/  LDG.E.64 R16, desc[UR8][R16.64] ;  /* 0x0000000810107981 */ /* 0x000f62000c1e1b00 */
[----:B------:R-:W-:-:S06]  /*3610*/  DADD R30, -R6, R20 ;  /* 0x00000000061e7229 */ /* 0x000fcc0000000114 */
[----:B------:R-:W0:Y:S02]  /*3620*/  MUFU.RCP64H R23, R31 ;  /* 0x0000001f00177308 */ /* 0x000e240000001800 */
[----:B0-----:R-:W-:-:S08]  /*3630*/  DFMA R26, -R30, R22, 1 ;  /* 0x3ff000001e1a742b */ /* 0x001fd00000000116 */
[----:B------:R-:W-:Y:S02]  /*3640*/  DFMA R26, R26, R26, R26 ;  /* 0x0000001a1a1a722b */ /* 0x000fe4000000001a */
[----:B---3--:R-:W-:-:S06]  /*3650*/  DADD R20, -R10, R20 ;  /* 0x000000000a147229 */ /* 0x008fcc0000000114 */
[----:B------:R-:W-:Y:S02]  /*3660*/  DFMA R26, R22, R26, R22 ;  /* 0x0000001a161a722b */ /* 0x000fe40000000016 */
[----:B------:R-:W-:Y:S02]  /*3670*/  DADD R6, R10, -R6 ;  /* 0x000000000a067229 */ /* 0x000fe40000000806 */
[----:B------:R-:W-:-:S04]  /*3680*/  DMUL R8, R8, R20 ;  /* 0x0000001408087228 */ /* 0x000fc80000000000 */
        /* <DEDUP_REMOVED lines=8> */
[----:B------:R-:W-:Y:S01]  /*3710*/  FSETP.GT.AND P2, PT, |R5|, 1.469367938527859385e-39, PT ;  /* 0x001000000500780b */ /* 0x000fe20003f44200 */
[----:B------:R-:W-:-:S12]  /*3720*/  BSSY.RECONVERGENT B5, `(.L_x_202) ;  /* 0x0000007000057945 */ /* 0x000fd80003800200 */
[----:B------:R-:W-:Y:S05]  /*3730*/  @P2 BRA P3, `(.L_x_203) ;  /* 0x0000000000142947 */ /* 0x000fea0001800000 */
[----:B------:R-:W-:Y:S01]  /*3740*/  IMAD.MOV.U32 R8, RZ, RZ, R6 ;  /* 0x000000ffff087224 */ /* 0x000fe200078e0006 */
[----:B------:R-:W-:Y:S02]  /*3750*/  MOV R5, R7 ;  /* 0x0000000700057202 */ /* 0x000fe40000000f00 */
[----:B------:R-:W-:-:S07]  /*3760*/  MOV R6, 0x3780 ;  /* 0x0000378000067802 */ /* 0x000fce0000000f00 */
[----:B-----5:R-:W-:Y:S05]  /*3770*/  CALL.REL.NOINC `($__internal_7_$__cuda_sm20_div_rn_f64_full) ;  /* 0x0000004c00bc7944 */ /* 0x020fea0003c00000 */
[----:B------:R-:W-:-:S07]  /*3780*/  IMAD.MOV.U32 R9, RZ, RZ, R5 ;  /* 0x000000ffff097224 */ /* 0x000fce00078e0005 */
.L_x_203:
[----:B------:R-:W-:Y:S05]  /*3790*/  BSYNC.RECONVERGENT B5 ;  /* 0x0000000000057941 */ /* 0x000fea0003800200 */
.L_x_202:
[----:B------:R-:W0:Y:S01]  /*37a0*/  LDC.64 R6, c[0x4][0x3a8] ;  /* 0x0100ea00ff067b82 */ /* 0x000e220000000a00 */
[----:B-----5:R-:W-:-:S07]  /*37b0*/  DADD R16, R16, -R8 ;  /* 0x0000000010107229 */ /* 0x020fce0000000808 */
[----:B------:R1:W-:Y:S01]  /*37c0*/  STG.E.64 desc[UR8][R24.64], R16 ;  /* 0x0000001018007986 */ /* 0x0003e2000c101b08 */
[----:B0-----:R-:W-:-:S04]  /*37d0*/  IMAD.WIDE.U32 R6, R0, 0x40000, R6 ;  /* 0x0004000000067825 */ /* 0x001fc800078e0006 */
[----:B------:R-:W-:Y:S02]  /*37e0*/  IMAD.WIDE.U32 R22, R4, 0x8, R6 ;  /* 0x0000000804167825 */ /* 0x000fe400078e0006 */
[----:B------:R-:W0:Y:S04]  /*37f0*/  LDC.64 R6, c[0x4][0x3b0] ;  /* 0x0100ec00ff067b82 */ /* 0x000e280000000a00 */
[----:B------:R-:W2:Y:S01]  /*3800*/  LDG.E.64 R22, desc[UR8][R22.64] ;  /* 0x0000000816167981 */ /* 0x000ea2000c1e1b00 */
[----:B0-----:R-:W-:-:S04]  /*3810*/  IMAD.WIDE.U32 R6, R0, 0x40000, R6 ;  /* 0x0004000000067825 */ /* 0x001fc800078e0006 */
[----:B------:R-:W-:Y:S01]  /*3820*/  IMAD.WIDE.U32 R18, R4, 0x8, R6 ;  /* 0x0000000804127825 */ /* 0x000fe200078e0006 */
[----:B--2---:R-:W-:-:S07]  /*3830*/  DADD R20, R16, -R22 ;  /* 0x0000000010147229 */ /* 0x004fce0000000816 */
[----:B------:R1:W-:Y:S04]  /*3840*/  STG.E.64 desc[UR8][R2.64], R20 ;  /* 0x0000001402007986 */ /* 0x0003e8000c101b08 */
[----:B------:R-:W5:Y:S01]  /*3850*/  LDG.E.64 R18, desc[UR8][R18.64] ;  /* 0x0000000812127981 */ /* 0x000f62000c1e1b00 */
[----:B------:R-:W-:Y:S01]  /*3860*/  DADD R6, -RZ, |R20| ;  /* 0x00000000ff067229 */ /* 0x000fe20000000514 */
[----:B------:R-:W-:Y:S01]  /*3870*/  BSSY.RECONVERGENT B1, `(.L_x_204) ;  /* 0x0000005000017945 */ /* 0x000fe20003800200 */
[----:B------:R-:W-:Y:S01]  /*3880*/  IMAD.MOV.U32 R5, RZ, RZ, 0x40000000 ;  /* 0x40000000ff057424 */ /* 0x000fe200078e00ff */
[----:B------:R-:W-:-:S07]  /*3890*/  MOV R36, 0x38c0 ;  /* 0x000038c000247802 */ /* 0x000fce0000000f00 */
[----:B-1----:R-:W-:-:S07]  /*38a0*/  MOV R27, R7 ;  /* 0x00000007001b7202 */ /* 0x002fce0000000f00 */
[----:B-----5:R-:W-:Y:S05]  /*38b0*/  CALL.REL.NOINC `($_Z6cldprpv$__internal_accurate_pow) ;  /* 0x0000005000f87944 */ /* 0x020fea0003c00000 */
[----:B------:R-:W-:Y:S05]  /*38c0*/  BSYNC.RECONVERGENT B1 ;  /* 0x0000000000017941 */ /* 0x000fea0003800200 */
.L_x_204:
[----:B------:R-:W0:Y:S01]  /*38d0*/  MUFU.RCP64H R3, R23 ;  /* 0x0000001700037308 */ /* 0x000e220000001800 */
[----:B------:R-:W-:Y:S01]  /*38e0*/  HFMA2 R2, -RZ, RZ, 0, 5.9604644775390625e-08 ;  /* 0x00000001ff027431 */ /* 0x000fe200000001ff */
[C---:B------:R-:W-:Y:S01]  /*38f0*/  DSETP.NEU.AND P5, PT, R20.reuse, RZ, PT ;  /* 0x000000ff1400722a */ /* 0x040fe20003fad000 */
[----:B------:R-:W-:Y:S01]  /*3900*/  BSSY.RECONVERGENT B1, `(.L_x_205) ;  /* 0x0000018000017945 */ /* 0x000fe20003800200 */
[----:B------:R-:W-:Y:S01]  /*3910*/  DSETP.NEU.AND P3, PT, R20, 1, PT ;  /* 0x3ff000001400742a */ /* 0x000fe20003f6d000 */
[----:B------:R-:W-:-:S11]  /*3920*/  FSETP.GEU.AND P4, PT, |R19|, 6.5827683646048100446e-37, PT ;  /* 0x036000001300780b */ /* 0x000fd60003f8e200 */
[----:B------:R-:W-:Y:S01]  /*3930*/  @!P5 CS2R R6, SRZ ;  /* 0x000000000006d805 */ /* 0x000fe2000001ff00 */
[----:B0-----:R-:W-:-:S08]  /*3940*/  DFMA R8, -R22, R2, 1 ;  /* 0x3ff000001608742b */ /* 0x001fd00000000102 */
[----:B------:R-:W-:-:S08]  /*3950*/  DFMA R8, R8, R8, R8 ;  /* 0x000000080808722b */ /* 0x000fd00000000008 */
[----:B------:R-:W-:-:S08]  /*3960*/  DFMA R8, R2, R8, R2 ;  /* 0x000000080208722b */ /* 0x000fd00000000002 */
[----:B------:R-:W-:-:S08]  /*3970*/  DFMA R2, -R22, R8, 1 ;  /* 0x3ff000001602742b */ /* 0x000fd00000000108 */
[----:B------:R-:W-:Y:S02]  /*3980*/  DFMA R8, R8, R2, R8 ;  /* 0x000000020808722b */ /* 0x000fe40000000008 */
[----:B------:R-:W-:-:S06]  /*3990*/  DADD R2, R20, 2 ;  /* 0x4000000014027429 */ /* 0x000fcc0000000000 */
[----:B------:R-:W-:-:S04]  /*39a0*/  DMUL R10, R18, R8 ;  /* 0x00000008120a7228 */ /* 0x000fc80000000000 */
[----:B------:R-:W-:-:S04]  /*39b0*/  LOP3.LUT R2, R3, 0x7ff00000, RZ, 0xc0, !PT ;  /* 0x7ff0000003027812 */ /* 0x000fc800078ec0ff */
[----:B------:R-:W-:Y:S01]  /*39c0*/  DFMA R16, -R22, R10, R18 ;  /* 0x0000000a1610722b */ /* 0x000fe20000000112 */
[----:B------:R-:W-:-:S07]  /*39d0*/  ISETP.NE.AND P6, PT, R2, 0x7ff00000, PT ;  /* 0x7ff000000200780c */ /* 0x000fce0003fc5270 */
[----:B------:R-:W-:-:S10]  /*39e0*/  DFMA R8, R8, R16, R10 ;  /* 0x000000100808722b */ /* 0x000fd4000000000a */
[----:B------:R-:W-:-:S05]  /*39f0*/  FFMA R3, RZ, R23, R9 ;  /* 0x00000017ff037223 */ /* 0x000fca0000000009 */
[----:B------:R-:W-:Y:S01]  /*3a00*/  FSETP.GT.AND P2, PT, |R3|, 1.469367938527859385e-39, PT ;  /* 0x001000000300780b */ /* 0x000fe20003f44200 */
[----:B------:R-:W-:-:S12]  /*3a10*/  @P6 BRA `(.L_x_206) ;  /* 0x0000000000186947 */ /* 0x000fd80003800000 */
[----:B------:R-:W-:-:S14]  /*3a20*/  DSETP.NAN.AND P5, PT, R20, R20, PT ;  /* 0x000000141400722a */ /* 0x000fdc0003fa8000 */
[----:B------:R-:W-:Y:S01]  /*3a30*/  @P5 DADD R6, R20, 2 ;  /* 0x4000000014065429 */ /* 0x000fe20000000000 */
[----:B------:R-:W-:Y:S10]  /*3a40*/  @P5 BRA `(.L_x_206) ;  /* 0x00000000000c5947 */ /* 0x000ff40003800000 */
[----:B------:R-:W-:-:S14]  /*3a50*/  DSETP.NEU.AND P5, PT, |R20|, +INF , PT ;  /* 0x7ff000001400742a */ /* 0x000fdc0003fad200 */
[----:B------:R-:W-:Y:S01]  /*3a60*/  @!P5 IMAD.MOV.U32 R6, RZ, RZ, 0x0 ;  /* 0x00000000ff06d424 */ /* 0x000fe200078e00ff */
[----:B------:R-:W-:-:S07]  /*3a70*/  @!P5 MOV R7, 0x7ff00000 ;  /* 0x7ff000000007d802 */ /* 0x000fce0000000f00 */
.L_x_206:
[----:B------:R-:W-:Y:S05]  /*3a80*/  BSYNC.RECONVERGENT B1 ;  /* 0x0000000000017941 */ /* 0x000fea0003800200 */
.L_x_205:
[----:B------:R-:W-:Y:S01]  /*3a90*/  BSSY.RECONVERGENT B5, `(.L_x_207) ;  /* 0x000000b000057945 */ /* 0x000fe20003800200 */
[----:B------:R-:W-:Y:S02]  /*3aa0*/  FSEL R24, R6, RZ, P3 ;  /* 0x000000ff06187208 */ /* 0x000fe40001800000 */
[----:B------:R-:W-:Y:S01]  /*3ab0*/  FSEL R25, R7, 1.875, P3 ;  /* 0x3ff0000007197808 */ /* 0x000fe20001800000 */
[----:B------:R-:W-:Y:S06]  /*3ac0*/  @P2 BRA P4, `(.L_x_208) ;  /* 0x00000000001c2947 */ /* 0x000fec0002000000 */
[----:B------:R-:W-:Y:S01]  /*3ad0*/  IMAD.MOV.U32 R8, RZ, RZ, R18 ;  /* 0x000000ffff087224 */ /* 0x000fe200078e0012 */
[----:B------:R-:W-:Y:S01]  /*3ae0*/  MOV R5, R19 ;  /* 0x0000001300057202 */ /* 0x000fe20000000f00 */
[----:B------:R-:W-:Y:S01]  /*3af0*/  IMAD.MOV.U32 R30, RZ, RZ, R22 ;  /* 0x000000ffff1e7224 */ /* 0x000fe200078e0016 */
[----:B------:R-:W-:Y:S02]  /*3b00*/  MOV R31, R23 ;  /* 0x00000017001f7202 */ /* 0x000fe40000000f00 */
[----:B------:R-:W-:-:S07]  /*3b10*/  MOV R6, 0x3b30 ;  /* 0x00003b3000067802 */ /* 0x000fce0000000f00 */
[----:B------:R-:W-:Y:S05]  /*3b20*/  CALL.REL.NOINC `($__internal_7_$__cuda_sm20_div_rn_f64_full) ;  /* 0x0000004800d07944 */ /* 0x000fea0003c00000 */
[----:B------:R-:W-:-:S07]  /*3b30*/  IMAD.MOV.U32 R9, RZ, RZ, R5 ;  /* 0x000000ffff097224 */ /* 0x000fce00078e0005 */
.L_x_208:
[----:B------:R-:W-:Y:S05]  /*3b40*/  BSYNC.RECONVERGENT B5 ;  /* 0x0000000000057941 */ /* 0x000fea0003800200 */
.L_x_207:
[----:B------:R-:W-:Y:S01]  /*3b50*/  DADD R6, -RZ, |R18| ;  /* 0x00000000ff067229 */ /* 0x000fe20000000512 */
[----:B------:R-:W-:Y:S01]  /*3b60*/  BSSY.RECONVERGENT B1, `(.L_x_209) ;  /* 0x0000006000017945 */ /* 0x000fe20003800200 */
[----:B------:R-:W-:Y:S01]  /*3b70*/  DFMA R24, R8, R24, R20 ;  /* 0x000000180818722b */ /* 0x000fe20000000014 */
[----:B------:R-:W-:Y:S01]  /*3b80*/  IMAD.MOV.U32 R5, RZ, RZ, 0x40000000 ;  /* 0x40000000ff057424 */ /* 0x000fe200078e00ff */
[----:B------:R-:W-:-:S06]  /*3b90*/  MOV R36, 0x3bc0 ;  /* 0x00003bc000247802 */ /* 0x000fcc0000000f00 */
[----:B------:R-:W-:-:S07]  /*3ba0*/  MOV R27, R7 ;  /* 0x00000007001b7202 */ /* 0x000fce0000000f00 */
[----:B------:R-:W-:Y:S05]  /*3bb0*/  CALL.REL.NOINC `($_Z6cldprpv$__internal_accurate_pow) ;  /* 0x0000005000387944 */ /* 0x000fea0003c00000 */
[----:B------:R-:W-:Y:S05]  /*3bc0*/  BSYNC.RECONVERGENT B1 ;  /* 0x0000000000017941 */ /* 0x000fea0003800200 */
.L_x_209:
[----:B------:R-:W0:Y:S02]  /*3bd0*/  LDC.64 R2, c[0x4][0x3c0] ;  /* 0x0100f000ff027b82 */ /* 0x000e240000000a00 */
[----:B0-----:R-:W-:-:S04]  /*3be0*/  IMAD.WIDE.U32 R2, R0, 0x40000, R2 ;  /* 0x0004000000027825 */ /* 0x001fc800078e0002 */
[----:B------:R-:W-:-:S06]  /*3bf0*/  IMAD.WIDE.U32 R16, R4, 0x8, R2 ;  /* 0x0000000804107825 */ /* 0x000fcc00078e0002 */
[----:B------:R-:W5:Y:S01]  /*3c00*/  LDG.E.64 R16, desc[UR8][R16.64] ;  /* 0x0000000810107981 */ /* 0x000f62000c1e1b00 */
[C---:B------:R-:W-:Y:S01]  /*3c10*/  DADD R2, R18.reuse, 2 ;  /* 0x4000000012027429 */ /* 0x040fe20000000000 */
[----:B------:R-:W-:Y:S01]  /*3c20*/  BSSY.RECONVERGENT B1, `(.L_x_210) ;  /* 0x000000d000017945 */ /* 0x000fe20003800200 */
[----:B------:R-:W-:Y:S02]  /*3c30*/  DSETP.NEU.AND P2, PT, R18, RZ, PT ;  /* 0x000000ff1200722a */ /* 0x000fe40003f4d000 */
[----:B------:R-:W-:-:S06]  /*3c40*/  DADD R26, -RZ, |R22| ;  /* 0x00000000ff1a7229 */ /* 0x000fcc0000000516 */
        /* <DEDUP_REMOVED lines=10> */
.L_x_211:
[----:B------:R-:W-:Y:S05]  /*3cf0*/  BSYNC.RECONVERGENT B1 ;  /* 0x0000000000017941 */ /* 0x000fea0003800200 */
.L_x_210:
[----:B------:R-:W-:Y:S01]  /*3d00*/  DADD R2, R6, R6 ;  /* 0x0000000006027229 */ /* 0x000fe20000000006 */
[----:B------:R-:W-:Y:S01]  /*3d10*/  BSSY.RECONVERGENT B1, `(.L_x_212) ;  /* 0x0000008000017945 */ /* 0x000fe20003800200 */
[----:B------:R-:W-:Y:S01]  /*3d20*/  DSETP.NEU.AND P2, PT, R18, 1, PT ;  /* 0x3ff000001200742a */ /* 0x000fe20003f4d000 */
[----:B------:R-:W-:Y:S01]  /*3d30*/  MOV R6, R26 ;  /* 0x0000001a00067202 */ /* 0x000fe20000000f00 */
[----:B------:R-:W-:Y:S01]  /*3d40*/  IMAD.MOV.U32 R5, RZ, RZ, 0x40000000 ;  /* 0x40000000ff057424 */ /* 0x000fe200078e00ff */
[----:B------:R-:W-:-:S05]  /*3d50*/  MOV R36, 0x3d90 ;  /* 0x00003d9000247802 */ /* 0x000fca0000000f00 */
[----:B------:R-:W-:Y:S02]  /*3d60*/  FSEL R42, R2, RZ, P2 ;  /* 0x000000ff022a7208 */ /* 0x000fe40001000000 */
[----:B------:R-:W-:-:S07]  /*3d70*/  FSEL R43, R3, 2, P2 ;  /* 0x40000000032b7808 */ /* 0x000fce0001000000 */
[----:B-----5:R-:W-:Y:S05]  /*3d80*/  CALL.REL.NOINC `($_Z6cldprpv$__internal_accurate_pow) ;  /* 0x0000004c00c47944 */ /* 0x020fea0003c00000 */
[----:B------:R-:W-:Y:S05]  /*3d90*/  BSYNC.RECONVERGENT B1 ;  /* 0x0000000000017941 */ /* 0x000fea0003800200 */
.L_x_212:
[C---:B------:R-:W-:Y:S01]  /*3da0*/  DADD R26, R22.reuse, 2 ;  /* 0x40000000161a7429 */ /* 0x040fe20000000000 */
[----:B------:R-:W-:Y:S01]  /*3db0*/  MOV R2, R6 ;  /* 0x0000000600027202 */ /* 0x000fe20000000f00 */
[C---:B------:R-:W-:Y:S01]  /*3dc0*/  DSETP.NEU.AND P2, PT, R22.reuse, RZ, PT ;  /* 0x000000ff1600722a */ /* 0x040fe20003f4d000 */
[----:B------:R-:W-:Y:S01]  /*3dd0*/  IMAD.MOV.U32 R3, RZ, RZ, R7 ;  /* 0x000000ffff037224 */ /* 0x000fe200078e0007 */
[----:B------:R-:W-:Y:S01]  /*3de0*/  BSSY.RECONVERGENT B1, `(.L_x_213) ;  /* 0x000000e000017945 */ /* 0x000fe20003800200 */
[----:B------:R-:W-:Y:S01]  /*3df0*/  DSETP.NEU.AND P4, PT, R22, 1, PT ;  /* 0x3ff000001600742a */ /* 0x000fe20003f8d000 */
[----:B------:R-:W-:Y:S01]  /*3e00*/  MOV R6, R2 ;  /* 0x0000000200067202 */ /* 0x000fe20000000f00 */
[----:B------:R-:W-:-:S03]  /*3e10*/  IMAD.MOV.U32 R7, RZ, RZ, R3 ;  /* 0x000000ffff077224 */ /* 0x000fc600078e0003 */
        /* <DEDUP_REMOVED lines=10> */
.L_x_214:
[----:B------:R-:W-:Y:S05]  /*3ec0*/  BSYNC.RECONVERGENT B1 ;  /* 0x0000000000017941 */ /* 0x000fea0003800200 */
.L_x_213:
[----:B------:R-:W-:Y:S01]  /*3ed0*/  FSEL R31, R7, 1.875, P4 ;  /* 0x3ff00000071f7808 */ /* 0x000fe20002000000 */
[----:B------:R-:W-:Y:S01]  /*3ee0*/  DFMA R10, -R22, R16, R42 ;  /* 0x00000010160a722b */ /* 0x000fe2000000012a */
[----:B------:R-:W-:Y:S01]  /*3ef0*/  FSEL R30, R6, RZ, P4 ;  /* 0x000000ff061e7208 */ /* 0x000fe20002000000 */
[----:B------:R-:W-:Y:S01]  /*3f00*/  BSSY.RECONVERGENT B5, `(.L_x_215) ;  /* 0x0000017000057945 */ /* 0x000fe20003800200 */
[----:B------:R-:W0:Y:S01]  /*3f10*/  MUFU.RCP64H R7, R31 ;  /* 0x0000001f00077308 */ /* 0x000e220000001800 */
[----:B------:R-:W-:Y:S01]  /*3f20*/  MOV R6, 0x1 ;  /* 0x0000000100067802 */ /* 0x000fe20000000f00 */
[----:B------:R-:W-:Y:S01]  /*3f30*/  DSETP.NEU.AND P2, PT, R20, RZ, PT ;  /* 0x000000ff1400722a */ /* 0x000fe20003f4d000 */
[----:B------:R-:W-:-:S04]  /*3f40*/  ISETP.GE.AND P3, PT, R21, RZ, PT ;  /* 0x000000ff1500720c */ /* 0x000fc80003f66270 */
        /* <DEDUP_REMOVED lines=16> */
[----:B------:R-:W-:Y:S01]  /*4050*/  IMAD.MOV.U32 R42, RZ, RZ, R8 ;  /* 0x000000ffff2a7224 */ /* 0x000fe200078e0008 */
[----:B------:R-:W-:-:S07]  /*4060*/  MOV R43, R5 ;  /* 0x00000005002b7202 */ /* 0x000fce0000000f00 */
.L_x_216:
[----:B------:R-:W-:Y:S05]  /*4070*/  BSYNC.RECONVERGENT B5 ;  /* 0x0000000000057941 */ /* 0x000fea0003800200 */
.L_x_215:
[----:B------:R-:W-:Y:S01]  /*4080*/  DADD R6, -RZ, |R20| ;  /* 0x00000000ff067229 */ /* 0x000fe20000000514 */
[----:B------:R-:W-:Y:S01]  /*4090*/  BSSY.RECONVERGENT B1, `(.L_x_217) ;  /* 0x0000005000017945 */ /* 0x000fe20003800200 */
[----:B------:R-:W-:Y:S01]  /*40a0*/  IMAD.MOV.U32 R5, RZ, RZ, 0x40080000 ;  /* 0x40080000ff057424 */ /* 0x000fe200078e00ff */
[----:B------:R-:W-:-:S07]  /*40b0*/  MOV R36, 0x40e0 ;  /* 0x000040e000247802 */ /* 0x000fce0000000f00 */
[----:B------:R-:W-:-:S07]  /*40c0*/  MOV R27, R7 ;  /* 0x00000007001b7202 */ /* 0x000fce0000000f00 */
[----:B------:R-:W-:Y:S05]  /*40d0*/  CALL.REL.NOINC `($_Z6cldprpv$__internal_accurate_pow) ;  /* 0x0000004800f07944 */ /* 0x000fea0003c00000 */
[----:B------:R-:W-:Y:S05]  /*40e0*/  BSYNC.RECONVERGENT B1 ;  /* 0x0000000000017941 */ /* 0x000fea0003800200 */
.L_x_217:
[C---:B------:R-:W-:Y:S01]  /*40f0*/  DADD R8, R20.reuse, 3 ;  /* 0x4008000014087429 */ /* 0x040fe20000000000 */
[----:B------:R-:W-:Y:S01]  /*4100*/  BSSY.RECONVERGENT B1, `(.L_x_218) ;  /* 0x0000012000017945 */ /* 0x000fe20003800200 */
[----:B------:R-:W-:Y:S02]  /*4110*/  DADD R10, -RZ, -R6 ;  /* 0x00000000ff0a7229 */ /* 0x000fe40000000906 */
[----:B------:R-:W-:-:S06]  /*4120*/  DSETP.NEU.AND P4, PT, R20, 1, PT ;  /* 0x3ff000001400742a */ /* 0x000fcc0003f8d000 */
[----:B------:R-:W-:Y:S02]  /*4130*/  LOP3.LUT R8, R9, 0x7ff00000, RZ, 0xc0, !PT ;  /* 0x7ff0000009087812 */ /* 0x000fe400078ec0ff */
[----:B------:R-:W-:Y:S01]  /*4140*/  FSEL R6, R10, R6, !P3 ;  /* 0x000000060a067208 */ /* 0x000fe20005800000 */
[----:B------:R-:W-:Y:S01]  /*4150*/  @!P2 IMAD.MOV.U32 R6, RZ, RZ, RZ ;  /* 0x000000ffff06a224 */ /* 0x000fe200078e00ff */
[----:B------:R-:W-:Y:S01]  /*4160*/  ISETP.NE.AND P5, PT, R8, 0x7ff00000, PT ;  /* 0x7ff000000800780c */ /* 0x000fe20003fa5270 */
[----:B------:R-:W-:Y:S01]  /*4170*/  DADD R8, -RZ, |R18| ;  /* 0x00000000ff087229 */ /* 0x000fe20000000512 */
[----:B------:R-:W-:Y:S02]  /*4180*/  FSEL R7, R11, R7, !P3 ;  /* 0x000000070b077208 */ /* 0x000fe40005800000 */
[----:B------:R-:W-:-:S09]  /*4190*/  @!P2 MOV R7, R21 ;  /* 0x000000150007a202 */ /* 0x000fd20000000f00 */
[----:B------:R-:W-:Y:S05]  /*41a0*/  @P5 BRA `(.L_x_219) ;  /* 0x00000000001c5947 */ /* 0x000fea0003800000 */
[----:B------:R-:W-:-:S14]  /*41b0*/  DSETP.NAN.AND P2, PT, R20, R20, PT ;  /* 0x000000141400722a */ /* 0x000fdc0003f48000 */
[----:B------:R-:W-:Y:S01]  /*41c0*/  @P2 DADD R6, R20, 3 ;  /* 0x4008000014062429 */ /* 0x000fe20000000000 */
[----:B------:R-:W-:Y:S10]  /*41d0*/  @P2 BRA `(.L_x_219) ;  /* 0x0000000000102947 */ /* 0x000ff40003800000 */
[----:B------:R-:W-:-:S14]  /*41e0*/  DSETP.NEU.AND P2, PT, |R20|, +INF , PT ;  /* 0x7ff000001400742a */ /* 0x000fdc0003f4d200 */
[----:B------:R-:W-:Y:S01]  /*41f0*/  @!P2 IMAD.MOV.U32 R5, RZ, RZ, -0x100000 ;  /* 0xfff00000ff05a424 */ /* 0x000fe200078e00ff */
[----:B------:R-:W-:-:S04]  /*4200*/  @!P2 MOV R6, RZ ;  /* 0x000000ff0006a202 */ /* 0x000fc80000000f00 */
[----:B------:R-:W-:-:S07]  /*4210*/  @!P2 SEL R7, R5, 0x7ff00000, !P3 ;  /* 0x7ff000000507a807 */ /* 0x000fce0005800000 */
.L_x_219:
[----:B------:R-:W-:Y:S05]  /*4220*/  BSYNC.RECONVERGENT B1 ;  /* 0x0000000000017941 */ /* 0x000fea0003800200 */
.L_x_218:
[----:B------:R-:W-:Y:S01]  /*4230*/  FSEL R6, R6, RZ, P4 ;  /* 0x000000ff06067208 */ /* 0x000fe20002000000 */
[----:B------:R-:W-:Y:S01]  /*4240*/  DSETP.NEU.AND P3, PT, R18, RZ, PT ;  /* 0x000000ff1200722a */ /* 0x000fe20003f6d000 */
[----:B------:R-:W-:Y:S01]  /*4250*/  FSEL R7, R7, 1.875, P4 ;  /* 0x3ff0000007077808 */ /* 0x000fe20002000000 */
[----:B------:R-:W-:Y:S01]  /*4260*/  BSSY.RECONVERGENT B1, `(.L_x_220) ;  /* 0x0000008000017945 */ /* 0x000fe20003800200 */
[----:B------:R-:W-:Y:S01]  /*4270*/  ISETP.GE.AND P2, PT, R19, RZ, PT ;  /* 0x000000ff1300720c */ /* 0x000fe20003f46270 */
[----:B------:R-:W-:Y:S01]  /*4280*/  IMAD.MOV.U32 R5, RZ, RZ, 0x40080000 ;  /* 0x40080000ff057424 */ /* 0x000fe200078e00ff */
[----:B------:R-:W-:Y:S02]  /*4290*/  MOV R27, R9 ;  /* 0x00000009001b7202 */ /* 0x000fe40000000f00 */
[----:B------:R-:W-:Y:S01]  /*42a0*/  DFMA R24, R42, R6, R24 ;  /* 0x000000062a18722b */ /* 0x000fe20000000018 */
[----:B------:R-:W-:Y:S01]  /*42b0*/  MOV R36, 0x42e0 ;  /* 0x000042e000247802 */ /* 0x000fe20000000f00 */
[----:B------:R-:W-:-:S09]  /*42c0*/  IMAD.MOV.U32 R6, RZ, RZ, R8 ;  /* 0x000000ffff067224 */ /* 0x000fd200078e0008 */
[----:B------:R-:W-:Y:S05]  /*42d0*/  CALL.REL.NOINC `($_Z6cldprpv$__internal_accurate_pow) ;  /* 0x0000004800707944 */ /* 0x000fea0003c00000 */
[----:B------:R-:W-:Y:S05]  /*42e0*/  BSYNC.RECONVERGENT B1 ;  /* 0x0000000000017941 */ /* 0x000fea0003800200 */
.L_x_220:
[----:B------:R-:W0:Y:S02]  /*42f0*/  LDC.64 R8, c[0x4][0x3d0] ;  /* 0x0100f400ff087b82 */ /* 0x000e240000000a00 */
[----:B0-----:R-:W-:-:S04]  /*4300*/  IMAD.WIDE.U32 R8, R0, 0x40000, R8 ;  /* 0x0004000000087825 */ /* 0x001fc800078e0008 */
[----:B------:R-:W-:-:S06]  /*4310*/  IMAD.WIDE.U32 R8, R4, 0x8, R8 ;  /* 0x0000000804087825 */ /* 0x000fcc00078e0008 */
[----:B------:R-:W5:Y:S01]  /*4320*/  LDG.E.64 R8, desc[UR8][R8.64] ;  /* 0x0000000808087981 */ /* 0x000f62000c1e1b00 */
[----:B------:R-:W-:Y:S01]  /*4330*/  DADD R10, R18, 3 ;  /* 0x40080000120a7429 */ /* 0x000fe20000000000 */
[----:B------:R-:W-:Y:S01]  /*4340*/  BSSY.RECONVERGENT B1, `(.L_x_221) ;  /* 0x0000011000017945 */ /* 0x000fe20003800200 */
[----:B------:R-:W-:-:S08]  /*4350*/  DADD R28, -RZ, -R6 ;  /* 0x00000000ff1c7229 */ /* 0x000fd00000000906 */
[----:B------:R-:W-:Y:S02]  /*4360*/  LOP3.LUT R10, R11, 0x7ff00000, RZ, 0xc0, !PT ;  /* 0x7ff000000b0a7812 */ /* 0x000fe400078ec0ff */
[----:B------:R-:W-:Y:S02]  /*4370*/  FSEL R6, R28, R6, !P2 ;  /* 0x000000061c067208 */ /* 0x000fe40005000000 */
[----:B------:R-:W-:Y:S01]  /*4380*/  ISETP.NE.AND P4, PT, R10, 0x7ff00000, PT ;  /* 0x7ff000000a00780c */ /* 0x000fe20003f85270 */
[----:B------:R-:W-:Y:S01]  /*4390*/  DMUL R10, R22, 5 ;  /* 0x40140000160a7828 */ /* 0x000fe20000000000 */
[----:B------:R-:W-:Y:S01]  /*43a0*/  FSEL R7, R29, R7, !P2 ;  /* 0x000000071d077208 */ /* 0x000fe20005000000 */
[----:B------:R-:W-:Y:S01]  /*43b0*/  @!P3 IMAD.MOV.U32 R7, RZ, RZ, R19 ;  /* 0x000000ffff07b224 */ /* 0x000fe200078e0013 */
[----:B------:R-:W-:-:S09]  /*43c0*/  @!P3 MOV R6, RZ ;  /* 0x000000ff0006b202 */ /* 0x000fd20000000f00 */
[----:B------:R-:W-:Y:S05]  /*43d0*/  @P4 BRA `(.L_x_222) ;  /* 0x00000000001c4947 */ /* 0x000fea0003800000 */
[----:B------:R-:W-:-:S14]  /*43e0*/  DSETP.NAN.AND P3, PT, R18, R18, PT ;  /* 0x000000121200722a */ /* 0x000fdc0003f68000 */
[----:B------:R-:W-:Y:S01]  /*43f0*/  @P3 DADD R6, R18, 3 ;  /* 0x4008000012063429 */ /* 0x000fe20000000000 */
[----:B------:R-:W-:Y:S10]  /*4400*/  @P3 BRA `(.L_x_222) ;  /* 0x0000000000103947 */ /* 0x000ff40003800000 */
[----:B------:R-:W-:-:S14]  /*4410*/  DSETP.NEU.AND P3, PT, |R18|, +INF , PT ;  /* 0x7ff000001200742a */ /* 0x000fdc0003f6d200 */
[----:B------:R-:W-:Y:S01]  /*4420*/  @!P3 MOV R5, 0xfff00000 ;  /* 0xfff000000005b802 */ /* 0x000fe20000000f00 */
[----:B------:R-:W-:-:S03]  /*4430*/  @!P3 IMAD.MOV.U32 R6, RZ, RZ, RZ ;  /* 0x000000ffff06b224 */ /* 0x000fc600078e00ff */
[----:B------:R-:W-:-:S07]  /*4440*/  @!P3 SEL R7, R5, 0x7ff00000, !P2 ;  /* 0x7ff000000507b807 */ /* 0x000fce0005000000 */
.L_x_222:
[----:B------:R-:W-:Y:S05]  /*4450*/  BSYNC.RECONVERGENT B1 ;  /* 0x0000000000017941 */ /* 0x000fea0003800200 */
.L_x_221:
[----:B------:R-:W-:Y:S01]  /*4460*/  DMUL R6, R6, 5 ;  /* 0x4014000006067828 */ /* 0x000fe20000000000 */
[----:B------:R-:W-:Y:S01]  /*4470*/  BSSY.RECONVERGENT B1, `(.L_x_223) ;  /* 0x0000012000017945 */ /* 0x000fe20003800200 */
[----:B------:R-:W-:Y:S02]  /*4480*/  DSETP.NEU.AND P3, PT, R18, 1, PT ;  /* 0x3ff000001200742a */ /* 0x000fe40003f6d000 */
[----:B------:R-:W-:Y:S02]  /*4490*/  DSETP.NEU.AND P2, PT, R22, RZ, PT ;  /* 0x000000ff1600722a */ /* 0x000fe40003f4d000 */
[----:B------:R-:W-:Y:S02]  /*44a0*/  DMUL R10, R18, R10 ;  /* 0x0000000a120a7228 */ /* 0x000fe40000000000 */
[----:B------:R-:W-:Y:S02]  /*44b0*/  DSETP.NEU.AND P4, PT, R22, 1, PT ;  /* 0x3ff000001600742a */ /* 0x000fe40003f8d000 */
[----:B------:R-:W-:-:S02]  /*44c0*/  FSEL R6, R6, RZ, P3 ;  /* 0x000000ff06067208 */ /* 0x000fc40001800000 */
[----:B------:R-:W-:Y:S02]  /*44d0*/  FSEL R7, R7, 2.3125, P3 ;  /* 0x4014000007077808 */ /* 0x000fe40001800000 */
[----:B------:R-:W-:Y:S01]  /*44e0*/  ISETP.NE.AND P3, PT, R26, 0x7ff00000, PT ;  /* 0x7ff000001a00780c */ /* 0x000fe20003f65270 */
[----:B------:R-:W-:-:S03]  /*44f0*/  DADD R26, -RZ, |R22| ;  /* 0x00000000ff1a7229 */ /* 0x000fc60000000516 */
[----:B------:R-:W-:Y:S01]  /*4500*/  DFMA R6, R16, -R10, R6 ;  /* 0x8000000a1006722b */ /* 0x000fe20000000006 */
[----:B------:R-:W-:-:S08]  /*4510*/  @!P2 CS2R R2, SRZ ;  /* 0x000000000002a805 */ /* 0x000fd0000001ff00 */
[----:B------:R-:W-:Y:S05]  /*4520*/  @P3 BRA `(.L_x_224) ;  /* 0x0000000000183947 */ /* 0x000fea0003800000 */
[----:B------:R-:W-:-:S14]  /*4530*/  DSETP.NAN.AND P3, PT, R22, R22, PT ;  /* 0x000000161600722a */ /* 0x000fdc0003f68000 */
[----:B------:R-:W-:Y:S01]  /*4540*/  @P3 DADD R2, R22, 2 ;  /* 0x4000000016023429 */ /* 0x000fe20000000000 */
[----:B------:R-:W-:Y:S10]  /*4550*/  @P3 BRA `(.L_x_224) ;  /* 0x00000000000c3947 */ /* 0x000ff40003800000 */
[----:B------:R-:W-:-:S14]  /*4560*/  DSETP.NEU.AND P3, PT, |R22|, +INF , PT ;  /* 0x7ff000001600742a */ /* 0x000fdc0003f6d200 */
[----:B------:R-:W-:Y:S01]  /*4570*/  @!P3 MOV R2, 0x0 ;  /* 0x000000000002b802 */ /* 0x000fe20000000f00 */
[----:B------:R-:W-:-:S07]  /*4580*/  @!P3 IMAD.MOV.U32 R3, RZ, RZ, 0x7ff00000 ;  /* 0x7ff00000ff03b424 */ /* 0x000fce00078e00ff */
.L_x_224:
[----:B------:R-:W-:Y:S05]  /*4590*/  BSYNC.RECONVERGENT B1 ;  /* 0x0000000000017941 */ /* 0x000fea0003800200 */
.L_x_223:
[----:B------:R-:W-:Y:S01]  /*45a0*/  FSEL R2, R2, RZ, P4 ;  /* 0x000000ff02027208 */ /* 0x000fe20002000000 */
[----:B------:R-:W-:Y:S01]  /*45b0*/  BSSY.RECONVERGENT B1, `(.L_x_225) ;  /* 0x0000008000017945 */ /* 0x000fe20003800200 */
[----:B------:R-:W-:Y:S01]  /*45c0*/  FSEL R3, R3, 1.875, P4 ;  /* 0x3ff0000003037808 */ /* 0x000fe20002000000 */
[----:B------:R-:W-:Y:S01]  /*45d0*/  IMAD.MOV.U32 R5, RZ, RZ, 0x40080000 ;  /* 0x40080000ff057424 */ /* 0x000fe200078e00ff */
[----:B------:R-:W-:Y:S02]  /*45e0*/  ISETP.GE.AND P3, PT, R23, RZ, PT ;  /* 0x000000ff1700720c */ /* 0x000fe40003f66270 */
[----:B------:R-:W-:Y:S02]  /*45f0*/  MOV R36, 0x4630 ;  /* 0x0000463000247802 */ /* 0x000fe40000000f00 */
[----:B-----5:R-:W-:Y:S01]  /*4600*/  DFMA R2, R8, R2, R6 ;  /* 0x000000020802722b */ /* 0x020fe20000000006 */
[----:B------:R-:W-:-:S10]  /*4610*/  MOV R6, R26 ;  /* 0x0000001a00067202 */ /* 0x000fd40000000f00 */
[----:B------:R-:W-:Y:S05]  /*4620*/  CALL.REL.NOINC `($_Z6cldprpv$__internal_accurate_pow) ;  /* 0x00000044009c7944 */ /* 0x000fea0003c00000 */
[----:B------:R-:W-:Y:S05]  /*4630*/  BSYNC.RECONVERGENT B1 ;  /* 0x0000000000017941 */ /* 0x000fea0003800200 */
.L_x_225:
[C---:B------:R-:W-:Y:S01]  /*4640*/  DADD R8, R22.reuse, 3 ;  /* 0x4008000016087429 */ /* 0x040fe20000000000 */
[----:B------:R-:W-:Y:S01]  /*4650*/  BSSY.RECONVERGENT B1, `(.L_x_226) ;  /* 0x0000012000017945 */ /* 0x000fe20003800200 */
[----:B------:R-:W-:Y:S02]  /*4660*/  DADD R10, -RZ, -R6 ;  /* 0x00000000ff0a7229 */ /* 0x000fe40000000906 */
[----:B------:R-:W-:-:S06]  /*4670*/  DSETP.NEU.AND P4, PT, R22, 1, PT ;  /* 0x3ff000001600742a */ /* 0x000fcc0003f8d000 */
[----:B------:R-:W-:Y:S02]  /*4680*/  LOP3.LUT R8, R9, 0x7ff00000, RZ, 0xc0, !PT ;  /* 0x7ff0000009087812 */ /* 0x000fe400078ec0ff */
[----:B------:R-:W-:Y:S02]  /*4690*/  FSEL R6, R10, R6, !P3 ;  /* 0x000000060a067208 */ /* 0x000fe40005800000 */
[----:B------:R-:W-:Y:S02]  /*46a0*/  ISETP.NE.AND P5, PT, R8, 0x7ff00000, PT ;  /* 0x7ff000000800780c */ /* 0x000fe40003fa5270 */
        /* <DEDUP_REMOVED lines=8> */
[----:B------:R-:W-:Y:S01]  /*4730*/  @!P2 ISETP.GE.AND P3, PT, R23, RZ, PT ;  /* 0x000000ff1700a20c */ /* 0x000fe20003f66270 */
[----:B------:R-:W-:Y:S01]  /*4740*/  @!P2 IMAD.MOV.U32 R6, RZ, RZ, RZ ;  /* 0x000000ffff06a224 */ /* 0x000fe200078e00ff */
[----:B------:R-:W-:-:S04]  /*4750*/  @!P2 MOV R5, 0xfff00000 ;  /* 0xfff000000005a802 */ /* 0x000fc80000000f00 */
[----:B------:R-:W-:-:S07]  /*4760*/  @!P2 SEL R7, R5, 0x7ff00000, !P3 ;  /* 0x7ff000000507a807 */ /* 0x000fce0005800000 */
.L_x_227:
[----:B------:R-:W-:Y:S05]  /*4770*/  BSYNC.RECONVERGENT B1 ;  /* 0x0000000000017941 */ /* 0x000fea0003800200 */
.L_x_226:
[----:B------:R-:W-:Y:S01]  /*4780*/  FSEL R31, R7, 1.875, P4 ;  /* 0x3ff00000071f7808 */ /* 0x000fe20002000000 */
[----:B------:R-:W-:Y:S01]  /*4790*/  BSSY.RECONVERGENT B5, `(.L_x_228) ;  /* 0x0000017000057945 */ /* 0x000fe20003800200 */
[----:B------:R-:W-:Y:S01]  /*47a0*/  FSEL R30, R6, RZ, P4 ;  /* 0x000000ff061e7208 */ /* 0x000fe20002000000 */
[----:B------:R-:W-:Y:S01]  /*47b0*/  DSETP.NEU.AND P2, PT, R20, RZ, PT ;  /* 0x000000ff1400722a */ /* 0x000fe20003f4d000 */
        /* <DEDUP_REMOVED lines=20> */
.L_x_229:
[----:B------:R-:W-:Y:S05]  /*4900*/  BSYNC.RECONVERGENT B5 ;  /* 0x0000000000057941 */ /* 0x000fea0003800200 */
.L_x_228:
[----:B------:R-:W-:Y:S01]  /*4910*/  DADD R6, -RZ, |R20| ;  /* 0x00000000ff067229 */ /* 0x000fe20000000514 */
[----:B------:R-:W-:Y:S01]  /*4920*/  BSSY.RECONVERGENT B1, `(.L_x_230) ;  /* 0x0000005000017945 */ /* 0x000fe20003800200 */
[----:B------:R-:W-:Y:S01]  /*4930*/  IMAD.MOV.U32 R5, RZ, RZ, 0x40100000 ;  /* 0x40100000ff057424 */ /* 0x000fe200078e00ff */
[----:B------:R-:W-:-:S07]  /*4940*/  MOV R36, 0x4970 ;  /* 0x0000497000247802 */ /* 0x000fce0000000f00 */
[----:B------:R-:W-:-:S07]  /*4950*/  MOV R27, R7 ;  /* 0x00000007001b7202 */ /* 0x000fce0000000f00 */
[----:B------:R-:W-:Y:S05]  /*4960*/  CALL.REL.NOINC `($_Z6cldprpv$__internal_accurate_pow) ;  /* 0x0000004000cc7944 */ /* 0x000fea0003c00000 */
[----:B------:R-:W-:Y:S05]  /*4970*/  BSYNC.RECONVERGENT B1 ;  /* 0x0000000000017941 */ /* 0x000fea0003800200 */
.L_x_230:
[----:B------:R-:W0:Y:S02]  /*4980*/  LDC.64 R2, c[0x4][0x488] ;  /* 0x01012200ff027b82 */ /* 0x000e240000000a00 */
[----:B0-----:R-:W-:-:S06]  /*4990*/  IMAD.WIDE.U32 R8, R4, 0x4, R2 ;  /* 0x0000000404087825 */ /* 0x001fcc00078e0002 */
[----:B------:R0:W5:Y:S01]  /*49a0*/  LDG.E R8, desc[UR8][R8.64] ;  /* 0x0000000808087981 */ /* 0x000162000c1e1900 */
[C---:B------:R-:W-:Y:S01]  /*49b0*/  DADD R2, R20.reuse, 4 ;  /* 0x4010000014027429 */ /* 0x040fe20000000000 */
[----:B------:R-:W-:Y:S01]  /*49c0*/  BSSY.RECONVERGENT B1, `(.L_x_231) ;  /* 0x000000c000017945 */ /* 0x000fe20003800200 */
[----:B------:R-:W-:Y:S01]  /*49d0*/  DSETP.NEU.AND P4, PT, R20, 1, PT ;  /* 0x3ff000001400742a */ /* 0x000fe20003f8d000 */
[----:B------:R-:W-:-:S07]  /*49e0*/  @!P2 CS2R R6, SRZ ;  /* 0x000000000006a805 */ /* 0x000fce000001ff00 */
[----:B------:R-:W-:-:S04]  /*49f0*/  LOP3.LUT R2, R3, 0x7ff00000, RZ, 0xc0, !PT ;  /* 0x7ff0000003027812 */ /* 0x000fc800078ec0ff */
[----:B------:R-:W-:-:S13]  /*4a00*/  ISETP.NE.AND P3, PT, R2, 0x7ff00000, PT ;  /* 0x7ff000000200780c */ /* 0x000fda0003f65270 */
[----:B0-----:R-:W-:Y:S05]  /*4a10*/  @P3 BRA `(.L_x_232) ;  /* 0x0000000000183947 */ /* 0x001fea0003800000 */
[----:B------:R-:W-:-:S14]  /*4a20*/  DSETP.NAN.AND P2, PT, R20, R20, PT ;  /* 0x000000141400722a */ /* 0x000fdc0003f48000 */
[----:B------:R-:W-:Y:S01]  /*4a30*/  @P2 DADD R6, R20, 4 ;  /* 0x4010000014062429 */ /* 0x000fe20000000000 */
[----:B------:R-:W-:Y:S10]  /*4a40*/  @P2 BRA `(.L_x_232) ;  /* 0x00000000000c2947 */ /* 0x000ff40003800000 */
[----:B------:R-:W-:-:S14]  /*4a50*/  DSETP.NEU.AND P2, PT, |R20|, +INF , PT ;  /* 0x7ff000001400742a */ /* 0x000fdc0003f4d200 */
[----:B------:R-:W-:Y:S01]  /*4a60*/  @!P2 IMAD.MOV.U32 R6, RZ, RZ, 0x0 ;  /* 0x00000000ff06a424 */ /* 0x000fe200078e00ff */
[----:B------:R-:W-:-:S07]  /*4a70*/  @!P2 MOV R7, 0x7ff00000 ;  /* 0x7ff000000007a802 */ /* 0x000fce0000000f00 */
.L_x_232:
[----:B------:R-:W-:Y:S05]  /*4a80*/  BSYNC.RECONVERGENT B1 ;  /* 0x0000000000017941 */ /* 0x000fea0003800200 */
.L_x_231:
[----:B------:R-:W-:Y:S01]  /*4a90*/  FSEL R2, R6, RZ, P4 ;  /* 0x000000ff06027208 */ /* 0x000fe20002000000 */
[----:B------:R-:W-:Y:S01]  /*4aa0*/  UMOV UR6, 0xeb1c432d ;  /* 0xeb1c432d00067882 */ /* 0x000fe20000000000 */
[----:B------:R-:W-:Y:S01]  /*4ab0*/  FSEL R3, R7, 1.875, P4 ;  /* 0x3ff0000007037808 */ /* 0x000fe20002000000 */
[----:B------:R-:W-:Y:S01]  /*4ac0*/  UMOV UR7, 0x3f1a36e2 ;  /* 0x3f1a36e200077882 */ /* 0x000fe20000000000 */
[----:B------:R-:W0:Y:S01]  /*4ad0*/  LDC.64 R6, c[0x4][0x350] ;  /* 0x0100d400ff067b82 */ /* 0x000e220000000a00 */
[----:B------:R-:W-:Y:S02]  /*4ae0*/  UMOV UR5, UR7 ;  /* 0x0000000700057c82 */ /* 0x000fe40008000000 */
[----:B------:R-:W-:Y:S01]  /*4af0*/  IMAD.U32 R5, RZ, RZ, UR5 ;  /* 0x00000005ff057e24 */ /* 0x000fe2000f8e00ff */
[----:B------:R-:W-:-:S08]  /*4b00*/  DFMA R24, R16, R2, R24 ;  /* 0x000000021018722b */ /* 0x000fd00000000018 */
[----:B------:R-:W-:Y:S02]  /*4b10*/  DSETP.MAX.AND P2, P3, R24, UR6, PT ;  /* 0x0000000618007e2a */ /* 0x000fe4000bb4f000 */
[----:B------:R-:W-:-:S04]  /*4b20*/  MOV R2, R25 ;  /* 0x0000001900027202 */ /* 0x000fc80000000f00 */
[----:B------:R-:W-:Y:S02]  /*4b30*/  FSEL R3, R2, UR5, P2 ;  /* 0x0000000502037c08 */ /* 0x000fe40009000000 */
[----:B------:R-:W-:Y:S02]  /*4b40*/  SEL R2, R24, UR6, P2 ;  /* 0x0000000618027c07 */ /* 0x000fe40009000000 */
[----:B-----5:R-:W-:Y:S01]  /*4b50*/  ISETP.NE.AND P2, PT, R8, 0x32, PT ;  /* 0x000000320800780c */ /* 0x020fe20003f45270 */
[----:B0-----:R-:W-:-:S03]  /*4b60*/  IMAD.WIDE.U32 R6, R0, 0x40000, R6 ;  /* 0x0004000000067825 */ /* 0x001fc600078e0006 */
[----:B------:R-:W-:Y:S02]  /*4b70*/  @P3 LOP3.LUT R3, R5, 0x80000, RZ, 0xfc, !PT ;  /* 0x0008000005033812 */ /* 0x000fe400078efcff */
[----:B------:R-:W-:Y:S02]  /*4b80*/  FSEL R2, R2, -1.88909656517717734413e+26, P2 ;  /* 0xeb1c432d02027808 */ /* 0x000fe40001000000 */
[----:B------:R-:W-:Y:S01]  /*4b90*/  FSEL R3, R3, 0.60239994525909423828, P2 ;  /* 0x3f1a36e203037808 */ /* 0x000fe20001000000 */
[----:B------:R-:W-:-:S05]  /*4ba0*/  IMAD.WIDE.U32 R6, R4, 0x8, R6 ;  /* 0x0000000804067825 */ /* 0x000fca00078e0006 */
[----:B------:R3:W-:Y:S02]  /*4bb0*/  STG.E.64 desc[UR8][R6.64], R2 ;  /* 0x0000000206007986 */ /* 0x0007e4000c101b08 */
.L_x_201:
[----:B------:R-:W-:Y:S05]  /*4bc0*/  BSYNC.RECONVERGENT B4 ;  /* 0x0000000000047941 */ /* 0x000fea0003800200 */
.L_x_200:
[----:B------:R-:W-:Y:S04]  /*4bd0*/  BSSY.RECONVERGENT B6, `(.L_x_233) ;  /* 0x000029c000067945 */ /* 0x000fe80003800200 */
[----:B------:R-:W-:Y:S04]  /*4be0*/  BSSY.RELIABLE B5, `(.L_x_234) ;  /* 0x000011d000057945 */ /* 0x000fe80003800100 */
[----:B------:R-:W-:Y:S05]  /*4bf0*/  @!P0 BRA `(.L_x_235) ;  /* 0x0000001000608947 */ /* 0x000fea0003800000 */
[----:B--23--:R-:W2:Y:S02]  /*4c00*/  LDC.64 R2, c[0x4][0x420] ;  /* 0x01010800ff027b82 */ /* 0x00cea40000000a00 */
[----:B--2---:R-:W-:-:S06]  /*4c10*/  IMAD.WIDE.U32 R2, R4, 0x8, R2 ;  /* 0x0000000804027825 */ /* 0x004fcc00078e0002 */
[----:B------:R-:W2:Y:S01]  /*4c20*/  LDG.E.64 R2, desc[UR8][R2.64] ;  /* 0x0000000802027981 */ /* 0x000ea2000c1e1b00 */
[----:B------:R-:W-:Y:S01]  /*4c30*/  BSSY.RECONVERGENT B4, `(.L_x_236) ;  /* 0x0000113000047945 */ /* 0x000fe20003800200 */
[----:B--2---:R-:W-:-:S14]  /*4c40*/  DSETP.GT.AND P2, PT, R2, RZ, PT ;  /* 0x000000ff0200722a */ /* 0x004fdc0003f44000 */
[----:B------:R-:W-:Y:S05]  /*4c50*/  @!P2 BRA `(.L_x_237) ;  /* 0x000000100040a947 */ /* 0x000fea0003800000 */
[----:B----4-:R-:W0:Y:S01]  /*4c60*/  LDC.64 R6, c[0x4][0x470] ;  /* 0x01011c00ff067b82 */ /* 0x010e220000000a00 */
[----:B------:R-:W2:Y:S07]  /*4c70*/  MUFU.RCP64H R11, R3 ;  /* 0x00000003000b7308 */ /* 0x000eae0000001800 */
[----:B-1----:R-:W1:Y:S01]  /*4c80*/  LDC.64 R20, c[0x4][0x430] ;  /* 0x01010c00ff147b82 */ /* 0x002e620000000a00 */
[----:B0-----:R-:W-:-:S07]  /*4c90*/  IMAD.WIDE.U32 R18, R4, 0x4, R6 ;  /* 0x0000000404127825 */ /* 0x001fce00078e0006 */
[----:B------:R-:W0:Y:S01]  /*4ca0*/  LDC.64 R6, c[0x4][0x180] ;  /* 0x01006000ff067b82 */ /* 0x000e220000000a00 */
[----:B------:R-:W3:Y:S01]  /*4cb0*/  LDG.E R19, desc[UR8][R18.64] ;  /* 0x0000000812137981 */ /* 0x000ee2000c1e1900 */
[----:B0-----:R-:W-:-:S04]  /*4cc0*/  IMAD.WIDE.U32 R8, R0, 0x40000, R6 ;  /* 0x0004000000087825 */ /* 0x001fc800078e0006 */
[----:B------:R-:W-:-:S05]  /*4cd0*/  IMAD.WIDE.U32 R22, R4, 0x8, R8 ;  /* 0x0000000804167825 */ /* 0x000fca00078e0008 */
[----:B------:R-:W4:Y:S01]  /*4ce0*/  LDG.E.64 R16, desc[UR8][R22.64] ;  /* 0x0000000816107981 */ /* 0x000f22000c1e1b00 */
[----:B---3--:R-:W-:-:S04]  /*4cf0*/  IMAD.WIDE R6, R19, 0x40000, R6 ;  /* 0x0004000013067825 */ /* 0x008fc800078e0206 */
[----:B------:R-:W-:-:S06]  /*4d00*/  IMAD.WIDE.U32 R6, R4, 0x8, R6 ;  /* 0x0000000804067825 */ /* 0x000fcc00078e0006 */
[----:B------:R-:W4:Y:S01]  /*4d10*/  LDG.E.64 R6, desc[UR8][R6.64] ;  /* 0x0000000806067981 */ /* 0x000f22000c1e1b00 */
[----:B------:R-:W-:-:S06]  /*4d20*/  VIADD R10, R3, 0x300402 ;  /* 0x00300402030a7836 */ /* 0x000fcc0000000000 */
[----:B--2---:R-:W-:-:S08]  /*4d30*/  DFMA R8, -R2, R10, 1 ;  /* 0x3ff000000208742b */ /* 0x004fd0000000010a */
[----:B------:R-:W-:Y:S01]  /*4d40*/  DFMA R18, R8, R8, R8 ;  /* 0x000000080812722b */ /* 0x000fe20000000008 */
[----:B-1----:R-:W-:Y:S01]  /*4d50*/  IMAD.WIDE.U32 R8, R4, 0x8, R20 ;  /* 0x0000000804087825 */ /* 0x002fe200078e0014 */
[----:B------:R-:W-:-:S06]  /*4d60*/  FSETP.GEU.AND P2, PT, |R10|, 5.8789094863358348022e-39, PT ;  /* 0x004004020a00780b */ /* 0x000fcc0003f4e200 */
[----:B------:R-:W-:Y:S01]  /*4d70*/  DFMA R18, R10, R18, R10 ;  /* 0x000000120a12722b */ /* 0x000fe2000000000a */
[----:B------:R-:W-:Y:S07]  /*4d80*/  BSSY.RECONVERGENT B1, `(.L_x_238) ;  /* 0x000000e000017945 */ /* 0x000fee0003800200 */
[----:B------:R-:W-:-:S08]  /*4d90*/  DFMA R20, -R2, R18, 1 ;  /* 0x3ff000000214742b */ /* 0x000fd00000000112 */
[----:B------:R-:W-:Y:S02]  /*4da0*/  DFMA R18, R18, R20, R18 ;  /* 0x000000141212722b */ /* 0x000fe40000000012 */
[----:B----4-:R-:W-:-:S07]  /*4db0*/  DADD R16, R16, -R6 ;  /* 0x0000000010107229 */ /* 0x010fce0000000806 */
[----:B------:R0:W-:Y:S01]  /*4dc0*/  STG.E.64 desc[UR8][R8.64], R16 ;  /* 0x0000001008007986 */ /* 0x0001e2000c101b08 */
[----:B------:R-:W-:Y:S05]  /*4dd0*/  @P2 BRA `(.L_x_239) ;  /* 0x0000000000202947 */ /* 0x000fea0003800000 */
[----:B------:R-:W-:Y:S01]  /*4de0*/  LOP3.LUT R5, R3, 0x7fffffff, RZ, 0xc0, !PT ;  /* 0x7fffffff03057812 */ /* 0x000fe200078ec0ff */
[----:B------:R-:W-:Y:S01]  /*4df0*/  IMAD.MOV.U32 R21, RZ, RZ, R3 ;  /* 0x000000ffff157224 */ /* 0x000fe200078e0003 */
[----:B------:R-:W-:Y:S02]  /*4e00*/  MOV R20, R2 ;  /* 0x0000000200147202 */ /* 0x000fe40000000f00 */
[----:B------:R-:W-:Y:S02]  /*4e10*/  IADD3 R5, PT, PT, R5, -0x100000, RZ ;  /* 0xfff0000005057810 */ /* 0x000fe40007ffe0ff */
[----:B------:R-:W-:-:S07]  /*4e20*/  MOV R2, 0x4e40 ;  /* 0x00004e4000027802 */ /* 0x000fce0000000f00 */
[----:B0-----:R-:W-:Y:S05]  /*4e30*/  CALL.REL.NOINC `($__internal_6_$__cuda_sm20_dblrcp_rn_slowpath_v3) ;  /* 0x00000034006c7944 */ /* 0x001fea0003c00000 */
[----:B------:R-:W-:Y:S01]  /*4e40*/  IMAD.MOV.U32 R18, RZ, RZ, R6 ;  /* 0x000000ffff127224 */ /* 0x000fe200078e0006 */
[----:B------:R-:W-:-:S07]  /*4e50*/  MOV R19, R7 ;  /* 0x0000000700137202 */ /* 0x000fce0000000f00 */
.L_x_239:
[----:B------:R-:W-:Y:S05]  /*4e60*/  BSYNC.RECONVERGENT B1 ;  /* 0x0000000000017941 */ /* 0x000fea0003800200 */
.L_x_238:
[----:B------:R-:W1:Y:S02]  /*4e70*/  LDC.64 R2, c[0x4][0x3a0] ;  /* 0x0100e800ff027b82 */ /* 0x000e640000000a00 */
[----:B-1----:R-:W-:-:S04]  /*4e80*/  IMAD.WIDE.U32 R2, R0, 0x40000, R2 ;  /* 0x0004000000027825 */ /* 0x002fc800078e0002 */
[----:B------:R-:W-:-:S05]  /*4e90*/  IMAD.WIDE.U32 R6, R4, 0x8, R2 ;  /* 0x0000000804067825 */ /* 0x000fca00078e0002 */
[----:B------:R1:W2:Y:S01]  /*4ea0*/  LDG.E.64 R20, desc[UR8][R6.64] ;  /* 0x0000000806147981 */ /* 0x0002a2000c1e1b00 */
[----:B------:R-:W-:Y:S01]  /*4eb0*/  IMAD.MOV.U32 R22, RZ, RZ, 0x652b82fe ;  /* 0x652b82feff167424 */ /* 0x000fe200078e00ff */
[----:B------:R-:W-:Y:S01]  /*4ec0*/  MOV R23, 0x3ff71547 ;  /* 0x3ff7154700177802 */ /* 0x000fe20000000f00 */
[----:B------:R-:W-:Y:S01]  /*4ed0*/  UMOV UR6, 0xfefa39ef ;  /* 0xfefa39ef00067882 */ /* 0x000fe20000000000 */
[----:B------:R-:W-:Y:S01]  /*4ee0*/  UMOV UR7, 0x3fe62e42 ;  /* 0x3fe62e4200077882 */ /* 0x000fe20000000000 */
[----:B------:R-:W-:Y:S01]  /*4ef0*/  BSSY.RECONVERGENT B1, `(.L_x_240) ;  /* 0x0000040000017945 */ /* 0x000fe20003800200 */
[----:B-1----:R-:W0:Y:S01]  /*4f00*/  MUFU.RCP64H R7, R17 ;  /* 0x0000001100077308 */ /* 0x002e220000001800 */
[----:B------:R-:W-:-:S06]  /*4f10*/  IMAD.MOV.U32 R6, RZ, RZ, 0x1 ;  /* 0x00000001ff067424 */ /* 0x000fcc00078e00ff */
[----:B0-----:R-:W-:-:S08]  /*4f20*/  DFMA R8, -R16, R6, 1 ;  /* 0x3ff000001008742b */ /* 0x001fd00000000106 */
[----:B------:R-:W-:-:S08]  /*4f30*/  DFMA R8, R8, R8, R8 ;  /* 0x000000080808722b */ /* 0x000fd00000000008 */
[----:B------:R-:W-:-:S08]  /*4f40*/  DFMA R10, R6, R8, R6 ;  /* 0x00000008060a722b */ /* 0x000fd00000000006 */
[C---:B------:R-:W-:Y:S02]  /*4f50*/  DFMA R28, -R16.reuse, R10, 1 ;  /* 0x3ff00000101c742b */ /* 0x040fe4000000010a */
[----:B--2---:R-:W-:-:S08]  /*4f60*/  DMUL R20, R16, R20 ;  /* 0x0000001410147228 */ /* 0x004fd00000000000 */
[----:B------:R-:W-:Y:S02]  /*4f70*/  DFMA R22, R20, R22, 6.75539944105574400000e+15 ;  /* 0x433800001416742b */ /* 0x000fe40000000016 */
[----:B------:R-:W-:-:S06]  /*4f80*/  FSETP.GEU.AND P2, PT, |R21|, 4.1917929649353027344, PT ;  /* 0x4086232b1500780b */ /* 0x000fcc0003f4e200 */
[----:B------:R-:W-:-:S08]  /*4f90*/  DADD R24, R22, -6.75539944105574400000e+15 ;  /* 0xc338000016187429 */ /* 0x000fd00000000000 */
[----:B------:R-:W-:Y:S01]  /*4fa0*/  DFMA R2, R24, -UR6, R20 ;  /* 0x8000000618027c2b */ /* 0x000fe20008000014 */
[----:B------:R-:W-:Y:S01]  /*4fb0*/  UMOV UR6, 0x3b39803f ;  /* 0x3b39803f00067882 */ /* 0x000fe20000000000 */
[----:B------:R-:W-:-:S06]  /*4fc0*/  UMOV UR7, 0x3c7abc9e ;  /* 0x3c7abc9e00077882 */ /* 0x000fcc0000000000 */
[----:B------:R-:W-:Y:S01]  /*4fd0*/  DFMA R24, R24, -UR6, R2 ;  /* 0x8000000618187c2b */ /* 0x000fe20008000002 */
[----:B------:R-:W-:Y:S01]  /*4fe0*/  UMOV UR6, 0x69ce2bdf ;  /* 0x69ce2bdf00067882 */ /* 0x000fe20000000000 */
[----:B------:R-:W-:Y:S01]  /*4ff0*/  IMAD.MOV.U32 R2, RZ, RZ, -0x35dec16 ;  /* 0xfca213eaff027424 */ /* 0x000fe200078e00ff */
[----:B------:R-:W-:Y:S01]  /*5000*/  MOV R3, 0x3e928af3 ;  /* 0x3e928af300037802 */ /* 0x000fe20000000f00 */
        /* <DEDUP_REMOVED lines=29> */
[----:B------:R-:W-:-:S04]  /*51e0*/  IMAD.MOV.U32 R26, RZ, RZ, R24 ;  /* 0x000000ffff1a7224 */ /* 0x000fc800078e0018 */
[----:B------:R-:W-:Y:S01]  /*51f0*/  IMAD.MOV.U32 R3, RZ, RZ, R27 ;  /* 0x000000ffff037224 */ /* 0x000fe200078e001b */
[----:B------:R-:W-:Y:S01]  /*5200*/  MOV R2, R26 ;  /* 0x0000001a00027202 */ /* 0x000fe20000000f00 */
[----:B------:R-:W-:Y:S06]  /*5210*/  @!P2 BRA `(.L_x_241) ;  /* 0x000000000034a947 */ /* 0x000fec0003800000 */
[----:B------:R-:W-:Y:S01]  /*5220*/  FSETP.GEU.AND P4, PT, |R21|, 4.2275390625, PT ;  /* 0x408748001500780b */ /* 0x000fe20003f8e200 */
[C---:B------:R-:W-:Y:S02]  /*5230*/  DADD R30, R20.reuse, +INF ;  /* 0x7ff00000141e7429 */ /* 0x040fe40000000000 */
[----:B------:R-:W-:-:S08]  /*5240*/  DSETP.GEU.AND P3, PT, R20, RZ, PT ;  /* 0x000000ff1400722a */ /* 0x000fd00003f6e000 */
[----:B------:R-:W-:Y:S02]  /*5250*/  FSEL R3, R31, RZ, P3 ;  /* 0x000000ff1f037208 */ /* 0x000fe40001800000 */
[----:B------:R-:W-:Y:S02]  /*5260*/  @!P4 LEA.HI R2, R22, R22, RZ, 0x1 ;  /* 0x000000161602c211 */ /* 0x000fe400078f08ff */
[----:B------:R-:W-:Y:S02]  /*5270*/  @!P4 MOV R6, R24 ;  /* 0x000000180006c202 */ /* 0x000fe40000000f00 */
[----:B------:R-:W-:Y:S02]  /*5280*/  @!P4 SHF.R.S32.HI R7, RZ, 0x1, R2 ;  /* 0x00000001ff07c819 */ /* 0x000fe40000011402 */
[----:B------:R-:W-:Y:S02]  /*5290*/  FSEL R2, R30, RZ, P3 ;  /* 0x000000ff1e027208 */ /* 0x000fe40001800000 */
[----:B------:R-:W-:Y:S01]  /*52a0*/  @!P4 IADD3 R8, PT, PT, R22, -R7, RZ ;  /* 0x800000071608c210 */ /* 0x000fe20007ffe0ff */
[----:B------:R-:W-:-:S03]  /*52b0*/  @!P4 IMAD R7, R7, 0x100000, R25 ;  /* 0x001000000707c824 */ /* 0x000fc600078e0219 */
[----:B------:R-:W-:Y:S01]  /*52c0*/  @!P4 LEA R9, R8, 0x3ff00000, 0x14 ;  /* 0x3ff000000809c811 */ /* 0x000fe200078ea0ff */
[----:B------:R-:W-:-:S06]  /*52d0*/  @!P4 IMAD.MOV.U32 R8, RZ, RZ, RZ ;  /* 0x000000ffff08c224 */ /* 0x000fcc00078e00ff */
[----:B------:R-:W-:-:S11]  /*52e0*/  @!P4 DMUL R2, R6, R8 ;  /* 0x000000080602c228 */ /* 0x000fd60000000000 */
.L_x_241:
[----:B------:R-:W-:Y:S05]  /*52f0*/  BSYNC.RECONVERGENT B1 ;  /* 0x0000000000017941 */ /* 0x000fea0003800200 */
.L_x_240:
[----:B------:R-:W-:Y:S01]  /*5300*/  DADD R2, R2, -1 ;  /* 0xbff0000002027429 */ /* 0x000fe20000000000 */
[----:B------:R-:W-:Y:S01]  /*5310*/  BSSY.RECONVERGENT B7, `(.L_x_242) ;  /* 0x0000011000077945 */ /* 0x000fe20003800200 */
        /* <DEDUP_REMOVED lines=9> */
[----:B------:R-:W-:Y:S01]  /*53b0*/  MOV R5, R9 ;  /* 0x0000000900057202 */ /* 0x000fe20000000f00 */
[----:B------:R-:W-:Y:S01]  /*53c0*/  IMAD.MOV.U32 R30, RZ, RZ, R16 ;  /* 0x000000ffff1e7224 */ /* 0x000fe200078e0010 */
[----:B------:R-:W-:Y:S02]  /*53d0*/  MOV R31, R17 ;  /* 0x00000011001f7202 */ /* 0x000fe40000000f00 */
[----:B------:R-:W-:-:S07]  /*53e0*/  MOV R6, 0x5400 ;  /* 0x0000540000067802 */ /* 0x000fce0000000f00 */
[----:B------:R-:W-:Y:S05]  /*53f0*/  CALL.REL.NOINC `($__internal_7_$__cuda_sm20_div_rn_f64_full) ;  /* 0x00000030009c7944 */ /* 0x000fea0003c00000 */
[----:B------:R-:W-:Y:S01]  /*5400*/  IMAD.MOV.U32 R2, RZ, RZ, R8 ;  /* 0x000000ffff027224 */ /* 0x000fe200078e0008 */
[----:B------:R-:W-:-:S07]  /*5410*/  MOV R3, R5 ;  /* 0x0000000500037202 */ /* 0x000fce0000000f00 */
.L_x_243:
[----:B------:R-:W-:Y:S05]  /*5420*/  BSYNC.RECONVERGENT B7 ;  /* 0x0000000000077941 */ /* 0x000fea0003800200 */
.L_x_242:
[----:B------:R-:W0:Y:S01]  /*5430*/  MUFU.RCP64H R7, R17 ;  /* 0x0000001100077308 */ /* 0x000e220000001800 */
[----:B------:R-:W-:Y:S01]  /*5440*/  IMAD.MOV.U32 R6, RZ, RZ, 0x1 ;  /* 0x00000001ff067424 */ /* 0x000fe200078e00ff */
[----:B------:R-:W-:Y:S05]  /*5450*/  BSSY.RECONVERGENT B1, `(.L_x_244) ;  /* 0x0000011000017945 */ /* 0x000fea0003800200 */
[----:B0-----:R-:W-:-:S08]  /*5460*/  DFMA R8, -R16, R6, 1 ;  /* 0x3ff000001008742b */ /* 0x001fd00000000106 */
[----:B------:R-:W-:-:S08]  /*5470*/  DFMA R8, R8, R8, R8 ;  /* 0x000000080808722b */ /* 0x000fd00000000008 */
[----:B------:R-:W-:Y:S01]  /*5480*/  DFMA R8, R6, R8, R6 ;  /* 0x000000080608722b */ /* 0x000fe20000000006 */
[----:B------:R-:W-:Y:S10]  /*5490*/  @!P2 BRA `(.L_x_245) ;  /* 0x000000000030a947 */ /* 0x000ff40003800000 */
        /* <DEDUP_REMOVED lines=12> */
.L_x_245:
[----:B------:R-:W-:Y:S05]  /*5560*/  BSYNC.RECONVERGENT B1 ;  /* 0x0000000000017941 */ /* 0x000fea0003800200 */
.L_x_244:
[----:B------:R-:W-:Y:S01]  /*5570*/  DADD R26, R26, -1 ;  /* 0xbff000001a1a7429 */ /* 0x000fe20000000000 */
[----:B------:R-:W0:Y:S01]  /*5580*/  LDC.64 R6, c[0x4][0x428] ;  /* 0x01010a00ff067b82 */ /* 0x000e220000000a00 */
[----:B------:R-:W-:Y:S01]  /*5590*/  DFMA R10, -R16, R8, 1 ;  /* 0x3ff00000100a742b */ /* 0x000fe20000000108 */
[----:B------:R-:W-:Y:S05]  /*55a0*/  BSSY.RECONVERGENT B7, `(.L_x_246) ;  /* 0x0000014000077945 */ /* 0x000fea0003800200 */
[----:B------:R-:W-:Y:S02]  /*55b0*/  DMUL R26, R26, R18 ;  /* 0x000000121a1a7228 */ /* 0x000fe40000000000 */
[----:B------:R-:W-:-:S08]  /*55c0*/  DFMA R10, R8, R10, R8 ;  /* 0x0000000a080a722b */ /* 0x000fd00000000008 */
[----:B------:R-:W-:Y:S01]  /*55d0*/  DMUL R18, R10, R26 ;  /* 0x0000001a0a127228 */ /* 0x000fe20000000000 */
[----:B------:R-:W-:Y:S01]  /*55e0*/  FSETP.GEU.AND P3, PT, |R27|, 6.5827683646048100446e-37, PT ;  /* 0x036000001b00780b */ /* 0x000fe20003f6e200 */
[----:B0-----:R-:W-:-:S06]  /*55f0*/  IMAD.WIDE.U32 R6, R4, 0x8, R6 ;  /* 0x0000000804067825 */ /* 0x001fcc00078e0006 */
[----:B------:R-:W-:Y:S01]  /*5600*/  DFMA R8, -R16, R18, R26 ;  /* 0x000000121008722b */ /* 0x000fe2000000011a */
[----:B------:R0:W-:Y:S07]  /*5610*/  STG.E.64 desc[UR8][R6.64], R2 ;  /* 0x0000000206007986 */ /* 0x0001ee000c101b08 */
[----:B------:R-:W-:-:S10]  /*5620*/  DFMA R18, R10, R8, R18 ;  /* 0x000000080a12722b */ /* 0x000fd40000000012 */
[----:B------:R-:W-:-:S05]  /*5630*/  FFMA R5, RZ, R17, R19 ;  /* 0x00000011ff057223 */ /* 0x000fca0000000013 */
[----:B------:R-:W-:-:S13]  /*5640*/  FSETP.GT.AND P2, PT, |R5|, 1.469367938527859385e-39, PT ;  /* 0x001000000500780b */ /* 0x000fda0003f44200 */
[----:B0-----:R-:W-:Y:S05]  /*5650*/  @P2 BRA P3, `(.L_x_247) ;  /* 0x0000000000202947 */ /* 0x001fea0001800000 */
[----:B------:R-:W-:Y:S01]  /*5660*/  IMAD.MOV.U32 R8, RZ, RZ, R26 ;  /* 0x000000ffff087224 */ /* 0x000fe200078e001a */
[----:B------:R-:W-:Y:S01]  /*5670*/  MOV R5, R27 ;  /* 0x0000001b00057202 */ /* 0x000fe20000000f00 */
[----:B------:R-:W-:Y:S01]  /*5680*/  IMAD.MOV.U32 R30, RZ, RZ, R16 ;  /* 0x000000ffff1e7224 */ /* 0x000fe200078e0010 */
[----:B------:R-:W-:Y:S02]  /*5690*/  MOV R31, R17 ;  /* 0x00000011001f7202 */ /* 0x000fe40000000f00 */
[----:B------:R-:W-:-:S07]  /*56a0*/  MOV R6, 0x56c0 ;  /* 0x000056c000067802 */ /* 0x000fce0000000f00 */
[----:B------:R-:W-:Y:S05]  /*56b0*/  CALL.REL.NOINC `($__internal_7_$__cuda_sm20_div_rn_f64_full) ;  /* 0x0000002c00ec7944 */ /* 0x000fea0003c00000 */
[----:B------:R-:W-:Y:S01]  /*56c0*/  IMAD.MOV.U32 R18, RZ, RZ, R8 ;  /* 0x000000ffff127224 */ /* 0x000fe200078e0008 */
[----:B------:R-:W-:-:S07]  /*56d0*/  MOV R19, R5 ;  /* 0x0000000500137202 */ /* 0x000fce0000000f00 */
.L_x_247:
[----:B------:R-:W-:Y:S05]  /*56e0*/  BSYNC.RECONVERGENT B7 ;  /* 0x0000000000077941 */ /* 0x000fea0003800200 */
.L_x_246:
[----:B------:R-:W0:Y:S08]  /*56f0*/  LDC.64 R6, c[0x4][0xa0] ;  /* 0x01002800ff067b82 */ /* 0x000e300000000a00 */
[----:B------:R-:W1:Y:S01]  /*5700*/  LDC.64 R8, c[0x4][0x380] ;  /* 0x0100e000ff087b82 */ /* 0x000e620000000a00 */
[----:B0-----:R-:W-:-:S04]  /*5710*/  IMAD.WIDE.U32 R6, R0, 0x40000, R6 ;  /* 0x0004000000067825 */ /* 0x001fc800078e0006 */
[----:B------:R-:W-:-:S04]  /*5720*/  IMAD.WIDE.U32 R22, R4, 0x8, R6 ;  /* 0x0000000804167825 */ /* 0x000fc800078e0006 */
[----:B-1----:R-:W-:Y:S01]  /*5730*/  IMAD.WIDE.U32 R8, R0, 0x40000, R8 ;  /* 0x0004000000087825 */ /* 0x002fe200078e0008 */
[----:B------:R0:W-:Y:S03]  /*5740*/  STG.E.64 desc[UR8][R22.64], R18 ;  /* 0x0000001216007986 */ /* 0x0001e6000c101b08 */
[----:B------:R-:W-:-:S06]  /*5750*/  IMAD.WIDE.U32 R16, R4, 0x8, R8 ;  /* 0x0000000804107825 */ /* 0x000fcc00078e0008 */
[----:B------:R-:W2:Y:S01]  /*5760*/  LDG.E.64 R16, desc[UR8][R16.64] ;  /* 0x0000000810107981 */ /* 0x000ea2000c1e1b00 */
[----:B------:R-:W-:Y:S01]  /*5770*/  IMAD.MOV.U32 R6, RZ, RZ, 0x1 ;  /* 0x00000001ff067424 */ /* 0x000fe200078e00ff */
[----:B------:R-:W-:Y:S01]  /*5780*/  DADD R10, -R18, R2 ;  /* 0x00000000120a7229 */ /* 0x000fe20000000102 */
[----:B------:R-:W-:Y:S09]  /*5790*/  BSSY.RECONVERGENT B7, `(.L_x_248) ;  /* 0x0000016000077945 */ /* 0x000ff20003800200 */
[----:B------:R-:W-:Y:S01]  /*57a0*/  FSETP.GEU.AND P3, PT, |R11|, 6.5827683646048100446e-37, PT ;  /* 0x036000000b00780b */ /* 0x000fe20003f6e200 */
[----:B--2---:R-:W1:Y:S02]  /*57b0*/  MUFU.RCP64H R7, R17 ;  /* 0x0000001100077308 */ /* 0x004e640000001800 */
[----:B-1----:R-:W-:-:S08]  /*57c0*/  DFMA R8, -R16, R6, 1 ;  /* 0x3ff000001008742b */ /* 0x002fd00000000106 */
        /* <DEDUP_REMOVED lines=15> */
[----:B------:R-:W-:Y:S05]  /*58c0*/  CALL.REL.NOINC `($__internal_7_$__cuda_sm20_div_rn_f64_full) ;  /* 0x0000002c00687944 */ /* 0x000fea0003c00000 */
[----:B------:R-:W-:Y:S01]  /*58d0*/  MOV R20, R8 ;  /* 0x0000000800147202 */ /* 0x000fe20000000f00 */
[----:B------:R-:W-:-:S07]  /*58e0*/  IMAD.MOV.U32 R21, RZ, RZ, R5 ;  /* 0x000000ffff157224 */ /* 0x000fce00078e0005 */
.L_x_249:
[----:B------:R-:W-:Y:S05]  /*58f0*/  BSYNC.RECONVERGENT B7 ;  /* 0x0000000000077941 */ /* 0x000fea0003800200 */
.L_x_248:
[----:B------:R-:W0:Y:S01]  /*5900*/  MUFU.RCP64H R3, R17 ;  /* 0x0000001100037308 */ /* 0x000e220000001800 */
[----:B------:R-:W-:Y:S01]  /*5910*/  HFMA2 R2, -RZ, RZ, 0, 5.9604644775390625e-08 ;  /* 0x00000001ff027431 */ /* 0x000fe200000001ff */
[----:B------:R-:W1:Y:S01]  /*5920*/  LDC.64 R8, c[0x4][0xa8] ;  /* 0x01002a00ff087b82 */ /* 0x000e620000000a00 */
[----:B------:R-:W-:Y:S01]  /*5930*/  FSETP.GEU.AND P3, PT, |R19|, 6.5827683646048100446e-37, PT ;  /* 0x036000001300780b */ /* 0x000fe20003f6e200 */
[----:B------:R-:W-:Y:S03]  /*5940*/  BSSY.RECONVERGENT B7, `(.L_x_250) ;  /* 0x0000017000077945 */ /* 0x000fe60003800200 */
[----:B0-----:R-:W-:-:S08]  /*5950*/  DFMA R6, -R16, R2, 1 ;  /* 0x3ff000001006742b */ /* 0x001fd00000000102 */
[----:B------:R-:W-:Y:S01]  /*5960*/  DFMA R6, R6, R6, R6 ;  /* 0x000000060606722b */ /* 0x000fe20000000006 */
[----:B-1----:R-:W-:-:S04]  /*5970*/  IMAD.WIDE.U32 R8, R0, 0x40000, R8 ;  /* 0x0004000000087825 */ /* 0x002fc800078e0008 */
[----:B------:R-:W-:-:S03]  /*5980*/  IMAD.WIDE.U32 R8, R4, 0x8, R8 ;  /* 0x0000000804087825 */ /* 0x000fc600078e0008 */
[----:B------:R-:W-:Y:S02]  /*5990*/  DFMA R6, R2, R6, R2 ;  /* 0x000000060206722b */ /* 0x000fe40000000002 */
[----:B------:R0:W-:Y:S06]  /*59a0*/  STG.E.64 desc[UR8][R8.64], R20 ;  /* 0x0000001408007986 */ /* 0x0001ec000c101b08 */
        /* <DEDUP_REMOVED lines=16> */
.L_x_251:
[----:B------:R-:W-:Y:S05]  /*5ab0*/  BSYNC.RECONVERGENT B7 ;  /* 0x0000000000077941 */ /* 0x000fea0003800200 */
.L_x_250:
[----:B------:R-:W0:Y:S01]  /*5ac0*/  MUFU.RCP64H R7, R19 ;  /* 0x0000001300077308 */ /* 0x000e220000001800 */
[----:B------:R-:W-:Y:S01]  /*5ad0*/  IMAD.MOV.U32 R6, RZ, RZ, 0x1 ;  /* 0x00000001ff067424 */ /* 0x000fe200078e00ff */
[----:B------:R-:W1:Y:S01]  /*5ae0*/  LDC.64 R22, c[0x4][0xb0] ;  /* 0x01002c00ff167b82 */ /* 0x000e620000000a00 */
[----:B------:R-:W-:Y:S01]  /*5af0*/  FSETP.GEU.AND P3, PT, |R17|, 6.5827683646048100446e-37, PT ;  /* 0x036000001100780b */ /* 0x000fe20003f6e200 */
[----:B------:R-:W-:Y:S03]  /*5b00*/  BSSY.RECONVERGENT B7, `(.L_x_252) ;  /* 0x0000016000077945 */ /* 0x000fe60003800200 */
[----:B0-----:R-:W-:-:S08]  /*5b10*/  DFMA R8, R6, -R18, 1 ;  /* 0x3ff000000608742b */ /* 0x001fd00000000812 */
[----:B------:R-:W-:Y:S01]  /*5b20*/  DFMA R8, R8, R8, R8 ;  /* 0x000000080808722b */ /* 0x000fe20000000008 */
[----:B-1----:R-:W-:-:S04]  /*5b30*/  IMAD.WIDE.U32 R22, R0, 0x40000, R22 ;  /* 0x0004000000167825 */ /* 0x002fc800078e0016 */
[----:B------:R-:W-:-:S03]  /*5b40*/  IMAD.WIDE.U32 R22, R4, 0x8, R22 ;  /* 0x0000000804167825 */ /* 0x000fc600078e0016 */
[----:B------:R-:W-:Y:S02]  /*5b50*/  DFMA R8, R6, R8, R6 ;  /* 0x000000080608722b */ /* 0x000fe40000000006 */
[----:B------:R0:W-:Y:S06]  /*5b60*/  STG.E.64 desc[UR8][R22.64], R2 ;  /* 0x0000000216007986 */ /* 0x0001ec000c101b08 */
[----:B------:R-:W-:-:S08]  /*5b70*/  DFMA R6, R8, -R18, 1 ;  /* 0x3ff000000806742b */ /* 0x000fd00000000812 */
[----:B------:R-:W-:-:S08]  /*5b80*/  DFMA R6, R8, R6, R8 ;  /* 0x000000060806722b */ /* 0x000fd00000000008 */
[----:B------:R-:W-:-:S08]  /*5b90*/  DMUL R8, R16, R6 ;  /* 0x0000000610087228 */ /* 0x000fd00000000000 */
[----:B------:R-:W-:-:S08]  /*5ba0*/  DFMA R10, R8, -R18, R16 ;  /* 0x80000012080a722b */ /* 0x000fd00000000010 */
        /* <DEDUP_REMOVED lines=10> */
[----:B------:R-:W-:-:S07]  /*5c50*/  MOV R9, R5 ;  /* 0x0000000500097202 */ /* 0x000fce0000000f00 */
.L_x_253:
[----:B------:R-:W-:Y:S05]  /*5c60*/  BSYNC.RECONVERGENT B7 ;  /* 0x0000000000077941 */ /* 0x000fea0003800200 */
.L_x_252:
[----:B------:R-:W0:Y:S08]  /*5c70*/  LDC.64 R10, c[0x4][0x2b0] ;  /* 0x0100ac00ff0a7b82 */ /* 0x000e300000000a00 */
[----:B------:R-:W1:Y:S08]  /*5c80*/  LDC.64 R6, c[0x4][0x2a8] ;  /* 0x0100aa00ff067b82 */ /* 0x000e700000000a00 */
[----:B------:R-:W2:Y:S01]  /*5c90*/  LDC.64 R22, c[0x4][0x290] ;  /* 0x0100a400ff167b82 */ /* 0x000ea20000000a00 */
[----:B0-----:R-:W-:-:S04]  /*5ca0*/  IMAD.WIDE.U32 R10, R0, 0x40000, R10 ;  /* 0x00040000000a7825 */ /* 0x001fc800078e000a */
[----:B------:R-:W-:-:S04]  /*5cb0*/  IMAD.WIDE.U32 R18, R4, 0x8, R10 ;  /* 0x0000000804127825 */ /* 0x000fc800078e000a */
[----:B-1----:R-:W-:Y:S01]  /*5cc0*/  IMAD.WIDE.U32 R6, R0, 0x40000, R6 ;  /* 0x0004000000067825 */ /* 0x002fe200078e0006 */
[----:B------:R-:W3:Y:S03]  /*5cd0*/  LDG.E.64 R10, desc[UR8][R18.64] ;  /* 0x00000008120a7981 */ /* 0x000ee6000c1e1b00 */
[----:B------:R-:W-:-:S05]  /*5ce0*/  IMAD.WIDE.U32 R16, R4, 0x8, R6 ;  /* 0x0000000804107825 */ /* 0x000fca00078e0006 */
[----:B------:R-:W4:Y:S01]  /*5cf0*/  LDG.E.64 R6, desc[UR8][R16.64] ;  /* 0x0000000810067981 */ /* 0x000f22000c1e1b00 */
[----:B--2---:R-:W-:-:S04]  /*5d00*/  IMAD.WIDE.U32 R22, R0, 0x40000, R22 ;  /* 0x0004000000167825 */ /* 0x004fc800078e0016 */
[----:B------:R-:W-:Y:S01]  /*5d10*/  IMAD.WIDE.U32 R22, R4, 0x8, R22 ;  /* 0x0000000804167825 */ /* 0x000fe200078e0016 */
[----:B---3--:R-:W-:-:S08]  /*5d20*/  DMUL R10, R10, R2 ;  /* 0x000000020a0a7228 */ /* 0x008fd00000000000 */
[----:B----4-:R-:W-:-:S08]  /*5d30*/  DFMA R6, R6, R20, -R10 ;  /* 0x000000140606722b */ /* 0x010fd0000000080a */
[----:B------:R-:W-:-:S07]  /*5d40*/  DMUL R6, R6, R8 ;  /* 0x0000000806067228 */ /* 0x000fce0000000000 */
[----:B------:R2:W-:Y:S04]  /*5d50*/  STG.E.64 desc[UR8][R22.64], R6 ;  /* 0x0000000616007986 */ /* 0x0005e8000c101b08 */
.L_x_237:
[----:B------:R-:W-:Y:S05]  /*5d60*/  BSYNC.RECONVERGENT B4 ;  /* 0x0000000000047941 */ /* 0x000fea0003800200 */
.L_x_236:
[----:B------:R-:W-:Y:S05]  /*5d70*/  BRA `(.L_x_254) ;  /* 0x00000000000c7947 */ /* 0x000fea0003800000 */
.L_x_235:
[----:B------:R-:W-:-:S13]  /*5d80*/  ISETP.GT.U32.AND P2, PT, R4, 0x7fff, PT ;  /* 0x00007fff0400780c */ /* 0x000fda0003f44070 */
[----:B------:R-:W-:Y:S05]  /*5d90*/  @P2 BREAK.RELIABLE B5 ;  /* 0x0000000000052942 */ /* 0x000fea0003800100 */
[----:B------:R-:W-:Y:S05]  /*5da0*/  @P2 BRA `(.L_x_255) ;  /* 0x0000001400f82947 */ /* 0x000fea0003800000 */
.L_x_254:
[----:B------:R-:W-:Y:S05]  /*5db0*/  BSYNC.RELIABLE B5 ;  /* 0x0000000000057941 */ /* 0x000fea0003800100 */
.L_x_234:
[----:B--23--:R-:W2:Y:S01]  /*5dc0*/  LDC.64 R2, c[0x4][0xa8] ;  /* 0x01002a00ff027b82 */ /* 0x00cea20000000a00 */
[----:B----4-:R-:W-:Y:S01]  /*5dd0*/  IADD3 R5, PT, PT, R4, 0x1, RZ ;  /* 0x0000000104057810 */ /* 0x010fe20007ffe0ff */
[----:B01----:R-:W-:Y:S01]  /*5de0*/  HFMA2 R18, -RZ, RZ, 9496, -112.625 ;  /* 0x70a3d70aff127431 */ /* 0x003fe200000001ff */
[----:B------:R-:W-:Y:S01]  /*5df0*/  MOV R32, 0xeb1c432d ;  /* 0xeb1c432d00207802 */ /* 0x000fe20000000f00 */
[----:B------:R-:W-:Y:S01]  /*5e00*/  IMAD.MOV.U32 R33, RZ, RZ, 0x3f1a36e2 ;  /* 0x3f1a36e2ff217424 */ /* 0x000fe200078e00ff */
[----:B------:R-:W0:Y:S01]  /*5e10*/  I2F.F64.U32 R8, R5 ;  /* 0x0000000500087312 */ /* 0x000e220000201800 */
[----:B------:R-:W-:Y:S02]  /*5e20*/  IMAD.MOV.U32 R19, RZ, RZ, -0x400ff5c3 ;  /* 0xbff00a3dff137424 */ /* 0x000fe400078e00ff */
[----:B------:R-:W-:Y:S01]  /*5e30*/  HFMA2 R26, -RZ, RZ, 7.6796875, 0.00109386444091796875 ;  /* 0x47ae147bff1a7431 */ /* 0x000fe200000001ff */
[----:B------:R-:W1:Y:S01]  /*5e40*/  LDC.64 R6, c[0x4][0xb0] ;  /* 0x01002c00ff067b82 */ /* 0x000e620000000a00 */
[----:B------:R-:W-:Y:S01]  /*5e50*/  MOV R22, 0x9999999a ;  /* 0x9999999a00167802 */ /* 0x000fe20000000f00 */
[----:B------:R-:W-:Y:S01]  /*5e60*/  IMAD.MOV.U32 R23, RZ, RZ, 0x3fb99999 ;  /* 0x3fb99999ff177424 */ /* 0x000fe200078e00ff */
[----:B------:R-:W-:Y:S01]  /*5e70*/  MOV R28, 0x0 ;  /* 0x00000000001c7802 */ /* 0x000fe20000000f00 */
[----:B------:R-:W-:-:S02]  /*5e80*/  IMAD.MOV.U32 R27, RZ, RZ, 0x3f847ae1 ;  /* 0x3f847ae1ff1b7424 */ /* 0x000fc400078e00ff */
[----:B------:R-:W-:Y:S02]  /*5e90*/  IMAD.MOV.U32 R29, RZ, RZ, -0x40100000 ;  /* 0xbff00000ff1d7424 */ /* 0x000fe400078e00ff */
[----:B------:R-:W3:Y:S08]  /*5ea0*/  LDC.64 R10, c[0x4][0x468] ;  /* 0x01011a00ff0a7b82 */ /* 0x000ef00000000a00 */
[----:B------:R-:W4:Y:S01]  /*5eb0*/  LDC.64 R24, c[0x4][0x438] ;  /* 0x01010e00ff187b82 */ /* 0x000f220000000a00 */
[----:B--2---:R-:W-:-:S03]  /*5ec0*/  IMAD.WIDE.U32 R2, R4, 0x8, R2 ;  /* 0x0000000804027825 */ /* 0x004fc600078e0002 */
[----:B------:R-:W-:-:S04]  /*5ed0*/  IADD3 R16, P2, PT, R2, 0x1000000, RZ ;  /* 0x0100000002107810 */ /* 0x000fc80007f5e0ff */
[----:B------:R-:W2:Y:S01]  /*5ee0*/  LDC.64 R30, c[0x4][0x440] ;  /* 0x01011000ff1e7b82 */ /* 0x000ea20000000a00 */
[----:B-1----:R-:W-:-:S04]  /*5ef0*/  IMAD.WIDE.U32 R6, R4, 0x8, R6 ;  /* 0x0000000804067825 */ /* 0x002fc800078e0006 */
[----:B------:R-:W-:Y:S01]  /*5f00*/  IMAD.X R17, RZ, RZ, R3, P2 ;  /* 0x000000ffff117224 */ /* 0x000fe200010e0603 */
[----:B------:R-:W-:Y:S01]  /*5f10*/  IADD3 R20, P2, PT, R6, 0x1000000, RZ ;  /* 0x0100000006147810 */ /* 0x000fe20007f5e0ff */
[----:B---3--:R-:W-:-:S03]  /*5f20*/  IMAD.WIDE.U32 R2, R4, 0x8, R10 ;  /* 0x0000000804027825 */ /* 0x008fc600078e000a */
[----:B------:R1:W-:Y:S01]  /*5f30*/  STG.E.64 desc[UR8][R16.64+-0x380000], R32 ;  /* 0xc800002010007986 */ /* 0x0003e2000c101b08 */
[----:B------:R-:W-:Y:S02]  /*5f40*/  IMAD.X R21, RZ, RZ, R7, P2 ;  /* 0x000000ffff157224 */ /* 0x000fe400010e0607 */
[----:B----4-:R-:W-:-:S03]  /*5f50*/  IMAD.WIDE.U32 R6, R4, 0x8, R24 ;  /* 0x0000000804067825 */ /* 0x010fc600078e0018 */
[----:B------:R1:W-:Y:S04]  /*5f60*/  STG.E.64 desc[UR8][R20.64+-0x380000], R18 ;  /* 0xc800001214007986 */ /* 0x0003e8000c101b08 */
[----:B------:R1:W-:Y:S01]  /*5f70*/  STG.E.64 desc[UR8][R2.64], R22 ;  /* 0x0000001602007986 */ /* 0x0003e2000c101b08 */
[----:B--2---:R-:W-:-:S03]  /*5f80*/  IMAD.WIDE.U32 R10, R4, 0x8, R30 ;  /* 0x00000008040a7825 */ /* 0x004fc600078e001e */
[----:B------:R1:W-:Y:S04]  /*5f90*/  STG.E.64 desc[UR8][R6.64], R26 ;  /* 0x0000001a06007986 */ /* 0x0003e8000c101b08 */
[----:B------:R1:W-:Y:S04]  /*5fa0*/  STG.E.64 desc[UR8][R12.64], R28 ;  /* 0x0000001c0c007986 */ /* 0x0003e8000c101b08 */
[----:B------:R1:W-:Y:S04]  /*5fb0*/  STG.E desc[UR8][R14.64], RZ ;  /* 0x000000ff0e007986 */ /* 0x0003e8000c101908 */
[----:B0-----:R1:W-:Y:S01]  /*5fc0*/  STG.E.64 desc[UR8][R10.64], R8 ;  /* 0x000000080a007986 */ /* 0x0013e2000c101b08 */
[----:B------:R-:W-:Y:S05]  /*5fd0*/  @!P0 BRA `(.L_x_255) ;  /* 0x00000014006c8947 */ /* 0x000fea0003800000 */
[----:B-1----:R-:W0:Y:S02]  /*5fe0*/  LDC.64 R2, c[0x4][0x420] ;  /* 0x01010800ff027b82 */ /* 0x002e240000000a00 */
[----:B0-----:R-:W-:-:S06]  /*5ff0*/  IMAD.WIDE.U32 R12, R4, 0x8, R2 ;  /* 0x00000008040c7825 */ /* 0x001fcc00078e0002 */
[----:B------:R-:W2:Y:S01]  /*6000*/  LDG.E.64 R12, desc[UR8][R12.64] ;  /* 0x000000080c0c7981 */ /* 0x000ea2000c1e1b00 */
[----:B------:R-:W-:Y:S01]  /*6010*/  SHF.L.U32 R5, R5, 0x1, RZ ;  /* 0x0000000105057819 */ /* 0x000fe200000006ff */
[----:B------:R-:W-:Y:S01]  /*6020*/  IMAD.MOV.U32 R6, RZ, RZ, 0x652b82fe ;  /* 0x652b82feff067424 */ /* 0x000fe200078e00ff */
[----:B------:R-:W-:Y:S01]  /*6030*/  MOV R7, 0x3ff71547 ;  /* 0x3ff7154700077802 */ /* 0x000fe20000000f00 */
[----:B------:R-:W-:Y:S01]  /*6040*/  UMOV UR6, 0xfefa39ef ;  /* 0xfefa39ef00067882 */ /* 0x000fe20000000000 */
[----:B------:R-:W0:Y:S01]  /*6050*/  I2F.F64.U32 R2, R5 ;  /* 0x0000000500027312 */ /* 0x000e220000201800 */
[----:B------:R-:W-:Y:S01]  /*6060*/  UMOV UR7, 0x3fe62e42 ;  /* 0x3fe62e4200077882 */ /* 0x000fe20000000000 */
[----:B------:R-:W-:Y:S01]  /*6070*/  IMAD.MOV.U32 R14, RZ, RZ, 0x1 ;  /* 0x00000001ff0e7424 */ /* 0x000fe200078e00ff */
[----:B------:R-:W-:Y:S01]  /*6080*/  BSSY.RECONVERGENT B1, `(.L_x_256) ;  /* 0x000003b000017945 */ /* 0x000fe20003800200 */
[----:B0-----:R-:W-:-:S08]  /*6090*/  DMUL R2, R2, R26 ;  /* 0x0000001a02027228 */ /* 0x001fd00000000000 */
        /* <DEDUP_REMOVED lines=37> */
[----:B------:R-:W-:Y:S02]  /*62f0*/  DFMA R8, R10, R8, 1 ;  /* 0x3ff000000a08742b */ /* 0x000fe40000000008 */
[----:B--2---:R-:W-:-:S06]  /*6300*/  DADD R30, R12, R12 ;  /* 0x000000000c1e7229 */ /* 0x004fcc000000000c */
[----:B------:R-:W0:Y:S02]  /*6310*/  MUFU.RCP64H R15, R31 ;  /* 0x0000001f000f7308 */ /* 0x000e240000001800 */
[----:B0-----:R-:W-:-:S08]  /*6320*/  DFMA R16, -R30, R14, 1 ;  /* 0x3ff000001e10742b */ /* 0x001fd0000000010e */
[----:B------:R-:W-:-:S08]  /*6330*/  DFMA R16, R16, R16, R16 ;  /* 0x000000101010722b */ /* 0x000fd00000000010 */
[----:B------:R-:W-:-:S08]  /*6340*/  DFMA R16, R14, R16, R14 ;  /* 0x000000100e10722b */ /* 0x000fd0000000000e */
[----:B------:R-:W-:-:S08]  /*6350*/  DFMA R10, -R30, R16, 1 ;  /* 0x3ff000001e0a742b */ /* 0x000fd00000000110 */
[----:B------:R-:W-:Y:S01]  /*6360*/  DFMA R16, R16, R10, R16 ;  /* 0x0000000a1010722b */ /* 0x000fe20000000010 */
[----:B------:R-:W-:Y:S01]  /*6370*/  LEA R11, R6, R9, 0x14 ;  /* 0x00000009060b7211 */ /* 0x000fe200078ea0ff */
[----:B------:R-:W-:Y:S01]  /*6380*/  IMAD.MOV.U32 R10, RZ, RZ, R8 ;  /* 0x000000ffff0a7224 */ /* 0x000fe200078e0008 */
[----:B------:R-:W-:Y:S08]  /*6390*/  @!P2 BRA `(.L_x_257) ;  /* 0x000000000024a947 */ /* 0x000ff00003800000 */
[----:B------:R-:W-:Y:S01]  /*63a0*/  FSETP.GEU.AND P2, PT, |R3|, 4.2275390625, PT ;  /* 0x408748000300780b */ /* 0x000fe20003f4e200 */
[----:B------:R-:W-:-:S12]  /*63b0*/  DADD R10, R2, +INF ;  /* 0x7ff00000020a7429 */ /* 0x000fd80000000000 */
[----:B------:R-:W-:Y:S02]  /*63c0*/  @!P2 LEA.HI R5, R6, R6, RZ, 0x1 ;  /* 0x000000060605a211 */ /* 0x000fe400078f08ff */
[----:B------:R-:W-:Y:S02]  /*63d0*/  @!P2 MOV R2, RZ ;  /* 0x000000ff0002a202 */ /* 0x000fe40000000f00 */
[----:B------:R-:W-:-:S04]  /*63e0*/  @!P2 SHF.R.S32.HI R5, RZ, 0x1, R5 ;  /* 0x00000001ff05a819 */ /* 0x000fc80000011405 */
[----:B------:R-:W-:Y:S01]  /*63f0*/  @!P2 IADD3 R6, PT, PT, R6, -R5, RZ ;  /* 0x800000050606a210 */ /* 0x000fe20007ffe0ff */
[----:B------:R-:W-:-:S03]  /*6400*/  @!P2 IMAD R9, R5, 0x100000, R9 ;  /* 0x001000000509a824 */ /* 0x000fc600078e0209 */
[----:B------:R-:W-:-:S06]  /*6410*/  @!P2 LEA R3, R6, 0x3ff00000, 0x14 ;  /* 0x3ff000000603a811 */ /* 0x000fcc00078ea0ff */
[----:B------:R-:W-:-:S11]  /*6420*/  @!P2 DMUL R10, R8, R2 ;  /* 0x00000002080aa228 */ /* 0x000fd60000000000 */
.L_x_257:
[----:B------:R-:W-:Y:S05]  /*6430*/  BSYNC.RECONVERGENT B1 ;  /* 0x0000000000017941 */ /* 0x000fea0003800200 */
.L_x_256:
[----:B------:R-:W-:Y:S01]  /*6440*/  UMOV UR6, 0x9999999a ;  /* 0x9999999a00067882 */ /* 0x000fe20000000000 */
[----:B------:R-:W-:Y:S01]  /*6450*/  UMOV UR7, 0x3fb99999 ;  /* 0x3fb9999900077882 */ /* 0x000fe20000000000 */
[----:B------:R-:W-:Y:S01]  /*6460*/  BSSY.RECONVERGENT B4, `(.L_x_258) ;  /* 0x000000d000047945 */ /* 0x000fe20003800200 */
[----:B------:R-:W-:-:S08]  /*6470*/  DMUL R8, R16, -UR6 ;  /* 0x8000000610087c28 */ /* 0x000fd00008000000 */
[----:B------:R-:W-:-:S08]  /*6480*/  DFMA R2, -R30, R8, -UR6 ;  /* 0x800000061e027e2b */ /* 0x000fd00008000108 */
[----:B------:R-:W-:-:S10]  /*6490*/  DFMA R8, R16, R2, R8 ;  /* 0x000000021008722b */ /* 0x000fd40000000008 */
[----:B------:R-:W-:-:S05]  /*64a0*/  FFMA R2, RZ, R31, R9 ;  /* 0x0000001fff027223 */ /* 0x000fca0000000009 */
[----:B------:R-:W-:Y:S01]  /*64b0*/  FSETP.GT.AND P2, PT, |R2|, 1.469367938527859385e-39, PT ;  /* 0x001000000200780b */ /* 0x000fe20003f44200 */
[----:B------:R-:W-:-:S12]  /*64c0*/  DADD R2, R10, -1 ;  /* 0xbff000000a027429 */ /* 0x000fd80000000000 */
[----:B------:R-:W-:Y:S05]  /*64d0*/  @P2 BRA `(.L_x_259) ;  /* 0x0000000000142947 */ /* 0x000fea0003800000 */
[----:B------:R-:W-:Y:S01]  /*64e0*/  IMAD.MOV.U32 R8, RZ, RZ, -0x66666666 ;  /* 0x9999999aff087424 */ /* 0x000fe200078e00ff */
[----:B------:R-:W-:Y:S02]  /*64f0*/  MOV R5, 0xbfb99999 ;  /* 0xbfb9999900057802 */ /* 0x000fe40000000f00 */
[----:B------:R-:W-:-:S07]  /*6500*/  MOV R6, 0x6520 ;  /* 0x0000652000067802 */ /* 0x000fce0000000f00 */
[----:B------:R-:W-:Y:S05]  /*6510*/  CALL.REL.NOINC `($__internal_7_$__cuda_sm20_div_rn_f64_full) ;  /* 0x0000002000547944 */ /* 0x000fea0003c00000 */
[----:B------:R-:W-:-:S07]  /*6520*/  IMAD.MOV.U32 R9, RZ, RZ, R5 ;  /* 0x000000ffff097224 */ /* 0x000fce00078e0005 */
.L_x_259:
[----:B------:R-:W-:Y:S05]  /*6530*/  BSYNC.RECONVERGENT B4 ;  /* 0x0000000000047941 */ /* 0x000fea0003800200 */
.L_x_258:
[----:B------:R-:W0:Y:S01]  /*6540*/  MUFU.RCP64H R7, 0.0099999979138374328613 ;  /* 0x3f847ae100077908 */ /* 0x000e220000001800 */
[----:B------:R-:W-:Y:S01]  /*6550*/  HFMA2 R6, -RZ, RZ, 0, 5.9604644775390625e-08 ;  /* 0x00000001ff067431 */ /* 0x000fe200000001ff */
[----:B------:R-:W-:Y:S01]  /*6560*/  MOV R14, 0x47ae147b ;  /* 0x47ae147b000e7802 */ /* 0x000fe20000000f00 */
[----:B------:R-:W-:Y:S01]  /*6570*/  IMAD.MOV.U32 R15, RZ, RZ, 0x3f847ae1 ;  /* 0x3f847ae1ff0f7424 */ /* 0x000fe200078e00ff */
[----:B------:R-:W-:Y:S01]  /*6580*/  DMUL R16, R2, R8 ;  /* 0x0000000802107228 */ /* 0x000fe20000000000 */
[----:B------:R-:W-:Y:S09]  /*6590*/  BSSY.RECONVERGENT B4, `(.L_x_260) ;  /* 0x0000015000047945 */ /* 0x000ff20003800200 */
[----:B------:R-:W-:Y:S01]  /*65a0*/  FSETP.GEU.AND P3, PT, |R17|, 6.5827683646048100446e-37, PT ;  /* 0x036000001100780b */ /* 0x000fe20003f6e200 */
[----:B0-----:R-:W-:-:S08]  /*65b0*/  DFMA R10, R6, -R14, 1 ;  /* 0x3ff00000060a742b */ /* 0x001fd0000000080e */
[----:B------:R-:W-:-:S08]  /*65c0*/  DFMA R10, R10, R10, R10 ;  /* 0x0000000a0a0a722b */ /* 0x000fd0000000000a */
[----:B------:R-:W-:-:S08]  /*65d0*/  DFMA R10, R6, R10, R6 ;  /* 0x0000000a060a722b */ /* 0x000fd00000000006 */
[----:B------:R-:W-:-:S08]  /*65e0*/  DFMA R6, R10, -R14, 1 ;  /* 0x3ff000000a06742b */ /* 0x000fd0000000080e */
[----:B------:R-:W-:-:S08]  /*65f0*/  DFMA R6, R10, R6, R10 ;  /* 0x000000060a06722b */ /* 0x000fd0000000000a */
[----:B------:R-:W-:-:S08]  /*6600*/  DMUL R2, R16, R6 ;  /* 0x0000000610027228 */ /* 0x000fd00000000000 */
[----:B------:R-:W-:-:S08]  /*6610*/  DFMA R8, R2, -R14, R16 ;  /* 0x8000000e0208722b */ /* 0x000fd00000000010 */
[----:B------:R-:W-:-:S10]  /*6620*/  DFMA R2, R6, R8, R2 ;  /* 0x000000080602722b */ /* 0x000fd40000000002 */
[----:B------:R-:W-:-:S05]  /*6630*/  FFMA R5, RZ, 1.0349999666213989258, R3 ;  /* 0x3f847ae1ff057823 */ /* 0x000fca0000000003 */
[----:B------:R-:W-:-:S13]  /*6640*/  FSETP.GT.AND P2, PT, |R5|, 1.469367938527859385e-39, PT ;  /* 0x001000000500780b */ /* 0x000fda0003f44200 */
[----:B------:R-:W-:Y:S05]  /*6650*/  @P2 BRA P3, `(.L_x_261) ;  /* 0x0000000000202947 */ /* 0x000fea0001800000 */
[----:B------:R-:W-:Y:S01]  /*6660*/  IMAD.MOV.U32 R8, RZ, RZ, R16 ;  /* 0x000000ffff087224 */ /* 0x000fe200078e0010 */
[----:B------:R-:W-:Y:S01]  /*6670*/  MOV R5, R17 ;  /* 0x0000001100057202 */ /* 0x000fe20000000f00 */
[----:B------:R-:W-:Y:S01]  /*6680*/  IMAD.MOV.U32 R30, RZ, RZ, 0x47ae147b ;  /* 0x47ae147bff1e7424 */ /* 0x000fe200078e00ff */
[----:B------:R-:W-:Y:S02]  /*6690*/  MOV R31, 0x3f847ae1 ;  /* 0x3f847ae1001f7802 */ /* 0x000fe40000000f00 */
[----:B------:R-:W-:-:S07]  /*66a0*/  MOV R6, 0x66c0 ;  /* 0x000066c000067802 */ /* 0x000fce0000000f00 */
[----:B------:R-:W-:Y:S05]  /*66b0*/  CALL.REL.NOINC `($__internal_7_$__cuda_sm20_div_rn_f64_full) ;  /* 0x0000001c00ec7944 */ /* 0x000fea0003c00000 */
[----:B------:R-:W-:Y:S01]  /*66c0*/  IMAD.MOV.U32 R2, RZ, RZ, R8 ;  /* 0x000000ffff027224 */ /* 0x000fe200078e0008 */
[----:B------:R-:W-:-:S07]  /*66d0*/  MOV R3, R5 ;  /* 0x0000000500037202 */ /* 0x000fce0000000f00 */
.L_x_261:
[----:B------:R-:W-:Y:S05]  /*66e0*/  BSYNC.RECONVERGENT B4 ;  /* 0x0000000000047941 */ /* 0x000fea0003800200 */
.L_x_260:
[----:B------:R-:W0:Y:S01]  /*66f0*/  LDC.64 R6, c[0x4][0xb8] ;  /* 0x01002e00ff067b82 */ /* 0x000e220000000a00 */
[----:B------:R-:W-:Y:S01]  /*6700*/  DSETP.GT.AND P2, PT, R12, RZ, PT ;  /* 0x000000ff0c00722a */ /* 0x000fe20003f44000 */
[----:B0-----:R-:W-:-:S04]  /*6710*/  IMAD.WIDE.U32 R6, R0, 0x40000, R6 ;  /* 0x0004000000067825 */ /* 0x001fc800078e0006 */
[----:B------:R-:W-:-:S05]  /*6720*/  IMAD.WIDE.U32 R6, R4, 0x8, R6 ;  /* 0x0000000804067825 */ /* 0x000fca00078e0006 */
[----:B------:R0:W-:Y:S04]  /*6730*/  STG.E.64 desc[UR8][R6.64], R2 ;  /* 0x0000000206007986 */ /* 0x0001e8000c101b08 */
[----:B------:R-:W-:Y:S05]  /*6740*/  @!P2 BRA `(.L_x_255) ;  /* 0x0000000c0090a947 */ /* 0x000fea0003800000 */
[----:B0-----:R-:W0:Y:S02]  /*6750*/  LDC.64 R6, c[0x4][0x380] ;  /* 0x0100e000ff067b82 */ /* 0x001e240000000a00 */
[----:B0-----:R-:W-:-:S04]  /*6760*/  IMAD.WIDE.U32 R6, R0, 0x40000, R6 ;  /* 0x0004000000067825 */ /* 0x001fc800078e0006 */
[----:B------:R-:W-:-:S06]  /*6770*/  IMAD.WIDE.U32 R12, R4, 0x8, R6 ;  /* 0x00000008040c7825 */ /* 0x000fcc00078e0006 */
[----:B------:R-:W2:Y:S01]  /*6780*/  LDG.E.64 R12, desc[UR8][R12.64] ;  /* 0x000000080c0c7981 */ /* 0x000ea2000c1e1b00 */
[----:B------:R-:W-:Y:S01]  /*6790*/  IMAD.MOV.U32 R6, RZ, RZ, 0x1 ;  /* 0x00000001ff067424 */ /* 0x000fe200078e00ff */
[----:B------:R-:W-:Y:S01]  /*67a0*/  FSETP.GEU.AND P3, PT, |R3|, 6.5827683646048100446e-37, PT ;  /* 0x036000000300780b */ /* 0x000fe20003f6e200 */
[----:B------:R-:W-:Y:S01]  /*67b0*/  BSSY.RECONVERGENT B4, `(.L_x_262) ;  /* 0x0000014000047945 */ /* 0x000fe20003800200 */
[----:B--2---:R-:W0:Y:S03]  /*67c0*/  MUFU.RCP64H R7, R13 ;  /* 0x0000000d00077308 */ /* 0x004e260000001800 */
        /* <DEDUP_REMOVED lines=18> */
.L_x_263:
[----:B------:R-:W-:Y:S05]  /*68f0*/  BSYNC.RECONVERGENT B4 ;  /* 0x0000000000047941 */ /* 0x000fea0003800200 */
.L_x_262:
[----:B------:R-:W0:Y:S08]  /*6900*/  LDC.64 R6, c[0x4][0xc0] ;  /* 0x01003000ff067b82 */ /* 0x000e300000000a00 */
[----:B------:R-:W1:Y:S01]  /*6910*/  LDC.64 R10, c[0x4][0x2a8] ;  /* 0x0100aa00ff0a7b82 */ /* 0x000e620000000a00 */
[----:B0-----:R-:W-:-:S04]  /*6920*/  IMAD.WIDE.U32 R6, R0, 0x40000, R6 ;  /* 0x0004000000067825 */ /* 0x001fc800078e0006 */
[----:B-1----:R-:W-:-:S04]  /*6930*/  IMAD.WIDE.U32 R14, R0, 0x40000, R10 ;  /* 0x00040000000e7825 */ /* 0x002fc800078e000a */
[----:B------:R-:W-:-:S04]  /*6940*/  IMAD.WIDE.U32 R10, R4, 0x8, R6 ;  /* 0x00000008040a7825 */ /* 0x000fc800078e0006 */
[----:B------:R-:W-:Y:S01]  /*6950*/  IMAD.WIDE.U32 R6, R4, 0x8, R14 ;  /* 0x0000000804067825 */ /* 0x000fe200078e000e */
[----:B------:R0:W-:Y:S05]  /*6960*/  STG.E.64 desc[UR8][R10.64], R8 ;  /* 0x000000080a007986 */ /* 0x0001ea000c101b08 */
[----:B------:R-:W2:Y:S01]  /*6970*/  LDG.E.64 R6, desc[UR8][R6.64] ;  /* 0x0000000806067981 */ /* 0x000ea2000c1e1b00 */
[----:B------:R-:W-:Y:S01]  /*6980*/  UMOV UR6, 0xc924223 ;  /* 0x0c92422300067882 */ /* 0x000fe20000000000 */
[----:B------:R-:W-:Y:S01]  /*6990*/  UMOV UR7, 0x3bc79ca1 ;  /* 0x3bc79ca100077882 */ /* 0x000fe20000000000 */
[----:B------:R-:W-:Y:S01]  /*69a0*/  IMAD.MOV.U32 R5, RZ, RZ, R3 ;  /* 0x000000ffff057224 */ /* 0x000fe200078e0003 */
[----:B------:R-:W-:Y:S01]  /*69b0*/  DSETP.MIN.AND P2, P3, R2, -UR6, PT ;  /* 0x8000000602007e2a */ /* 0x000fe2000bb40000 */
[----:B------:R-:W-:Y:S01]  /*69c0*/  UMOV UR5, UR7 ;  /* 0x0000000700057c82 */ /* 0x000fe20008000000 */
[----:B------:R-:W-:Y:S01]  /*69d0*/  BSSY.RECONVERGENT B4, `(.L_x_264) ;  /* 0x000001b000047945 */ /* 0x000fe20003800200 */
[----:B------:R-:W-:Y:S01]  /*69e0*/  MOV R14, UR5 ;  /* 0x00000005000e7c02 */ /* 0x000fe20008000f00 */
[----:B0-----:R-:W-:-:S02]  /*69f0*/  HFMA2 R10, -RZ, RZ, 0, 5.9604644775390625e-08 ;  /* 0x00000001ff0a7431 */ /* 0x001fc400000001ff */
[----:B------:R-:W-:Y:S01]  /*6a00*/  FSEL R31, R5, -UR5, P2 ;  /* 0x80000005051f7c08 */ /* 0x000fe20009000000 */
[----:B------:R-:W-:Y:S01]  /*6a10*/  IMAD.MOV.U32 R5, RZ, RZ, R2 ;  /* 0x000000ffff057224 */ /* 0x000fe200078e0002 */
[----:B------:R-:W-:-:S04]  /*6a20*/  DMUL R8, R12, R8 ;  /* 0x000000080c087228 */ /* 0x000fc80000000000 */
[----:B------:R-:W-:Y:S02]  /*6a30*/  SEL R30, R5, UR6, P2 ;  /* 0x00000006051e7c07 */ /* 0x000fe40009000000 */
[----:B------:R-:W-:-:S04]  /*6a40*/  @P3 LOP3.LUT R31, R14, 0x80000, RZ, 0xfc, !PT ;  /* 0x000800000e1f3812 */ /* 0x000fc800078efcff */
[----:B------:R-:W0:Y:S02]  /*6a50*/  MUFU.RCP64H R11, R31 ;  /* 0x0000001f000b7308 */ /* 0x000e240000001800 */
[----:B0-----:R-:W-:-:S08]  /*6a60*/  DFMA R14, -R30, R10, 1 ;  /* 0x3ff000001e0e742b */ /* 0x001fd0000000010a */
[----:B------:R-:W-:-:S08]  /*6a70*/  DFMA R14, R14, R14, R14 ;  /* 0x0000000e0e0e722b */ /* 0x000fd0000000000e */
[----:B------:R-:W-:-:S08]  /*6a80*/  DFMA R14, R10, R14, R10 ;  /* 0x0000000e0a0e722b */ /* 0x000fd0000000000a */
[----:B------:R-:W-:-:S08]  /*6a90*/  DFMA R10, -R30, R14, 1 ;  /* 0x3ff000001e0a742b */ /* 0x000fd0000000010e */
[----:B------:R-:W-:Y:S02]  /*6aa0*/  DFMA R10, R14, R10, R14 ;  /* 0x0000000a0e0a722b */ /* 0x000fe4000000000e */
[----:B--2---:R-:W-:-:S08]  /*6ab0*/  DFMA R6, -R8, R6, R2 ;  /* 0x000000060806722b */ /* 0x004fd00000000102 */
        /* <DEDUP_REMOVED lines=12> */
.L_x_265:
[----:B------:R-:W-:Y:S05]  /*6b80*/  BSYNC.RECONVERGENT B4 ;  /* 0x0000000000047941 */ /* 0x000fea0003800200 */
.L_x_264:
[----:B------:R-:W0:Y:S08]  /*6b90*/  LDC.64 R2, c[0x4][0x398] ;  /* 0x0100e600ff027b82 */ /* 0x000e300000000a00 */
[----:B------:R-:W1:Y:S01]  /*6ba0*/  LDC.64 R6, c[0x4][0x3e0] ;  /* 0x0100f800ff067b82 */ /* 0x000e620000000a00 */
[----:B0-----:R-:W-:-:S04]  /*6bb0*/  IMAD.WIDE.U32 R2, R0, 0x40000, R2 ;  /* 0x0004000000027825 */ /* 0x001fc800078e0002 */
[----:B-1----:R-:W-:-:S04]  /*6bc0*/  IMAD.WIDE.U32 R10, R0, 0x40000, R6 ;  /* 0x00040000000a7825 */ /* 0x002fc800078e0006 */
[C---:B------:R-:W-:Y:S02]  /*6bd0*/  IMAD.WIDE.U32 R6, R4.reuse, 0x8, R2 ;  /* 0x0000000804067825 */ /* 0x040fe400078e0002 */
[----:B------:R-:W0:Y:S02]  /*6be0*/  LDC.64 R2, c[0x4][0x3d8] ;  /* 0x0100f600ff027b82 */ /* 0x000e240000000a00 */
[----:B------:R-:W-:Y:S01]  /*6bf0*/  IMAD.WIDE.U32 R10, R4, 0x8, R10 ;  /* 0x00000008040a7825 */ /* 0x000fe200078e000a */
[----:B------:R1:W-:Y:S05]  /*6c00*/  STG.E.64 desc[UR8][R6.64], R8 ;  /* 0x0000000806007986 */ /* 0x0003ea000c101b08 */
[----:B------:R-:W2:Y:S01]  /*6c10*/  LDG.E.64 R10, desc[UR8][R10.64] ;  /* 0x000000080a0a7981 */ /* 0x000ea2000c1e1b00 */
[----:B0-----:R-:W-:-:S04]  /*6c20*/  IMAD.WIDE.U32 R2, R0, 0x40000, R2 ;  /* 0x0004000000027825 */ /* 0x001fc800078e0002 */
[----:B------:R-:W-:-:S06]  /*6c30*/  IMAD.WIDE.U32 R2, R4, 0x8, R2 ;  /* 0x0000000804027825 */ /* 0x000fcc00078e0002 */
[----:B------:R-:W5:Y:S01]  /*6c40*/  LDG.E.64 R2, desc[UR8][R2.64] ;  /* 0x0000000802027981 */ /* 0x000f62000c1e1b00 */
[----:B------:R-:W0:Y:S01]  /*6c50*/  MUFU.RCP64H R15, 15 ;  /* 0x402e0000000f7908 */ /* 0x000e220000001800 */
[----:B------:R-:W-:Y:S01]  /*6c60*/  HFMA2 R14, -RZ, RZ, 0, 5.9604644775390625e-08 ;  /* 0x00000001ff0e7431 */ /* 0x000fe200000001ff */
[----:B------:R-:W-:Y:S01]  /*6c70*/  MOV R18, 0x0 ;  /* 0x0000000000127802 */ /* 0x000fe20000000f00 */
[----:B------:R-:W-:Y:S01]  /*6c80*/  IMAD.MOV.U32 R19, RZ, RZ, 0x402e0000 ;  /* 0x402e0000ff137424 */ /* 0x000fe200078e00ff */
[----:B------:R-:W-:Y:S05]  /*6c90*/  BSSY.RECONVERGENT B4, `(.L_x_266) ;  /* 0x0000015000047945 */ /* 0x000fea0003800200 */
[----:B0-----:R-:W-:-:S08]  /*6ca0*/  DFMA R16, R14, -R18, 1 ;  /* 0x3ff000000e10742b */ /* 0x001fd00000000812 */
[----:B------:R-:W-:-:S08]  /*6cb0*/  DFMA R16, R16, R16, R16 ;  /* 0x000000101010722b */ /* 0x000fd00000000010 */
[----:B------:R-:W-:-:S08]  /*6cc0*/  DFMA R16, R14, R16, R14 ;  /* 0x000000100e10722b */ /* 0x000fd0000000000e */
[----:B-1----:R-:W-:-:S08]  /*6cd0*/  DFMA R6, R16, -R18, 1 ;  /* 0x3ff000001006742b */ /* 0x002fd00000000812 */
[----:B------:R-:W-:Y:S02]  /*6ce0*/  DFMA R6, R16, R6, R16 ;  /* 0x000000061006722b */ /* 0x000fe40000000010 */
[----:B--2---:R-:W-:-:S08]  /*6cf0*/  DADD R14, -R10, R8 ;  /* 0x000000000a0e7229 */ /* 0x004fd00000000108 */
[----:B------:R-:W-:Y:S02]  /*6d00*/  DMUL R8, R14, R6 ;  /* 0x000000060e087228 */ /* 0x000fe40000000000 */
[----:B------:R-:W-:-:S06]  /*6d10*/  FSETP.GEU.AND P3, PT, |R15|, 6.5827683646048100446e-37, PT ;  /* 0x036000000f00780b */ /* 0x000fcc0003f6e200 */
[----:B------:R-:W-:-:S08]  /*6d20*/  DFMA R10, R8, -15, R14 ;  /* 0xc02e0000080a782b */ /* 0x000fd0000000000e */
[----:B------:R-:W-:-:S10]  /*6d30*/  DFMA R8, R6, R10, R8 ;  /* 0x0000000a0608722b */ /* 0x000fd40000000008 */
[----:B------:R-:W-:-:S05]  /*6d40*/  FFMA R5, RZ, 2.71875, R9 ;  /* 0x402e0000ff057823 */ /* 0x000fca0000000009 */
[----:B------:R-:W-:-:S13]  /*6d50*/  FSETP.GT.AND P2, PT, |R5|, 1.469367938527859385e-39, PT ;  /* 0x001000000500780b */ /* 0x000fda0003f44200 */
[----:B------:R-:W-:Y:S05]  /*6d60*/  @P2 BRA P3, `(.L_x_267) ;  /* 0x00000000001c2947 */ /* 0x000fea0001800000 */
[----:B------:R-:W-:Y:S01]  /*6d70*/  IMAD.MOV.U32 R8, RZ, RZ, R14 ;  /* 0x000000ffff087224 */ /* 0x000fe200078e000e */
[----:B------:R-:W-:Y:S01]  /*6d80*/  MOV R5, R15 ;  /* 0x0000000f00057202 */ /* 0x000fe20000000f00 */
[----:B------:R-:W-:Y:S01]  /*6d90*/  IMAD.MOV.U32 R30, RZ, RZ, RZ ;  /* 0x000000ffff1e7224 */ /* 0x000fe200078e00ff */
[----:B------:R-:W-:Y:S02]  /*6da0*/  MOV R31, 0x402e0000 ;  /* 0x402e0000001f7802 */ /* 0x000fe40000000f00 */
[----:B------:R-:W-:-:S07]  /*6db0*/  MOV R6, 0x6dd0 ;  /* 0x00006dd000067802 */ /* 0x000fce0000000f00 */
[----:B-----5:R-:W-:Y:S05]  /*6dc0*/  CALL.REL.NOINC `($__internal_7_$__cuda_sm20_div_rn_f64_full) ;  /* 0x0000001800287944 */ /* 0x020fea0003c00000 */
[----:B------:R-:W-:-:S07]  /*6dd0*/  IMAD.MOV.U32 R9, RZ, RZ, R5 ;  /* 0x000000ffff097224 */ /* 0x000fce00078e0005 */
.L_x_267:
[----:B------:R-:W-:Y:S05]  /*6de0*/  BSYNC.RECONVERGENT B4 ;  /* 0x0000000000047941 */ /* 0x000fea0003800200 */
.L_x_266:
[----:B------:R-:W0:Y:S01]  /*6df0*/  MUFU.RCP64H R7, 100 ;  /* 0x4059000000077908 */ /* 0x000e220000001800 */
[----:B------:R-:W-:Y:S01]  /*6e00*/  HFMA2 R6, -RZ, RZ, 0, 5.9604644775390625e-08 ;  /* 0x00000001ff067431 */ /* 0x000fe200000001ff */
[----:B------:R-:W-:Y:S01]  /*6e10*/  MOV R14, 0x0 ;  /* 0x00000000000e7802 */ /* 0x000fe20000000f00 */
[----:B------:R-:W-:Y:S01]  /*6e20*/  IMAD.MOV.U32 R15, RZ, RZ, 0x40590000 ;  /* 0x40590000ff0f7424 */ /* 0x000fe200078e00ff */
[----:B------:R-:W-:Y:S01]  /*6e30*/  FSETP.GEU.AND P3, PT, |R9|, 6.5827683646048100446e-37, PT ;  /* 0x036000000900780b */ /* 0x000fe20003f6e200 */
[----:B------:R-:W-:Y:S04]  /*6e40*/  BSSY.RECONVERGENT B4, `(.L_x_268) ;  /* 0x0000013000047945 */ /* 0x000fe80003800200 */
[----:B0-----:R-:W-:-:S08]  /*6e50*/  DFMA R10, R6, -R14, 1 ;  /* 0x3ff00000060a742b */ /* 0x001fd0000000080e */
[----:B------:R-:W-:-:S08]  /*6e60*/  DFMA R10, R10, R10, R10 ;  /* 0x0000000a0a0a722b */ /* 0x000fd0000000000a */
[----:B------:R-:W-:-:S08]  /*6e70*/  DFMA R10, R6, R10, R6 ;  /* 0x0000000a060a722b */ /* 0x000fd00000000006 */
[----:B------:R-:W-:-:S08]  /*6e80*/  DFMA R6, R10, -R14, 1 ;  /* 0x3ff000000a06742b */ /* 0x000fd0000000080e */
[----:B------:R-:W-:-:S08]  /*6e90*/  DFMA R6, R10, R6, R10 ;  /* 0x000000060a06722b */ /* 0x000fd0000000000a */
[----:B------:R-:W-:-:S08]  /*6ea0*/  DMUL R10, R6, R8 ;  /* 0x00000008060a7228 */ /* 0x000fd00000000000 */
[----:B------:R-:W-:-:S08]  /*6eb0*/  DFMA R14, R10, -100, R8 ;  /* 0xc05900000a0e782b */ /* 0x000fd00000000008 */
[----:B------:R-:W-:-:S10]  /*6ec0*/  DFMA R6, R6, R14, R10 ;  /* 0x0000000e0606722b */ /* 0x000fd4000000000a */
[----:B------:R-:W-:-:S05]  /*6ed0*/  FFMA R5, RZ, 3.390625, R7 ;  /* 0x40590000ff057823 */ /* 0x000fca0000000007 */
[----:B------:R-:W-:-:S13]  /*6ee0*/  FSETP.GT.AND P2, PT, |R5|, 1.469367938527859385e-39, PT ;  /* 0x001000000500780b */ /* 0x000fda0003f44200 */
[----:B------:R-:W-:Y:S05]  /*6ef0*/  @P2 BRA P3, `(.L_x_269) ;  /* 0x00000000001c2947 */ /* 0x000fea0001800000 */
[----:B------:R-:W-:Y:S01]  /*6f00*/  IMAD.MOV.U32 R5, RZ, RZ, R9 ;  /* 0x000000ffff057224 */ /* 0x000fe200078e0009 */
[----:B------:R-:W-:Y:S01]  /*6f10*/  MOV R30, RZ ;  /* 0x000000ff001e7202 */ /* 0x000fe20000000f00 */
[----:B------:R-:W-:Y:S01]  /*6f20*/  IMAD.MOV.U32 R31, RZ, RZ, 0x40590000 ;  /* 0x40590000ff1f7424 */ /* 0x000fe200078e00ff */
[----:B------:R-:W-:-:S07]  /*6f30*/  MOV R6, 0x6f50 ;  /* 0x00006f5000067802 */ /* 0x000fce0000000f00 */
[----:B-----5:R-:W-:Y:S05]  /*6f40*/  CALL.REL.NOINC `($__internal_7_$__cuda_sm20_div_rn_f64_full) ;  /* 0x0000001400c87944 */ /* 0x020fea0003c00000 */
[----:B------:R-:W-:Y:S01]  /*6f50*/  MOV R6, R8 ;  /* 0x0000000800067202 */ /* 0x000fe20000000f00 */
[----:B------:R-:W-:-:S07]  /*6f60*/  IMAD.MOV.U32 R7, RZ, RZ, R5 ;  /* 0x000000ffff077224 */ /* 0x000fce00078e0005 */
.L_x_269:
[----:B------:R-:W-:Y:S05]  /*6f70*/  BSYNC.RECONVERGENT B4 ;  /* 0x0000000000047941 */ /* 0x000fea0003800200 */
.L_x_268:
[----:B------:R-:W0:Y:S01]  /*6f80*/  LDC.64 R8, c[0x4][0x360] ;  /* 0x0100d800ff087b82 */ /* 0x000e220000000a00 */
[----:B-----5:R-:W-:-:S07]  /*6f90*/  DADD R6, R2, R6 ;  /* 0x0000000002067229 */ /* 0x020fce0000000006 */
[----:B------:R-:W1:Y:S01]  /*6fa0*/  LDC.64 R10, c[0x4][0xa0] ;  /* 0x01002800ff0a7b82 */ /* 0x000e620000000a00 */
[----:B0-----:R-:W-:-:S04]  /*6fb0*/  IMAD.WIDE.U32 R8, R0, 0x40000, R8 ;  /* 0x0004000000087825 */ /* 0x001fc800078e0008 */
[----:B------:R-:W-:-:S04]  /*6fc0*/  IMAD.WIDE.U32 R8, R4, 0x8, R8 ;  /* 0x0000000804087825 */ /* 0x000fc800078e0008 */
[----:B-1----:R-:W-:Y:S01]  /*6fd0*/  IMAD.WIDE.U32 R10, R0, 0x40000, R10 ;  /* 0x00040000000a7825 */ /* 0x002fe200078e000a */
[----:B------:R0:W-:Y:S03]  /*6fe0*/  STG.E.64 desc[UR8][R8.64], R6 ;  /* 0x0000000608007986 */ /* 0x0001e6000c101b08 */
[----:B------:R-:W-:-:S06]  /*6ff0*/  IMAD.WIDE.U32 R2, R4, 0x8, R10 ;  /* 0x0000000804027825 */ /* 0x000fcc00078e000a */
[----:B------:R-:W2:Y:S01]  /*7000*/  LDG.E.64 R2, desc[UR8][R2.64] ;  /* 0x0000000802027981 */ /* 0x000ea2000c1e1b00 */
[----:B------:R-:W-:Y:S01]  /*7010*/  MOV R10, 0x1 ;  /* 0x00000001000a7802 */ /* 0x000fe20000000f00 */
[----:B------:R-:W-:Y:S01]  /*7020*/  BSSY.RECONVERGENT B4, `(.L_x_270) ;  /* 0x0000015000047945 */ /* 0x000fe20003800200 */
[----:B------:R-:W-:Y:S01]  /*7030*/  FSETP.GEU.AND P3, PT, |R13|, 6.5827683646048100446e-37, PT ;  /* 0x036000000d00780b */ /* 0x000fe20003f6e200 */
[----:B--2---:R-:W1:Y:S03]  /*7040*/  MUFU.RCP64H R11, R3 ;  /* 0x00000003000b7308 */ /* 0x004e660000001800 */
[----:B-1----:R-:W-:-:S08]  /*7050*/  DFMA R14, -R2, R10, 1 ;  /* 0x3ff00000020e742b */ /* 0x002fd0000000010a */
[----:B------:R-:W-:-:S08]  /*7060*/  DFMA R14, R14, R14, R14 ;  /* 0x0000000e0e0e722b */ /* 0x000fd0000000000e */
[----:B------:R-:W-:-:S08]  /*7070*/  DFMA R14, R10, R14, R10 ;  /* 0x0000000e0a0e722b */ /* 0x000fd0000000000a */
[----:B------:R-:W-:-:S08]  /*7080*/  DFMA R10, -R2, R14, 1 ;  /* 0x3ff00000020a742b */ /* 0x000fd0000000010e */
[----:B------:R-:W-:-:S08]  /*7090*/  DFMA R10, R14, R10, R14 ;  /* 0x0000000a0e0a722b */ /* 0x000fd0000000000e */
[----:B------:R-:W-:-:S08]  /*70a0*/  DMUL R14, R12, R10 ;  /* 0x0000000a0c0e7228 */ /* 0x000fd00000000000 */
[----:B------:R-:W-:-:S08]  /*70b0*/  DFMA R16, -R2, R14, R12 ;  /* 0x0000000e0210722b */ /* 0x000fd0000000010c */
[----:B0-----:R-:W-:-:S10]  /*70c0*/  DFMA R8, R10, R16, R14 ;  /* 0x000000100a08722b */ /* 0x001fd4000000000e */
        /* <DEDUP_REMOVED lines=10> */
.L_x_271:
[----:B------:R-:W-:Y:S05]  /*7170*/  BSYNC.RECONVERGENT B4 ;  /* 0x0000000000047941 */ /* 0x000fea0003800200 */
.L_x_270:
        /* <DEDUP_REMOVED lines=8> */
[----:B------:R-:W4:Y:S03]  /*7200*/  LDG.E.64 R6, desc[UR8][R6.64] ;  /* 0x0000000806067981 */ /* 0x000f26000c1e1b00 */
[----:B------:R-:W-:-:S03]  /*7210*/  IMAD.WIDE.U32 R10, R4, 0x8, R10 ;  /* 0x00000008040a7825 */ /* 0x000fc600078e000a */
[----:B------:R-:W1:Y:S03]  /*7220*/  LDC.64 R20, c[0x4][0x158] ;  /* 0x01005600ff147b82 */ /* 0x000e660000000a00 */
[----:B------:R-:W4:Y:S01]  /*7230*/  LDG.E.64 R10, desc[UR8][R10.64] ;  /* 0x000000080a0a7981 */ /* 0x000f22000c1e1b00 */
[----:B--2---:R-:W-:-:S04]  /*7240*/  IMAD.WIDE.U32 R12, R0, 0x40000, R12 ;  /* 0x00040000000c7825 */ /* 0x004fc800078e000c */
[----:B------:R-:W-:-:S06]  /*7250*/  IMAD.WIDE.U32 R16, R4, 0x8, R12 ;  /* 0x0000000804107825 */ /* 0x000fcc00078e000c */
[----:B------:R-:W2:Y:S01]  /*7260*/  LDG.E.64 R16, desc[UR8][R16.64] ;  /* 0x0000000810107981 */ /* 0x000ea2000c1e1b00 */
[----:B0-----:R-:W-:-:S04]  /*7270*/  IMAD.WIDE.U32 R18, R0, 0x40000, R18 ;  /* 0x0004000000127825 */ /* 0x001fc800078e0012 */
[----:B---3--:R-:W-:-:S04]  /*7280*/  IMAD.WIDE.U32 R22, R0, 0x40000, R22 ;  /* 0x0004000000167825 */ /* 0x008fc800078e0016 */
[----:B------:R-:W-:-:S04]  /*7290*/  IMAD.WIDE.U32 R28, R4, 0x8, R18 ;  /* 0x00000008041c7825 */ /* 0x000fc800078e0012 */
[----:B------:R-:W-:-:S04]  /*72a0*/  IMAD.WIDE.U32 R18, R4, 0x8, R22 ;  /* 0x0000000804127825 */ /* 0x000fc800078e0016 */
[----:B-1----:R-:W-:-:S04]  /*72b0*/  IMAD.WIDE.U32 R20, R0, 0x40000, R20 ;  /* 0x0004000000147825 */ /* 0x002fc800078e0014 */
[----:B------:R-:W-:Y:S01]  /*72c0*/  IMAD.WIDE.U32 R20, R4, 0x8, R20 ;  /* 0x0000000804147825 */ /* 0x000fe200078e0014 */
[----:B----4-:R-:W-:-:S08]  /*72d0*/  DADD R14, R6, -R10 ;  /* 0x00000000060e7229 */ /* 0x010fd0000000080a */
[----:B------:R-:W-:-:S08]  /*72e0*/  DMUL R12, R14, R8 ;  /* 0x000000080e0c7228 */ /* 0x000fd00000000000 */
[----:B--2---:R-:W-:-:S07]  /*72f0*/  DMUL R12, R12, R16 ;  /* 0x000000100c0c7228 */ /* 0x004fce0000000000 */
[----:B------:R0:W-:Y:S04]  /*7300*/  STG.E.64 desc[UR8][R28.64], R12 ;  /* 0x0000000c1c007986 */ /* 0x0001e8000c101b08 */
[----:B------:R-:W2:Y:S04]  /*7310*/  LDG.E.64 R18, desc[UR8][R18.64] ;  /* 0x0000000812127981 */ /* 0x000ea8000c1e1b00 */
[----:B------:R-:W3:Y:S01]  /*7320*/  LDG.E.64 R20, desc[UR8][R20.64] ;  /* 0x0000000814147981 */ /* 0x000ee2000c1e1b00 */
[----:B------:R-:W1:Y:S01]  /*7330*/  MUFU.RCP64H R23, 1.5 ;  /* 0x3ff8000000177908 */ /* 0x000e620000001800 */
[----:B------:R-:W-:Y:S01]  /*7340*/  HFMA2 R22, -RZ, RZ, 0, 5.9604644775390625e-08 ;  /* 0x00000001ff167431 */ /* 0x000fe200000001ff */
[----:B------:R-:W-:Y:S01]  /*7350*/  MOV R26, 0x0 ;  /* 0x00000000001a7802 */ /* 0x000fe20000000f00 */
[----:B------:R-:W-:-:S06]  /*7360*/  IMAD.MOV.U32 R27, RZ, RZ, 0x3ff80000 ;  /* 0x3ff80000ff1b7424 */ /* 0x000fcc00078e00ff */
[----:B-1----:R-:W-:-:S08]  /*7370*/  DFMA R24, R22, -R26, 1 ;  /* 0x3ff000001618742b */ /* 0x002fd0000000081a */
[----:B------:R-:W-:-:S08]  /*7380*/  DFMA R24, R24, R24, R24 ;  /* 0x000000181818722b */ /* 0x000fd00000000018 */
[----:B------:R-:W-:Y:S02]  /*7390*/  DFMA R24, R22, R24, R22 ;  /* 0x000000181618722b */ /* 0x000fe40000000016 */
[----:B------:R-:W-:Y:S01]  /*73a0*/  DMUL R14, R14, R16 ;  /* 0x000000100e0e7228 */ /* 0x000fe20000000000 */
[----:B------:R-:W1:Y:S05]  /*73b0*/  LDC.64 R16, c[0x4][0x280] ;  /* 0x0100a000ff107b82 */ /* 0x000e6a0000000a00 */
[----:B------:R-:W-:Y:S02]  /*73c0*/  DFMA R22, R24, -R26, 1 ;  /* 0x3ff000001816742b */ /* 0x000fe4000000081a */
[----:B------:R-:W-:-:S06]  /*73d0*/  DFMA R14, R2, R12, -R14 ;  /* 0x0000000c020e722b */ /* 0x000fcc000000080e */
[----:B------:R-:W-:-:S08]  /*73e0*/  DFMA R22, R24, R22, R24 ;  /* 0x000000161816722b */ /* 0x000fd00000000018 */
[----:B------:R-:W-:Y:S01]  /*73f0*/  DMUL R2, R14, R22 ;  /* 0x000000160e027228 */ /* 0x000fe20000000000 */
[----:B-1----:R-:W-:-:S04]  /*7400*/  IMAD.WIDE.U32 R16, R0, 0x40000, R16 ;  /* 0x0004000000107825 */ /* 0x002fc800078e0010 */
[----:B------:R-:W-:Y:S01]  /*7410*/  IMAD.WIDE.U32 R16, R4, 0x8, R16 ;  /* 0x0000000804107825 */ /* 0x000fe200078e0010 */
[----:B------:R-:W-:Y:S01]  /*7420*/  FSETP.GEU.AND P3, PT, |R15|, 6.5827683646048100446e-37, PT ;  /* 0x036000000f00780b */ /* 0x000fe20003f6e200 */
[----:B------:R-:W-:Y:S01]  /*7430*/  BSSY.RECONVERGENT B4, `(.L_x_272) ;  /* 0x0000011000047945 */ /* 0x000fe20003800200 */
[----:B--2---:R-:W-:-:S08]  /*7440*/  DMUL R18, R10, R18 ;  /* 0x000000120a127228 */ /* 0x004fd00000000000 */
[----:B---3--:R-:W-:Y:S02]  /*7450*/  DFMA R18, R6, R20, -R18 ;  /* 0x000000140612722b */ /* 0x008fe40000000812 */
[----:B------:R-:W-:-:S06]  /*7460*/  DFMA R6, R2, -1.5, R14 ;  /* 0xbff800000206782b */ /* 0x000fcc000000000e */
[----:B------:R-:W-:Y:S02]  /*7470*/  DMUL R18, R18, R8 ;  /* 0x0000000812127228 */ /* 0x000fe40000000000 */
[----:B------:R-:W-:-:S05]  /*7480*/  DFMA R8, R22, R6, R2 ;  /* 0x000000061608722b */ /* 0x000fca0000000002 */
[----:B------:R0:W-:Y:S05]  /*7490*/  STG.E.64 desc[UR8][R16.64], R18 ;  /* 0x0000001210007986 */ /* 0x0001ea000c101b08 */
[----:B------:R-:W-:-:S05]  /*74a0*/  FFMA R2, RZ, 1.9375, R9 ;  /* 0x3ff80000ff027823 */ /* 0x000fca0000000009 */
[----:B------:R-:W-:-:S13]  /*74b0*/  FSETP.GT.AND P2, PT, |R2|, 1.469367938527859385e-39, PT ;  /* 0x001000000200780b */ /* 0x000fda0003f44200 */
[----:B0-----:R-:W-:Y:S05]  /*74c0*/  @P2 BRA P3, `(.L_x_273) ;  /* 0x00000000001c2947 */ /* 0x001fea0001800000 */
[----:B------:R-:W-:Y:S01]  /*74d0*/  IMAD.MOV.U32 R8, RZ, RZ, R14 ;  /* 0x000000ffff087224 */ /* 0x000fe200078e000e */
[----:B------:R-:W-:Y:S01]  /*74e0*/  MOV R5, R15 ;  /* 0x0000000f00057202 */ /* 0x000fe20000000f00 */
[----:B------:R-:W-:Y:S01]  /*74f0*/  IMAD.MOV.U32 R30, RZ, RZ, RZ ;  /* 0x000000ffff1e7224 */ /* 0x000fe200078e00ff */
[----:B------:R-:W-:Y:S02]  /*7500*/  MOV R31, 0x3ff80000 ;  /* 0x3ff80000001f7802 */ /* 0x000fe40000000f00 */
[----:B------:R-:W-:-:S07]  /*7510*/  MOV R6, 0x7530 ;  /* 0x0000753000067802 */ /* 0x000fce0000000f00 */
[----:B------:R-:W-:Y:S05]  /*7520*/  CALL.REL.NOINC `($__internal_7_$__cuda_sm20_div_rn_f64_full) ;  /* 0x0000001000507944 */ /* 0x000fea0003c00000 */
[----:B------:R-:W-:-:S07]  /*7530*/  IMAD.MOV.U32 R9, RZ, RZ, R5 ;  /* 0x000000ffff097224 */ /* 0x000fce00078e0005 */
.L_x_273:
[----:B------:R-:W-:Y:S05]  /*7540*/  BSYNC.RECONVERGENT B4 ;  /* 0x0000000000047941 */ /* 0x000fea0003800200 */
.L_x_272:
[----:B------:R-:W0:Y:S02]  /*7550*/  LDC.64 R2, c[0x4][0x368] ;  /* 0x0100da00ff027b82 */ /* 0x000e240000000a00 */
[----:B0-----:R-:W-:-:S04]  /*7560*/  IMAD.WIDE.U32 R2, R0, 0x40000, R2 ;  /* 0x0004000000027825 */ /* 0x001fc800078e0002 */
[----:B------:R-:W-:-:S05]  /*7570*/  IMAD.WIDE.U32 R2, R4, 0x8, R2 ;  /* 0x0000000804027825 */ /* 0x000fca00078e0002 */
[----:B------:R0:W-:Y:S02]  /*7580*/  STG.E.64 desc[UR8][R2.64], R8 ;  /* 0x0000000802007986 */ /* 0x0001e4000c101b08 */
.L_x_255:
[----:B------:R-:W-:Y:S05]  /*7590*/  BSYNC.RECONVERGENT B6 ;  /* 0x0000000000067941 */ /* 0x000fea0003800200 */
.L_x_233:
[----:B------:R-:W-:Y:S04]  /*75a0*/  BSSY.RECONVERGENT B4, `(.L_x_274) ;  /* 0x000004f000047945 */ /* 0x000fe80003800200 */
[----:B------:R-:W-:Y:S05]  /*75b0*/  @!P1 BRA `(.L_x_275) ;  /* 0x0000000400349947 */ /* 0x000fea0003800000 */
[----:B0123--:R-:W0:Y:S02]  /*75c0*/  LDC.64 R2, c[0x4][0xa0] ;  /* 0x01002800ff027b82 */ /* 0x00fe240000000a00 */
[----:B0-----:R-:W-:-:S04]  /*75d0*/  IMAD.WIDE.U32 R2, R0, 0x40000, R2 ;  /* 0x0004000000027825 */ /* 0x001fc800078e0002 */
[----:B----4-:R-:W-:-:S06]  /*75e0*/  IMAD.WIDE.U32 R18, R4, 0x8, R2 ;  /* 0x0000000804127825 */ /* 0x010fcc00078e0002 */
[----:B------:R-:W2:Y:S01]  /*75f0*/  LDG.E.64 R18, desc[UR8][R18.64] ;  /* 0x0000000812127981 */ /* 0x000ea2000c1e1b00 */
[----:B------:R-:W-:Y:S01]  /*7600*/  BSSY.RECONVERGENT B1, `(.L_x_276) ;  /* 0x0000010000017945 */ /* 0x000fe20003800200 */
[----:B--2---:R-:W0:Y:S01]  /*7610*/  MUFU.RCP64H R3, R19 ;  /* 0x0000001300037308 */ /* 0x004e220000001800 */
[----:B------:R-:W-:-:S04]  /*7620*/  IADD3 R2, PT, PT, R19, 0x300402, RZ ;  /* 0x0030040213027810 */ /* 0x000fc80007ffe0ff */
[----:B------:R-:W-:Y:S02]  /*7630*/  FSETP.GEU.AND P1, PT, |R2|, 5.8789094863358348022e-39, PT ;  /* 0x004004020200780b */ /* 0x000fe40003f2e200 */
        /* <DEDUP_REMOVED lines=8> */
[----:B------:R-:W-:-:S03]  /*76c0*/  MOV R21, R19 ;  /* 0x0000001300157202 */ /* 0x000fc60000000f00 */
[----:B------:R-:W-:Y:S01]  /*76d0*/  VIADD R5, R2, 0xfff00000 ;  /* 0xfff0000002057836 */ /* 0x000fe20000000000 */
[----:B------:R-:W-:-:S07]  /*76e0*/  MOV R2, 0x7700 ;  /* 0x0000770000027802 */ /* 0x000fce0000000f00 */
[----:B------:R-:W-:Y:S05]  /*76f0*/  CALL.REL.NOINC `($__internal_6_$__cuda_sm20_dblrcp_rn_slowpath_v3) ;  /* 0x0000000c003c7944 */ /* 0x000fea0003c00000 */
.L_x_277:
[----:B------:R-:W-:Y:S05]  /*7700*/  BSYNC.RECONVERGENT B1 ;  /* 0x0000000000017941 */ /* 0x000fea0003800200 */
.L_x_276:
[----:B------:R-:W0:Y:S08]  /*7710*/  LDC.64 R2, c[0x4][0x380] ;  /* 0x0100e000ff027b82 */ /* 0x000e300000000a00 */
[----:B------:R-:W1:Y:S08]  /*7720*/  LDC.64 R8, c[0x4][0x3f8] ;  /* 0x0100fe00ff087b82 */ /* 0x000e700000000a00 */
[----:B------:R-:W2:Y:S01]  /*7730*/  LDC.64 R10, c[0x4][0x368] ;  /* 0x0100da00ff0a7b82 */ /* 0x000ea20000000a00 */
[----:B0-----:R-:W-:-:S04]  /*7740*/  IMAD.WIDE.U32 R2, R0, 0x40000, R2 ;  /* 0x0004000000027825 */ /* 0x001fc800078e0002 */
[----:B------:R-:W-:-:S04]  /*7750*/  IMAD.WIDE.U32 R16, R4, 0x8, R2 ;  /* 0x0000000804107825 */ /* 0x000fc800078e0002 */
[----:B-1----:R-:W-:Y:S02]  /*7760*/  IMAD.WIDE.U32 R20, R4, 0x8, R8 ;  /* 0x0000000804147825 */ /* 0x002fe400078e0008 */
[----:B------:R-:W3:Y:S01]  /*7770*/  LDG.E.64 R16, desc[UR8][R16.64] ;  /* 0x0000000810107981 */ /* 0x000ee2000c1e1b00 */
[----:B------:R-:W0:Y:S03]  /*7780*/  LDC.64 R8, c[0x4][0xb0] ;  /* 0x01002c00ff087b82 */ /* 0x000e260000000a00 */
[----:B------:R-:W3:Y:S01]  /*7790*/  LDG.E.64 R2, desc[UR8][R20.64] ;  /* 0x0000000814027981 */ /* 0x000ee2000c1e1b00 */
[----:B--2---:R-:W-:-:S04]  /*77a0*/  IMAD.WIDE.U32 R10, R0, 0x40000, R10 ;  /* 0x00040000000a7825 */ /* 0x004fc800078e000a */
[----:B------:R-:W-:-:S06]  /*77b0*/  IMAD.WIDE.U32 R12, R4, 0x8, R10 ;  /* 0x00000008040c7825 */ /* 0x000fcc00078e000a */
[----:B------:R-:W2:Y:S01]  /*77c0*/  LDG.E.64 R12, desc[UR8][R12.64] ;  /* 0x000000080c0c7981 */ /* 0x000ea2000c1e1b00 */
[----:B0-----:R-:W-:-:S04]  /*77d0*/  IMAD.WIDE.U32 R8, R0, 0x40000, R8 ;  /* 0x0004000000087825 */ /* 0x001fc800078e0008 */
[----:B------:R-:W-:-:S06]  /*77e0*/  IMAD.WIDE.U32 R14, R4, 0x8, R8 ;  /* 0x00000008040e7825 */ /* 0x000fcc00078e0008 */
[----:B------:R-:W4:Y:S01]  /*77f0*/  LDG.E.64 R14, desc[UR8][R14.64] ;  /* 0x000000080e0e7981 */ /* 0x000f22000c1e1b00 */
[----:B------:R-:W-:Y:S01]  /*7800*/  MOV R10, 0x1 ;  /* 0x00000001000a7802 */ /* 0x000fe20000000f00 */
[----:B------:R-:W-:Y:S01]  /*7810*/  BSSY.RECONVERGENT B5, `(.L_x_278) ;  /* 0x0000017000057945 */ /* 0x000fe20003800200 */
[----:B---3--:R-:W-:-:S06]  /*7820*/  DMUL R30, R16, R2 ;  /* 0x00000002101e7228 */ /* 0x008fcc0000000000 */
[----:B------:R-:W0:Y:S02]  /*7830*/  MUFU.RCP64H R11, R31 ;  /* 0x0000001f000b7308 */ /* 0x000e240000001800 */
[----:B0-----:R-:W-:-:S08]  /*7840*/  DFMA R8, -R30, R10, 1 ;  /* 0x3ff000001e08742b */ /* 0x001fd0000000010a */
[----:B------:R-:W-:Y:S02]  /*7850*/  DFMA R20, R8, R8, R8 ;  /* 0x000000080814722b */ /* 0x000fe40000000008 */
[----:B----4-:R-:W-:-:S06]  /*7860*/  DFMA R8, -R16, R14, R18 ;  /* 0x0000000e1008722b */ /* 0x010fcc0000000112 */
[----:B------:R-:W-:Y:S02]  /*7870*/  DFMA R20, R10, R20, R10 ;  /* 0x000000140a14722b */ /* 0x000fe4000000000a */
[----:B--2---:R-:W-:-:S06]  /*7880*/  DFMA R8, R16, R12, R8 ;  /* 0x0000000c1008722b */ /* 0x004fcc0000000008 */
[----:B------:R-:W-:Y:S02]  /*7890*/  DFMA R10, -R30, R20, 1 ;  /* 0x3ff000001e0a742b */ /* 0x000fe40000000114 */
[----:B------:R-:W-:-:S06]  /*78a0*/  DMUL R22, R8, R6 ;  /* 0x0000000608167228 */ /* 0x000fcc0000000000 */
        /* <DEDUP_REMOVED lines=13> */
.L_x_279:
[----:B------:R-:W-:Y:S05]  /*7980*/  BSYNC.RECONVERGENT B5 ;  /* 0x0000000000057941 */ /* 0x000fea0003800200 */
.L_x_278:
[----:B------:R-:W0:Y:S08]  /*7990*/  LDC.64 R6, c[0x4][0x110] ;  /* 0x01004400ff067b82 */ /* 0x000e300000000a00 */
[----:B------:R-:W1:Y:S08]  /*79a0*/  LDC.64 R20, c[0x4][0x458] ;  /* 0x01011600ff147b82 */ /* 0x000e700000000a00 */
[----:B------:R-:W2:Y:S01]  /*79b0*/  LDC.64 R22, c[0x4][0x98] ;  /* 0x01002600ff167b82 */ /* 0x000ea20000000a00 */
[----:B0-----:R-:W-:-:S04]  /*79c0*/  IMAD.WIDE.U32 R6, R0, 0x40000, R6 ;  /* 0x0004000000067825 */ /* 0x001fc800078e0006 */
[----:B------:R-:W-:-:S04]  /*79d0*/  IMAD.WIDE.U32 R10, R4, 0x8, R6 ;  /* 0x00000008040a7825 */ /* 0x000fc800078e0006 */
[----:B-1----:R-:W-:Y:S01]  /*79e0*/  IMAD.WIDE.U32 R20, R4, 0x8, R20 ;  /* 0x0000000804147825 */ /* 0x002fe200078e0014 */
[----:B------:R0:W-:Y:S04]  /*79f0*/  STG.E.64 desc[UR8][R10.64], R8 ;  /* 0x000000080a007986 */ /* 0x0001e8000c101b08 */
[----:B------:R-:W3:Y:S01]  /*7a00*/  LDG.E.64 R6, desc[UR8][R20.64] ;  /* 0x0000000814067981 */ /* 0x000ee2000c1e1b00 */
[----:B------:R-:W-:Y:S01]  /*7a10*/  DADD R12, -R14, R12 ;  /* 0x000000000e0c7229 */ /* 0x000fe2000000010c */
[----:B--2---:R-:W-:Y:S01]  /*7a20*/  IMAD.WIDE.U32 R22, R0, 0x40000, R22 ;  /* 0x0004000000167825 */ /* 0x004fe200078e0016 */
[----:B------:R-:W-:-:S03]  /*7a30*/  DMUL R2, R18, R2 ;  /* 0x0000000212027228 */ /* 0x000fc60000000000 */
[----:B------:R-:W-:-:S05]  /*7a40*/  IMAD.WIDE.U32 R22, R4, 0x8, R22 ;  /* 0x0000000804167825 */ /* 0x000fca00078e0016 */
[----:B------:R-:W-:Y:S02]  /*7a50*/  DMUL R2, R2, R8 ;  /* 0x0000000802027228 */ /* 0x000fe40000000000 */
[----:B---3--:R-:W-:-:S07]  /*7a60*/  DFMA R6, R16, R12, R6 ;  /* 0x0000000c1006722b */ /* 0x008fce0000000006 */
[----:B------:R0:W-:Y:S04]  /*7a70*/  STG.E.64 desc[UR8][R20.64], R6 ;  /* 0x0000000614007986 */ /* 0x0001e8000c101b08 */
[----:B------:R0:W-:Y:S02]  /*7a80*/  STG.E.64 desc[UR8][R22.64], R2 ;  /* 0x0000000216007986 */ /* 0x0001e4000c101b08 */
.L_x_275:
[----:B------:R-:W-:Y:S05]  /*7a90*/  BSYNC.RECONVERGENT B4 ;  /* 0x0000000000047941 */ /* 0x000fea0003800200 */
.L_x_274:
[----:B------:R-:W-:Y:S05]  /*7aa0*/  @!P0 BRA `(.L_x_195) ;  /* 0x0000000000208947 */ /* 0x000fea0003800000 */
[----:B0123--:R-:W0:Y:S08]  /*7ab0*/  LDC.64 R2, c[0x4][0x360] ;  /* 0x0100d800ff027b82 */ /* 0x00fe300000000a00 */
[----:B----4-:R-:W1:Y:S01]  /*7ac0*/  LDC.64 R6, c[0x4][0x268] ;  /* 0x01009a00ff067b82 */ /* 0x010e620000000a00 */
[----:B0-----:R-:W-:-:S04]  /*7ad0*/  IMAD.WIDE.U32 R2, R0, 0x40000, R2 ;  /* 0x0004000000027825 */ /* 0x001fc800078e0002 */
[----:B------:R-:W-:-:S06]  /*7ae0*/  IMAD.WIDE.U32 R2, R4, 0x8, R2 ;  /* 0x0000000804027825 */ /* 0x000fcc00078e0002 */
[----:B------:R-:W2:Y:S01]  /*7af0*/  LDG.E.64 R2, desc[UR8][R2.64] ;  /* 0x0000000802027981 */ /* 0x000ea2000c1e1b00 */
[----:B-1----:R-:W-:-:S04]  /*7b00*/  IMAD.WIDE.U32 R6, R0, 0x40000, R6 ;  /* 0x0004000000067825 */ /* 0x002fc800078e0006 */
[----:B------:R-:W-:-:S05]  /*7b10*/  IMAD.WIDE.U32 R6, R4, 0x8, R6 ;  /* 0x0000000804067825 */ /* 0x000fca00078e0006 */
[----:B--2---:R0:W-:Y:S02]  /*7b20*/  STG.E.64 desc[UR8][R6.64], R2 ;  /* 0x0000000206007986 */ /* 0x0041e4000c101b08 */
.L_x_195:
[----:B------:R-:W-:Y:S05]  /*7b30*/  BSYNC.RECONVERGENT B3 ;  /* 0x0000000000037941 */ /* 0x000fea0003800200 */
.L_x_171:
[----:B------:R-:W-:Y:S05]  /*7b40*/  WARPSYNC.ALL ;  /* 0x0000000000007948 */ /* 0x000fea0003800000 */
[----:B------:R-:W-:Y:S01]  /*7b50*/  ISETP.GT.U32.AND P1, PT, R4, 0x7fff, PT ;  /* 0x00007fff0400780c */ /* 0x000fe20003f24070 */
[----:B------:R-:W-:Y:S03]  /*7b60*/  BSSY.RECONVERGENT B3, `(.L_x_280) ;  /* 0x0000043000037945 */ /* 0x000fe60003800200 */
[----:B------:R-:W-:-:S13]  /*7b70*/  ISETP.GT.U32.OR P1, PT, R0, 0x31, P1 ;  /* 0x000000310000780c */ /* 0x000fda0000f24470 */
[----:B------:R-:W-:Y:S05]  /*7b80*/  @P1 BRA `(.L_x_281) ;  /* 0x0000000400001947 */ /* 0x000fea0003800000 */
[----:B0123--:R-:W0:Y:S02]  /*7b90*/  LDC.64 R2, c[0x4][0x420] ;  /* 0x01010800ff027b82 */ /* 0x00fe240000000a00 */
[----:B0-----:R-:W-:-:S06]  /*7ba0*/  IMAD.WIDE.U32 R2, R4, 0x8, R2 ;  /* 0x0000000804027825 */ /* 0x001fcc00078e0002 */
[----:B------:R-:W2:Y:S02]  /*7bb0*/  LDG.E.64 R2, desc[UR8][R2.64] ;  /* 0x0000000802027981 */ /* 0x000ea4000c1e1b00 */
[----:B--2---:R-:W-:-:S14]  /*7bc0*/  DSETP.GT.AND P1, PT, R2, RZ, PT ;  /* 0x000000ff0200722a */ /* 0x004fdc0003f24000 */
[----:B------:R-:W-:Y:S05]  /*7bd0*/  @!P1 BRA `(.L_x_281) ;  /* 0x0000000000ec9947 */ /* 0x000fea0003800000 */
[----:B------:R-:W0:Y:S08]  /*7be0*/  LDC.64 R2, c[0x4][0x380] ;  /* 0x0100e000ff027b82 */ /* 0x000e300000000a00 */
[----:B----4-:R-:W1:Y:S08]  /*7bf0*/  LDC.64 R6, c[0x4][0x268] ;  /* 0x01009a00ff067b82 */ /* 0x010e700000000a00 */
[----:B------:R-:W2:Y:S01]  /*7c00*/  LDC.64 R12, c[0x4][0x158] ;  /* 0x01005600ff0c7b82 */ /* 0x000ea20000000a00 */
[----:B0-----:R-:W-:-:S04]  /*7c10*/  IMAD.WIDE.U32 R2, R0, 0x40000, R2 ;  /* 0x0004000000027825 */ /* 0x001fc800078e0002 */
[----:B------:R-:W-:-:S03]  /*7c20*/  IMAD.WIDE.U32 R30, R4, 0x8, R2 ;  /* 0x00000008041e7825 */ /* 0x000fc600078e0002 */
[----:B------:R-:W0:Y:S03]  /*7c30*/  LDC.64 R2, c[0x4][0xb8] ;  /* 0x01002e00ff027b82 */ /* 0x000e260000000a00 */
[----:B------:R-:W3:Y:S01]  /*7c40*/  LDG.E.64 R30, desc[UR8][R30.64] ;  /* 0x000000081e1e7981 */ /* 0x000ee2000c1e1b00 */
[----:B-1----:R-:W-:-:S04]  /*7c50*/  IMAD.WIDE.U32 R6, R0, 0x40000, R6 ;  /* 0x0004000000067825 */ /* 0x002fc800078e0006 */
[----:B------:R-:W-:-:S05]  /*7c60*/  IMAD.WIDE.U32 R20, R4, 0x8, R6 ;  /* 0x0000000804147825 */ /* 0x000fca00078e0006 */
[----:B------:R-:W4:Y:S04]  /*7c70*/  LDG.E.64 R10, desc[UR8][R20.64+0x40000] ;  /* 0x04000008140a7981 */ /* 0x000f28000c1e1b00 */
[----:B------:R-:W4:Y:S01]  /*7c80*/  LDG.E.64 R18, desc[UR8][R20.64] ;  /* 0x0000000814127981 */ /* 0x000f22000c1e1b00 */
[----:B0-----:R-:W-:-:S04]  /*7c90*/  IMAD.WIDE.U32 R2, R0, 0x40000, R2 ;  /* 0x0004000000027825 */ /* 0x001fc800078e0002 */
[----:B------:R-:W-:Y:S02]  /*7ca0*/  IMAD.WIDE.U32 R16, R4, 0x8, R2 ;  /* 0x0000000804107825 */ /* 0x000fe400078e0002 */
[----:B------:R-:W0:Y:S03]  /*7cb0*/  LDC.64 R2, c[0x4][0xc0] ;  /* 0x01003000ff027b82 */ /* 0x000e260000000a00 */
[----:B------:R-:W4:Y:S04]  /*7cc0*/  LDG.E.64 R8, desc[UR8][R16.64+0x40000] ;  /* 0x0400000810087981 */ /* 0x000f28000c1e1b00 */
[----:B------:R1:W4:Y:S01]  /*7cd0*/  LDG.E.64 R6, desc[UR8][R16.64] ;  /* 0x0000000810067981 */ /* 0x000322000c1e1b00 */
[----:B--2---:R-:W-:-:S04]  /*7ce0*/  IMAD.WIDE.U32 R14, R0, 0x40000, R12 ;  /* 0x00040000000e7825 */ /* 0x004fc800078e000c */
[----:B0-----:R-:W-:-:S04]  /*7cf0*/  IMAD.WIDE.U32 R2, R0, 0x40000, R2 ;  /* 0x0004000000027825 */ /* 0x001fc800078e0002 */
[----:B------:R-:W-:-:S04]  /*7d00*/  IMAD.WIDE.U32 R12, R4, 0x8, R2 ;  /* 0x00000008040c7825 */ /* 0x000fc800078e0002 */
[----:B------:R-:W-:Y:S02]  /*7d10*/  IMAD.WIDE.U32 R2, R4, 0x8, R14 ;  /* 0x0000000804027825 */ /* 0x000fe400078e000e */
[----:B------:R-:W5:Y:S04]  /*7d20*/  LDG.E.64 R12, desc[UR8][R12.64] ;  /* 0x000000080c0c7981 */ /* 0x000f68000c1e1b00 */
[----:B------:R-:W5:Y:S01]  /*7d30*/  LDG.E.64 R2, desc[UR8][R2.64] ;  /* 0x0000000802027981 */ /* 0x000f62000c1e1b00 */
[----:B------:R-:W-:Y:S01]  /*7d40*/  MOV R14, 0x1 ;  /* 0x00000001000e7802 */ /* 0x000fe20000000f00 */
[----:B------:R-:W-:Y:S01]  /*7d50*/  BSSY.RECONVERGENT B4, `(.L_x_282) ;  /* 0x0000015000047945 */ /* 0x000fe20003800200 */
[----:B---3--:R-:W1:Y:S04]  /*7d60*/  MUFU.RCP64H R15, R31 ;  /* 0x0000001f000f7308 */ /* 0x008e680000001800 */
[----:B-1----:R-:W-:-:S08]  /*7d70*/  DFMA R16, -R30, R14, 1 ;  /* 0x3ff000001e10742b */ /* 0x002fd0000000010e */
[----:B------:R-:W-:-:S08]  /*7d80*/  DFMA R16, R16, R16, R16 ;  /* 0x000000101010722b */ /* 0x000fd00000000010 */
[----:B------:R-:W-:Y:S02]  /*7d90*/  DFMA R16, R14, R16, R14 ;  /* 0x000000100e10722b */ /* 0x000fe4000000000e */
[----:B----4-:R-:W-:-:S06]  /*7da0*/  DMUL R8, R8, R10 ;  /* 0x0000000a08087228 */ /* 0x010fcc0000000000 */
[----:B------:R-:W-:Y:S02]  /*7db0*/  DFMA R10, -R30, R16, 1 ;  /* 0x3ff000001e0a742b */ /* 0x000fe40000000110 */
[----:B------:R-:W-:-:S06]  /*7dc0*/  DFMA R6, R6, R18, -R8 ;  /* 0x000000120606722b */ /* 0x000fcc0000000808 */
        /* <DEDUP_REMOVED lines=11> */
[----:B-----5:R-:W-:Y:S05]  /*7e80*/  CALL.REL.NOINC `($__internal_7_$__cuda_sm20_div_rn_f64_full) ;  /* 0x0000000400f87944 */ /* 0x020fea0003c00000 */
[----:B------:R-:W-:-:S07]  /*7e90*/  IMAD.MOV.U32 R9, RZ, RZ, R5 ;  /* 0x000000ffff097224 */ /* 0x000fce00078e0005 */
.L_x_283:
[----:B------:R-:W-:Y:S05]  /*7ea0*/  BSYNC.RECONVERGENT B4 ;  /* 0x0000000000047941 */ /* 0x000fea0003800200 */
.L_x_282:
[----:B------:R-:W0:Y:S01]  /*7eb0*/  LDC.64 R6, c[0x4][0x3f0] ;  /* 0x0100fc00ff067b82 */ /* 0x000e220000000a00 */
[----:B-----5:R-:W-:Y:S01]  /*7ec0*/  DFMA R2, -R12, R2, R8 ;  /* 0x000000020c02722b */ /* 0x020fe20000000108 */
[----:B------:R-:W-:-:S07]  /*7ed0*/  MOV R5, RZ ;  /* 0x000000ff00057202 */ /* 0x000fce0000000f00 */
[----:B------:R-:W-:Y:S02]  /*7ee0*/  DSETP.MAX.AND P1, P2, RZ, R2, PT ;  /* 0x00000002ff00722a */ /* 0x000fe40003a2f000 */
[----:B------:R-:W-:-:S05]  /*7ef0*/  IMAD.MOV.U32 R8, RZ, RZ, R3 ;  /* 0x000000ffff087224 */ /* 0x000fca00078e0003 */
[----:B------:R-:W-:Y:S02]  /*7f00*/  FSEL R9, R5, R8, P1 ;  /* 0x0000000805097208 */ /* 0x000fe40000800000 */
[----:B------:R-:W-:Y:S01]  /*7f10*/  MOV R5, R2 ;  /* 0x0000000200057202 */ /* 0x000fe20000000f00 */
[----:B------:R-:W-:-:S04]  /*7f20*/  IMAD.MOV.U32 R2, RZ, RZ, RZ ;  /* 0x000000ffff027224 */ /* 0x000fc800078e00ff */
[----:B------:R-:W-:Y:S01]  /*7f30*/  @P2 LOP3.LUT R9, R8, 0x80000, RZ, 0xfc, !PT ;  /* 0x0008000008092812 */ /* 0x000fe200078efcff */
[----:B0-----:R-:W-:Y:S01]  /*7f40*/  IMAD.WIDE.U32 R6, R0, 0x40000, R6 ;  /* 0x0004000000067825 */ /* 0x001fe200078e0006 */
[----:B------:R-:W-:Y:S02]  /*7f50*/  SEL R2, R2, R5, P1 ;  /* 0x0000000502027207 */ /* 0x000fe40000800000 */
[----:B------:R-:W-:Y:S01]  /*7f60*/  MOV R3, R9 ;  /* 0x0000000900037202 */ /* 0x000fe20000000f00 */
[----:B------:R-:W-:-:S05]  /*7f70*/  IMAD.WIDE.U32 R6, R4, 0x8, R6 ;  /* 0x0000000804067825 */ /* 0x000fca00078e0006 */
[----:B------:R0:W-:Y:S02]  /*7f80*/  STG.E.64 desc[UR8][R6.64], R2 ;  /* 0x0000000206007986 */ /* 0x0001e4000c101b08 */
.L_x_281:
[----:B------:R-:W-:Y:S05]  /*7f90*/  BSYNC.RECONVERGENT B3 ;  /* 0x0000000000037941 */ /* 0x000fea0003800200 */
.L_x_280:
[----:B------:R-:W-:Y:S05]  /*7fa0*/  @!P0 EXIT ;  /* 0x000000000000894d */ /* 0x000fea0003800000 */
[----:B0123--:R-:W0:Y:S08]  /*7fb0*/  LDC.64 R2, c[0x4][0x170] ;  /* 0x01005c00ff027b82 */ /* 0x00fe300000000a00 */
[----:B----4-:R-:W1:Y:S08]  /*7fc0*/  LDC.64 R6, c[0x4][0x260] ;  /* 0x01009800ff067b82 */ /* 0x010e700000000a00 */
[----:B------:R-:W2:Y:S01]  /*7fd0*/  LDC.64 R10, c[0x4][0xb8] ;  /* 0x01002e00ff0a7b82 */ /* 0x000ea20000000a00 */
[----:B0-----:R-:W-:-:S07]  /*7fe0*/  IMAD.WIDE.U32 R2, R0, 0x40000, R2 ;  /* 0x0004000000027825 */ /* 0x001fce00078e0002 */
[----:B------:R-:W0:Y:S01]  /*7ff0*/  LDC.64 R8, c[0x4][0xa0] ;  /* 0x01002800ff087b82 */ /* 0x000e220000000a00 */
[----:B------:R-:W-:-:S07]  /*8000*/  IMAD.WIDE.U32 R2, R4, 0x8, R2 ;  /* 0x0000000804027825 */ /* 0x000fce00078e0002 */
[----:B------:R-:W3:Y:S01]  /*8010*/  LDC.64 R12, c[0x4][0x270] ;  /* 0x01009c00ff0c7b82 */ /* 0x000ee20000000a00 */
[----:B------:R-:W4:Y:S01]  /*8020*/  LDG.E.64 R2, desc[UR8][R2.64] ;  /* 0x0000000802027981 */ /* 0x000f22000c1e1b00 */
[----:B-1----:R-:W-:-:S04]  /*8030*/  IMAD.WIDE.U32 R6, R0, 0x40000, R6 ;  /* 0x0004000000067825 */ /* 0x002fc800078e0006 */
[----:B--2---:R-:W-:Y:S02]  /*8040*/  IMAD.WIDE.U32 R10, R0, 0x40000, R10 ;  /* 0x00040000000a7825 */ /* 0x004fe400078e000a */
[----:B------:R-:W1:Y:S02]  /*8050*/  LDC.64 R16, c[0x4][0x368] ;  /* 0x0100da00ff107b82 */ /* 0x000e640000000a00 */
[----:B------:R-:W-:-:S04]  /*8060*/  IMAD.WIDE.U32 R6, R4, 0x8, R6 ;  /* 0x0000000804067825 */ /* 0x000fc800078e0006 */
[----:B0-----:R-:W-:Y:S02]  /*8070*/  IMAD.WIDE.U32 R8, R0, 0x40000, R8 ;  /* 0x0004000000087825 */ /* 0x001fe400078e0008 */
[----:B------:R-:W0:Y:S02]  /*8080*/  LDC.64 R18, c[0x4][0x3f0] ;  /* 0x0100fc00ff127b82 */ /* 0x000e240000000a00 */
[----:B------:R-:W-:-:S04]  /*8090*/  IMAD.WIDE.U32 R10, R4, 0x8, R10 ;  /* 0x00000008040a7825 */ /* 0x000fc800078e000a */
[----:B------:R-:W-:Y:S02]  /*80a0*/  IMAD.WIDE.U32 R14, R4, 0x8, R8 ;  /* 0x00000008040e7825 */ /* 0x000fe400078e0008 */
[----:B------:R-:W2:Y:S01]  /*80b0*/  LDC.64 R20, c[0x4][0x140] ;  /* 0x01005000ff147b82 */ /* 0x000ea20000000a00 */
[----:B----4-:R4:W-:Y:S04]  /*80c0*/  STG.E.64 desc[UR8][R6.64], R2 ;  /* 0x0000000206007986 */ /* 0x0109e8000c101b08 */
[----:B------:R5:W2:Y:S04]  /*80d0*/  LDG.E.64 R8, desc[UR8][R14.64] ;  /* 0x000000080e087981 */ /* 0x000aa8000c1e1b00 */
[----:B------:R-:W2:Y:S01]  /*80e0*/  LDG.E.64 R10, desc[UR8][R10.64] ;  /* 0x000000080a0a7981 */ /* 0x000ea2000c1e1b00 */
[----:B---3--:R-:W-:-:S04]  /*80f0*/  IMAD.WIDE.U32 R12, R0, 0x40000, R12 ;  /* 0x00040000000c7825 */ /* 0x008fc800078e000c */
[C---:B-1----:R-:W-:Y:S01]  /*8100*/  IMAD.WIDE.U32 R16, R0.reuse, 0x40000, R16 ;  /* 0x0004000000107825 */ /* 0x042fe200078e0010 */
[----:B-----5:R-:W1:Y:S03]  /*8110*/  LDC.64 R14, c[0x4][0x218] ;  /* 0x01008600ff0e7b82 */ /* 0x020e660000000a00 */
[----:B0-----:R-:W-:-:S04]  /*8120*/  IMAD.WIDE.U32 R18, R0, 0x40000, R18 ;  /* 0x0004000000127825 */ /* 0x001fc800078e0012 */
[----:B------:R-:W-:-:S04]  /*8130*/  IMAD.WIDE.U32 R12, R4, 0x8, R12 ;  /* 0x00000008040c7825 */ /* 0x000fc800078e000c */
[----:B----4-:R-:W-:-:S04]  /*8140*/  IMAD.WIDE.U32 R6, R4, 0x8, R16 ;  /* 0x0000000804067825 */ /* 0x010fc800078e0010 */
[----:B------:R-:W-:Y:S01]  /*8150*/  IMAD.WIDE.U32 R2, R4, 0x8, R18 ;  /* 0x0000000804027825 */ /* 0x000fe200078e0012 */
[----:B--2---:R-:W-:Y:S01]  /*8160*/  DADD R8, R8, R10 ;  /* 0x0000000008087229 */ /* 0x004fe2000000000a */
[----:B------:R-:W0:Y:S06]  /*8170*/  LDC.64 R10, c[0x4][0x98] ;  /* 0x01002600ff0a7b82 */ /* 0x000e2c0000000a00 */
[----:B------:R2:W-:Y:S04]  /*8180*/  STG.E.64 desc[UR8][R12.64], R8 ;  /* 0x000000080c007986 */ /* 0x0005e8000c101b08 */
[----:B------:R-:W3:Y:S04]  /*8190*/  LDG.E.64 R6, desc[UR8][R6.64] ;  /* 0x0000000806067981 */ /* 0x000ee8000c1e1b00 */
[----:B------:R-:W3:Y:S01]  /*81a0*/  LDG.E.64 R2, desc[UR8][R2.64] ;  /* 0x0000000802027981 */ /* 0x000ee2000c1e1b00 */
[----:B-1----:R-:W-:Y:S01]  /*81b0*/  IMAD.WIDE.U32 R14, R0, 0x40000, R14 ;  /* 0x00040000000e7825 */ /* 0x002fe200078e000e */
[----:B--2---:R-:W1:Y:S03]  /*81c0*/  LDC.64 R12, c[0x4][0x220] ;  /* 0x01008800ff0c7b82 */ /* 0x004e660000000a00 */
[----:B------:R-:W-:-:S04]  /*81d0*/  IMAD.WIDE.U32 R14, R4, 0x8, R14 ;  /* 0x00000008040e7825 */ /* 0x000fc800078e000e */
[----:B0-----:R-:W-:-:S04]  /*81e0*/  IMAD.WIDE.U32 R16, R0, 0x40000, R10 ;  /* 0x0004000000107825 */ /* 0x001fc800078e000a */
[----:B------:R-:W-:Y:S02]  /*81f0*/  IMAD.WIDE.U32 R18, R4, 0x8, R16 ;  /* 0x0000000804127825 */ /* 0x000fe400078e0010 */
[----:B------:R-:W0:Y:S01]  /*8200*/  LDC.64 R16, c[0x4][0x110] ;  /* 0x01004400ff107b82 */ /* 0x000e220000000a00 */
[----:B---3--:R-:W-:-:S07]  /*8210*/  DADD R10, R6, -R2 ;  /* 0x00000000060a7229 */ /* 0x008fce0000000802 */
[----:B------:R2:W-:Y:S04]  /*8220*/  STG.E.64 desc[UR8][R14.64], R10 ;  /* 0x0000000a0e007986 */ /* 0x0005e8000c101b08 */
[----:B------:R3:W4:Y:S01]  /*8230*/  LDG.E.64 R8, desc[UR8][R18.64] ;  /* 0x0000000812087981 */ /* 0x000722000c1e1b00 */
[----:B-1----:R-:W-:-:S04]  /*8240*/  IMAD.WIDE.U32 R12, R0, 0x40000, R12 ;  /* 0x00040000000c7825 */ /* 0x002fc800078e000c */
[----:B0-----:R-:W-:-:S04]  /*8250*/  IMAD.WIDE.U32 R16, R0, 0x40000, R16 ;  /* 0x0004000000107825 */ /* 0x001fc800078e0010 */
[C---:B------:R-:W-:Y:S01]  /*8260*/  IMAD.WIDE.U32 R12, R4.reuse, 0x8, R12 ;  /* 0x00000008040c7825 */ /* 0x040fe200078e000c */
[----:B--2---:R-:W0:Y:S03]  /*8270*/  LDC.64 R10, c[0x4][0x2b8] ;  /* 0x0100ae00ff0a7b82 */ /* 0x004e260000000a00 */
[----:B------:R-:W-:-:S05]  /*8280*/  IMAD.WIDE.U32 R16, R4, 0x8, R16 ;  /* 0x0000000804107825 */ /* 0x000fca00078e0010 */
[----:B------:R-:W1:Y:S08]  /*8290*/  LDC.64 R14, c[0x4][0x348] ;  /* 0x0100d200ff0e7b82 */ /* 0x000e700000000a00 */
[----:B---3--:R-:W2:Y:S01]  /*82a0*/  LDC.64 R18, c[0x4][0x298] ;  /* 0x0100a600ff127b82 */ /* 0x008ea20000000a00 */
[----:B----4-:R-:W-:-:S07]  /*82b0*/  DADD R8, -R2, R8 ;  /* 0x0000000002087229 */ /* 0x010fce0000000108 */
[----:B------:R3:W-:Y:S04]  /*82c0*/  STG.E.64 desc[UR8][R12.64], R8 ;  /* 0x000000080c007986 */ /* 0x0007e8000c101b08 */
[----:B------:R-:W4:Y:S01]  /*82d0*/  LDG.E.64 R16, desc[UR8][R16.64] ;  /* 0x0000000810107981 */ /* 0x000f22000c1e1b00 */
[----:B0-----:R-:W-:-:S04]  /*82e0*/  IMAD.WIDE.U32 R10, R0, 0x40000, R10 ;  /* 0x00040000000a7825 */ /* 0x001fc800078e000a */
[----:B-1----:R-:W-:-:S04]  /*82f0*/  IMAD.WIDE.U32 R14, R0, 0x40000, R14 ;  /* 0x00040000000e7825 */ /* 0x002fc800078e000e */
[C---:B------:R-:W-:Y:S01]  /*8300*/  IMAD.WIDE.U32 R10, R4.reuse, 0x8, R10 ;  /* 0x00000008040a7825 */ /* 0x040fe200078e000a */
[----:B---3--:R-:W0:Y:S03]  /*8310*/  LDC.64 R12, c[0x4][0x138] ;  /* 0x01004e00ff0c7b82 */ /* 0x008e260000000a00 */
[----:B------:R-:W-:Y:S01]  /*8320*/  IMAD.WIDE.U32 R14, R4, 0x8, R14 ;  /* 0x00000008040e7825 */ /* 0x000fe200078e000e */
[----:B----4-:R-:W-:Y:S05]  /*8330*/  STG.E.64 desc[UR8][R10.64], R16 ;  /* 0x000000100a007986 */ /* 0x010fea000c101b08 */
[----:B------:R-:W3:Y:S01]  /*8340*/  LDG.E.64 R14, desc[UR8][R14.64] ;  /* 0x000000080e0e7981 */ /* 0x000ee2000c1e1b00 */
[----:B--2---:R-:W-:-:S04]  /*8350*/  IMAD.WIDE.U32 R8, R0, 0x40000, R18 ;  /* 0x0004000000087825 */ /* 0x004fc800078e0012 */
[----:B0-----:R-:W-:-:S04]  /*8360*/  IMAD.WIDE.U32 R12, R0, 0x40000, R12 ;  /* 0x00040000000c7825 */ /* 0x001fc800078e000c */
[----:B------:R-:W-:-:S04]  /*8370*/  IMAD.WIDE.U32 R18, R0, 0x40000, R20 ;  /* 0x0004000000127825 */ /* 0x000fc800078e0014 */
[----:B------:R-:W-:-:S04]  /*8380*/  IMAD.WIDE.U32 R8, R4, 0x8, R8 ;  /* 0x0000000804087825 */ /* 0x000fc800078e0008 */
[----:B------:R-:W-:-:S04]  /*8390*/  IMAD.WIDE.U32 R12, R4, 0x8, R12 ;  /* 0x00000008040c7825 */ /* 0x000fc800078e000c */
[----:B------:R-:W-:Y:S01]  /*83a0*/  IMAD.WIDE.U32 R18, R4, 0x8, R18 ;  /* 0x0000000804127825 */ /* 0x000fe200078e0012 */
[----:B---3--:R-:W-:Y:S04]  /*83b0*/  STG.E.64 desc[UR8][R8.64], R14 ;  /* 0x0000000e08007986 */ /* 0x008fe8000c101b08 */
[----:B------:R-:W-:Y:S04]  /*83c0*/  STG.E.64 desc[UR8][R12.64], R6 ;  /* 0x000000060c007986 */ /* 0x000fe8000c101b08 */
[----:B------:R-:W-:Y:S01]  /*83d0*/  STG.E.64 desc[UR8][R18.64], R2 ;  /* 0x0000000212007986 */ /* 0x000fe2000c101b08 */
[----:B------:R-:W-:Y:S05]  /*83e0*/  EXIT ;  /* 0x000000000000794d */ /* 0x000fea0003800000 */
        .weak           $__internal_6_$__cuda_sm20_dblrcp_rn_slowpath_v3
        .type           $__internal_6_$__cuda_sm20_dblrcp_rn_slowpath_v3,@function
        .size           $__internal_6_$__cuda_sm20_dblrcp_rn_slowpath_v3,($__internal_7_$__cuda_sm20_div_rn_f64_full - $__internal_6_$__cuda_sm20_dblrcp_rn_slowpath_v3)
$__internal_6_$__cuda_sm20_dblrcp_rn_slowpath_v3:
[----:B------:R-:W-:Y:S01]  /*83f0*/  DSETP.GTU.AND P2, PT, |R20|, +INF , PT ;  /* 0x7ff000001400742a */ /* 0x000fe20003f4c200 */
[----:B------:R-:W-:-:S13]  /*8400*/  BSSY.RECONVERGENT B7, `(.L_x_284) ;  /* 0x0000024000077945 */ /* 0x000fda0003800200 */
[----:B------:R-:W-:Y:S05]  /*8410*/  @P2 BRA `(.L_x_285) ;  /* 0x0000000000802947 */ /* 0x000fea0003800000 */
[----:B------:R-:W-:-:S05]  /*8420*/  LOP3.LUT R8, R21, 0x7fffffff, RZ, 0xc0, !PT ;  /* 0x7fffffff15087812 */ /* 0x000fca00078ec0ff */
[----:B------:R-:W-:-:S05]  /*8430*/  VIADD R3, R8, 0xffffffff ;  /* 0xffffffff08037836 */ /* 0x000fca0000000000 */
[----:B------:R-:W-:-:S13]  /*8440*/  ISETP.GE.U32.AND P2, PT, R3, 0x7fefffff, PT ;  /* 0x7fefffff0300780c */ /* 0x000fda0003f46070 */
[----:B------:R-:W-:Y:S02]  /*8450*/  @P2 LOP3.LUT R7, R21, 0x7ff00000, RZ, 0x3c, !PT ;  /* 0x7ff0000015072812 */ /* 0x000fe400078e3cff */
[----:B------:R-:W-:Y:S01]  /*8460*/  @P2 MOV R6, RZ ;  /* 0x000000ff00062202 */ /* 0x000fe20000000f00 */
[----:B------:R-:W-:Y:S06]  /*8470*/  @P2 BRA `(.L_x_286) ;  /* 0x0000000000702947 */ /* 0x000fec0003800000 */
[----:B------:R-:W-:-:S13]  /*8480*/  ISETP.GE.U32.AND P2, PT, R8, 0x1000001, PT ;  /* 0x010000010800780c */ /* 0x000fda0003f46070 */
[----:B------:R-:W-:Y:S05]  /*8490*/  @!P2 BRA `(.L_x_287) ;  /* 0x000000000038a947 */ /* 0x000fea0003800000 */
[----:B------:R-:W-:Y:S01]  /*84a0*/  VIADD R7, R21, 0xc0200000 ;  /* 0xc020000015077836 */ /* 0x000fe20000000000 */
[----:B------:R-:W-:Y:S01]  /*84b0*/  MOV R6, R20 ;  /* 0x0000001400067202 */ /* 0x000fe20000000f00 */
[----:B------:R-:W-:Y:S02]  /*84c0*/  IMAD.MOV.U32 R8, RZ, RZ, R5 ;  /* 0x000000ffff087224 */ /* 0x000fe400078e0005 */
[----:B------:R-:W0:Y:S04]  /*84d0*/  MUFU.RCP64H R9, R7 ;  /* 0x0000000700097308 */ /* 0x000e280000001800 */
        /* <DEDUP_REMOVED lines=10> */
.L_x_287:
[----:B------:R-:W-:Y:S01]  /*8580*/  DMUL R8, R20, 8.11296384146066816958e+31 ;  /* 0x4690000014087828 */ /* 0x000fe20000000000 */
[----:B------:R-:W-:-:S05]  /*8590*/  MOV R6, R5 ;  /* 0x0000000500067202 */ /* 0x000fca0000000f00 */
        /* <DEDUP_REMOVED lines=8> */
.L_x_285:
[----:B------:R-:W-:Y:S01]  /*8620*/  LOP3.LUT R7, R21, 0x80000, RZ, 0xfc, !PT ;  /* 0x0008000015077812 */ /* 0x000fe200078efcff */
[----:B------:R-:W-:-:S07]  /*8630*/  IMAD.MOV.U32 R6, RZ, RZ, R20 ;  /* 0x000000ffff067224 */ /* 0x000fce00078e0014 */
.L_x_286:
[----:B------:R-:W-:Y:S05]  /*8640*/  BSYNC.RECONVERGENT B7 ;  /* 0x0000000000077941 */ /* 0x000fea0003800200 */
.L_x_284:
[----:B------:R-:W-:-:S04]  /*8650*/  MOV R3, 0x0 ;  /* 0x0000000000037802 */ /* 0x000fc80000000f00 */
[----:B------:R-:W-:Y:S05]  /*8660*/  RET.REL.NODEC R2 `(_Z6cldprpv) ;  /* 0xffffff7802647950 */ /* 0x000fea0003c3ffff */
        .weak           $__internal_7_$__cuda_sm20_div_rn_f64_full
        .type           $__internal_7_$__cuda_sm20_div_rn_f64_full,@function
        .size           $__internal_7_$__cuda_sm20_div_rn_f64_full,($_Z6cldprpv$__internal_accurate_pow - $__internal_7_$__cuda_sm20_div_rn_f64_full)
$__internal_7_$__cuda_sm20_div_rn_f64_full:
[C---:B------:R-:W-:Y:S01]  /*8670*/  FSETP.GEU.AND P4, PT, |R31|.reuse, 1.469367938527859385e-39, PT ;  /* 0x001000001f00780b */ /* 0x040fe20003f8e200 */
[----:B------:R-:W-:Y:S01]  /*8680*/  IMAD.MOV.U32 R33, RZ, RZ, R5 ;  /* 0x000000ffff217224 */ /* 0x000fe200078e0005 */
[----:B------:R-:W-:Y:S01]  /*8690*/  LOP3.LUT R28, R31, 0x800fffff, RZ, 0xc0, !PT ;  /* 0x800fffff1f1c7812 */ /* 0x000fe200078ec0ff */
[----:B------:R-:W-:Y:S01]  /*86a0*/  HFMA2 R10, -RZ, RZ, 0, 5.9604644775390625e-08 ;  /* 0x00000001ff0a7431 */ /* 0x000fe200000001ff */
[----:B------:R-:W-:Y:S01]  /*86b0*/  MOV R32, R8 ;  /* 0x0000000800207202 */ /* 0x000fe20000000f00 */
[----:B------:R-:W-:Y:S01]  /*86c0*/  IMAD.MOV.U32 R7, RZ, RZ, 0x1ca00000 ;  /* 0x1ca00000ff077424 */ /* 0x000fe200078e00ff */
[----:B------:R-:W-:Y:S01]  /*86d0*/  LOP3.LUT R29, R28, 0x3ff00000, RZ, 0xfc, !PT ;  /* 0x3ff000001c1d7812 */ /* 0x000fe200078efcff */
[----:B------:R-:W-:Y:S01]  /*86e0*/  IMAD.MOV.U32 R28, RZ, RZ, R30 ;  /* 0x000000ffff1c7224 */ /* 0x000fe200078e001e */
[C---:B------:R-:W-:Y:S01]  /*86f0*/  FSETP.GEU.AND P5, PT, |R33|.reuse, 1.469367938527859385e-39, PT ;  /* 0x001000002100780b */ /* 0x040fe20003fae200 */
[----:B------:R-:W-:Y:S01]  /*8700*/  BSSY.RECONVERGENT B1, `(.L_x_288) ;  /* 0x0000055000017945 */ /* 0x000fe20003800200 */
[----:B------:R-:W-:-:S02]  /*8710*/  LOP3.LUT R5, R33, 0x7ff00000, RZ, 0xc0, !PT ;  /* 0x7ff0000021057812 */ /* 0x000fc400078ec0ff */
[----:B------:R-:W-:Y:S01]  /*8720*/  LOP3.LUT R9, R31, 0x7ff00000, RZ, 0xc0, !PT ;  /* 0x7ff000001f097812 */ /* 0x000fe200078ec0ff */
[----:B------:R-:W-:Y:S01]  /*8730*/  @!P4 DMUL R28, R30, 8.98846567431157953865e+307 ;  /* 0x7fe000001e1cc828 */ /* 0x000fe20000000000 */
[----:B------:R-:W-:-:S05]  /*8740*/  MOV R34, R32 ;  /* 0x0000002000227202 */ /* 0x000fca0000000f00 */
[----:B------:R-:W0:Y:S02]  /*8750*/  MUFU.RCP64H R11, R29 ;  /* 0x0000001d000b7308 */ /* 0x000e240000001800 */
[----:B------:R-:W-:Y:S01]  /*8760*/  @!P5 LOP3.LUT R8, R31, 0x7ff00000, RZ, 0xc0, !PT ;  /* 0x7ff000001f08d812 */ /* 0x000fe200078ec0ff */
[----:B------:R-:W-:-:S03]  /*8770*/  @!P5 IMAD.MOV.U32 R36, RZ, RZ, RZ ;  /* 0x000000ffff24d224 */ /* 0x000fc600078e00ff */
[----:B------:R-:W-:-:S04]  /*8780*/  @!P5 ISETP.GE.U32.AND P6, PT, R5, R8, PT ;  /* 0x000000080500d20c */ /* 0x000fc80003fc6070 */
[----:B------:R-:W-:Y:S02]  /*8790*/  @!P5 SEL R8, R7, 0x63400000, !P6 ;  /* 0x634000000708d807 */ /* 0x000fe40007000000 */
[----:B------:R-:W-:Y:S02]  /*87a0*/  ISETP.GE.U32.AND P6, PT, R5, R9, PT ;  /* 0x000000090500720c */ /* 0x000fe40003fc6070 */
[----:B------:R-:W-:Y:S02]  /*87b0*/  @!P5 LOP3.LUT R8, R8, 0x80000000, R33, 0xf8, !PT ;  /* 0x800000000808d812 */ /* 0x000fe400078ef821 */
[----:B------:R-:W-:Y:S01]  /*87c0*/  @!P4 LOP3.LUT R9, R29, 0x7ff00000, RZ, 0xc0, !PT ;  /* 0x7ff000001d09c812 */ /* 0x000fe200078ec0ff */
[----:B0-----:R-:W-:Y:S01]  /*87d0*/  DFMA R38, R10, -R28, 1 ;  /* 0x3ff000000a26742b */ /* 0x001fe2000000081c */
[----:B------:R-:W-:Y:S02]  /*87e0*/  @!P5 LOP3.LUT R37, R8, 0x100000, RZ, 0xfc, !PT ;  /* 0x001000000825d812 */ /* 0x000fe400078efcff */
[----:B------:R-:W-:-:S05]  /*87f0*/  MOV R8, R5 ;  /* 0x0000000500087202 */ /* 0x000fca0000000f00 */
[----:B------:R-:W-:-:S08]  /*8800*/  DFMA R38, R38, R38, R38 ;  /* 0x000000262626722b */ /* 0x000fd00000000026 */
[----:B------:R-:W-:Y:S01]  /*8810*/  DFMA R38, R10, R38, R10 ;  /* 0x000000260a26722b */ /* 0x000fe2000000000a */
[----:B------:R-:W-:-:S04]  /*8820*/  SEL R10, R7, 0x63400000, !P6 ;  /* 0x63400000070a7807 */ /* 0x000fc80007000000 */
[----:B------:R-:W-:-:S03]  /*8830*/  LOP3.LUT R35, R10, 0x800fffff, R33, 0xf8, !PT ;  /* 0x800fffff0a237812 */ /* 0x000fc600078ef821 */
[----:B------:R-:W-:-:S03]  /*8840*/  DFMA R10, R38, -R28, 1 ;  /* 0x3ff00000260a742b */ /* 0x000fc6000000081c */
[----:B------:R-:W-:-:S05]  /*8850*/  @!P5 DFMA R34, R34, 2, -R36 ;  /* 0x400000002222d82b */ /* 0x000fca0000000824 */
[----:B------:R-:W-:Y:S01]  /*8860*/  DFMA R38, R38, R10, R38 ;  /* 0x0000000a2626722b */ /* 0x000fe20000000026 */
[----:B------:R-:W-:-:S04]  /*8870*/  IADD3 R11, PT, PT, R9, -0x1, RZ ;  /* 0xffffffff090b7810 */ /* 0x000fc80007ffe0ff */
[----:B------:R-:W-:-:S03]  /*8880*/  @!P5 LOP3.LUT R8, R35, 0x7ff00000, RZ, 0xc0, !PT ;  /* 0x7ff000002308d812 */ /* 0x000fc600078ec0ff */
[----:B------:R-:W-:Y:S02]  /*8890*/  DMUL R36, R38, R34 ;  /* 0x0000002226247228 */ /* 0x000fe40000000000 */
[----:B------:R-:W-:-:S05]  /*88a0*/  VIADD R10, R8, 0xffffffff ;  /* 0xffffffff080a7836 */ /* 0x000fca0000000000 */
[----:B------:R-:W-:Y:S01]  /*88b0*/  ISETP.GT.U32.AND P4, PT, R10, 0x7feffffe, PT ;  /* 0x7feffffe0a00780c */ /* 0x000fe20003f84070 */
[----:B------:R-:W-:-:S03]  /*88c0*/  DFMA R40, R36, -R28, R34 ;  /* 0x8000001c2428722b */ /* 0x000fc60000000022 */
[----:B------:R-:W-:-:S05]  /*88d0*/  ISETP.GT.U32.OR P4, PT, R11, 0x7feffffe, P4 ;  /* 0x7feffffe0b00780c */ /* 0x000fca0002784470 */
[----:B------:R-:W-:-:S08]  /*88e0*/  DFMA R10, R38, R40, R36 ;  /* 0x00000028260a722b */ /* 0x000fd00000000024 */
[----:B------:R-:W-:Y:S05]  /*88f0*/  @P4 BRA `(.L_x_289) ;  /* 0x0000000000744947 */ /* 0x000fea0003800000 */
[----:B------:R-:W-:Y:S01]  /*8900*/  LOP3.LUT R8, R31, 0x7ff00000, RZ, 0xc0, !PT ;  /* 0x7ff000001f087812 */ /* 0x000fe200078ec0ff */
[----:B------:R-:W-:-:S03]  /*8910*/  IMAD.MOV.U32 R32, RZ, RZ, RZ ;  /* 0x000000ffff207224 */ /* 0x000fc600078e00ff */
[CC--:B------:R-:W-:Y:S02]  /*8920*/  VIADDMNMX R9, R5.reuse, -R8.reuse, 0xb9600000, !PT ;  /* 0xb960000005097446 */ /* 0x0c0fe40007800908 */
[----:B------:R-:W-:Y:S02]  /*8930*/  ISETP.GE.U32.AND P4, PT, R5, R8, PT ;  /* 0x000000080500720c */ /* 0x000fe40003f86070 */
[----:B------:R-:W-:Y:S02]  /*8940*/  VIMNMX R9, PT, PT, R9, 0x46a00000, PT ;  /* 0x46a0000009097848 */ /* 0x000fe40003fe0100 */
[----:B------:R-:W-:-:S05]  /*8950*/  SEL R8, R7, 0x63400000, !P4 ;  /* 0x6340000007087807 */ /* 0x000fca0006000000 */
        /* <DEDUP_REMOVED lines=20> */
[----:B------:R-:W-:Y:S01]  /*8aa0*/  IMAD.MOV.U32 R36, RZ, RZ, R8 ;  /* 0x000000ffff247224 */ /* 0x000fe200078e0008 */
[----:B------:R-:W-:Y:S01]  /*8ab0*/  MOV R37, R9 ;  /* 0x0000000900257202 */ /* 0x000fe20000000f00 */
[----:B------:R-:W-:Y:S06]  /*8ac0*/  BRA `(.L_x_290) ;  /* 0x0000000000607947 */ /* 0x000fec0003800000 */
.L_x_289:
        /* <DEDUP_REMOVED lines=14> */
[----:B------:R-:W-:Y:S01]  /*8bb0*/  @P4 IMAD.MOV.U32 R36, RZ, RZ, RZ ;  /* 0x000000ffff244224 */ /* 0x000fe200078e00ff */
[----:B------:R-:W-:Y:S01]  /*8bc0*/  @P4 MOV R37, R5 ;  /* 0x0000000500254202 */ /* 0x000fe20000000f00 */
[----:B------:R-:W-:Y:S06]  /*8bd0*/  BRA `(.L_x_290) ;  /* 0x00000000001c7947 */ /* 0x000fec0003800000 */
.L_x_292:
[----:B------:R-:W-:Y:S01]  /*8be0*/  LOP3.LUT R5, R31, 0x80000, RZ, 0xfc, !PT ;  /* 0x000800001f057812 */ /* 0x000fe200078efcff */
[----:B------:R-:W-:-:S03]  /*8bf0*/  IMAD.MOV.U32 R36, RZ, RZ, R30 ;  /* 0x000000ffff247224 */ /* 0x000fc600078e001e */
[----:B------:R-:W-:Y:S01]  /*8c00*/  MOV R37, R5 ;  /* 0x0000000500257202 */ /* 0x000fe20000000f00 */
[----:B------:R-:W-:Y:S06]  /*8c10*/  BRA `(.L_x_290) ;  /* 0x00000000000c7947 */ /* 0x000fec0003800000 */
.L_x_291:
[----:B------:R-:W-:Y:S02]  /*8c20*/  LOP3.LUT R5, R33, 0x80000, RZ, 0xfc, !PT ;  /* 0x0008000021057812 */ /* 0x000fe400078efcff */
[----:B------:R-:W-:-:S03]  /*8c30*/  MOV R36, R32 ;  /* 0x0000002000247202 */ /* 0x000fc60000000f00 */
[----:B------:R-:W-:-:S07]  /*8c40*/  IMAD.MOV.U32 R37, RZ, RZ, R5 ;  /* 0x000000ffff257224 */ /* 0x000fce00078e0005 */
.L_x_290:
[----:B------:R-:W-:Y:S05]  /*8c50*/  BSYNC.RECONVERGENT B1 ;  /* 0x0000000000017941 */ /* 0x000fea0003800200 */
.L_x_288:
[----:B------:R-:W-:Y:S01]  /*8c60*/  IMAD.MOV.U32 R7, RZ, RZ, 0x0 ;  /* 0x00000000ff077424 */ /* 0x000fe200078e00ff */
[----:B------:R-:W-:Y:S02]  /*8c70*/  MOV R8, R36 ;  /* 0x0000002400087202 */ /* 0x000fe40000000f00 */
[----:B------:R-:W-:Y:S01]  /*8c80*/  MOV R5, R37 ;  /* 0x0000002500057202 */ /* 0x000fe20000000f00 */
[----:B------:R-:W-:Y:S06]  /*8c90*/  RET.REL.NODEC R6 `(_Z6cldprpv) ;  /* 0xffffff7006d87950 */ /* 0x000fec0003c3ffff */
        .type           $_Z6cldprpv$__internal_accurate_pow,@function
        .size           $_Z6cldprpv$__internal_accurate_pow,(.L_x_495 - $_Z6cldprpv$__internal_accurate_pow)
$_Z6cldprpv$__internal_accurate_pow:
[----:B------:R-:W-:Y:S01]  /*8ca0*/  ISETP.GT.U32.AND P4, PT, R27, 0xfffff, PT ;  /* 0x000fffff1b00780c */ /* 0x000fe20003f84070 */
[----:B------:R-:W-:Y:S01]  /*8cb0*/  IMAD.MOV.U32 R8, RZ, RZ, RZ ;  /* 0x000000ffff087224 */ /* 0x000fe200078e00ff */
[----:B------:R-:W-:Y:S01]  /*8cc0*/  MOV R7, R27 ;  /* 0x0000001b00077202 */ /* 0x000fe20000000f00 */
        /* <DEDUP_REMOVED lines=9> */
[----:B------:R-:W-:-:S04]  /*8d60*/  LOP3.LUT R7, R7, 0x800fffff, RZ, 0xc0, !PT ;  /* 0x800fffff07077812 */ /* 0x000fc800078ec0ff */
[----:B------:R-:W-:-:S04]  /*8d70*/  LOP3.LUT R7, R7, 0x3ff00000, RZ, 0xfc, !PT ;  /* 0x3ff0000007077812 */ /* 0x000fc800078efcff */
[----:B------:R-:W-:-:S13]  /*8d80*/  ISETP.GE.U32.AND P5, PT, R7, 0x3ff6a09f, PT ;  /* 0x3ff6a09f0700780c */ /* 0x000fda0003fa6070 */
[----:B------:R-:W-:-:S04]  /*8d90*/  @P5 IADD3 R9, PT, PT, R7, -0x100000, RZ ;  /* 0xfff0000007095810 */ /* 0x000fc80007ffe0ff */
[----:B------:R-:W-:-:S06]  /*8da0*/  @P5 MOV R7, R9 ;  /* 0x0000000900075202 */ /* 0x000fcc0000000f00 */
[C---:B------:R-:W-:Y:S02]  /*8db0*/  DADD R28, R6.reuse, 1 ;  /* 0x3ff00000061c7429 */ /* 0x040fe40000000000 */
[----:B------:R-:W-:-:S04]  /*8dc0*/  DADD R6, R6, -1 ;  /* 0xbff0000006067429 */ /* 0x000fc80000000000 */
[----:B------:R-:W0:Y:S02]  /*8dd0*/  MUFU.RCP64H R9, R29 ;  /* 0x0000001d00097308 */ /* 0x000e240000001800 */
[----:B0-----:R-:W-:-:S08]  /*8de0*/  DFMA R10, -R28, R8, 1 ;  /* 0x3ff000001c0a742b */ /* 0x001fd00000000108 */
[----:B------:R-:W-:-:S08]  /*8df0*/  DFMA R10, R10, R10, R10 ;  /* 0x0000000a0a0a722b */ /* 0x000fd0000000000a */
[----:B------:R-:W-:Y:S01]  /*8e00*/  DFMA R10, R8, R10, R8 ;  /* 0x0000000a080a722b */ /* 0x000fe20000000008 */
[----:B------:R-:W-:Y:S01]  /*8e10*/  HFMA2 R9, -RZ, RZ, 1.703125, -23840 ;  /* 0x3ed0f5d2ff097431 */ /* 0x000fe200000001ff */
[----:B------:R-:W-:-:S06]  /*8e20*/  MOV R8, 0x41ad3b5a ;  /* 0x41ad3b5a00087802 */ /* 0x000fcc0000000f00 */
[----:B------:R-:W-:-:S08]  /*8e30*/  DMUL R38, R6, R10 ;  /* 0x0000000a06267228 */ /* 0x000fd00000000000 */
[----:B------:R-:W-:-:S08]  /*8e40*/  DFMA R38, R6, R10, R38 ;  /* 0x0000000a0626722b */ /* 0x000fd00000000026 */
[----:B------:R-:W-:-:S08]  /*8e50*/  DMUL R32, R38, R38 ;  /* 0x0000002626207228 */ /* 0x000fd00000000000 */
[----:B------:R-:W-:Y:S01]  /*8e60*/  DFMA R8, R32, UR6, R8 ;  /* 0x0000000620087c2b */ /* 0x000fe20008000008 */
[----:B------:R-:W-:Y:S01]  /*8e70*/  UMOV UR6, 0x75488a3f ;  /* 0x75488a3f00067882 */ /* 0x000fe20000000000 */
[----:B------:R-:W-:-:S06]  /*8e80*/  UMOV UR7, 0x3ef3b20a ;  /* 0x3ef3b20a00077882 */ /* 0x000fcc0000000000 */
[----:B------:R-:W-:Y:S01]  /*8e90*/  DFMA R30, R32, R8, UR6 ;  /* 0x00000006201e7e2b */ /* 0x000fe20008000008 */
        /* <DEDUP_REMOVED lines=10> */
[----:B------:R-:W-:-:S05]  /*8f40*/  DFMA R8, R6, -R38, R8 ;  /* 0x800000260608722b */ /* 0x000fca0000000008 */
[----:B------:R-:W-:Y:S01]  /*8f50*/  DFMA R30, R32, R30, UR6 ;  /* 0x00000006201e7e2b */ /* 0x000fe2000800001e */
[----:B------:R-:W-:Y:S01]  /*8f60*/  UMOV UR6, 0x99999dfb ;  /* 0x99999dfb00067882 */ /* 0x000fe20000000000 */
[----:B------:R-:W-:Y:S01]  /*8f70*/  UMOV UR7, 0x3f899999 ;  /* 0x3f89999900077882 */ /* 0x000fe20000000000 */
[----:B------:R-:W-:Y:S02]  /*8f80*/  DMUL R8, R10, R8 ;  /* 0x000000080a087228 */ /* 0x000fe40000000000 */
[----:B------:R-:W-:-:S03]  /*8f90*/  DMUL R10, R38, R38 ;  /* 0x00000026260a7228 */ /* 0x000fc60000000000 */
[----:B------:R-:W-:Y:S01]  /*8fa0*/  DFMA R30, R32, R30, UR6 ;  /* 0x00000006201e7e2b */ /* 0x000fe2000800001e */
[----:B------:R-:W-:Y:S01]  /*8fb0*/  UMOV UR6, 0x55555555 ;  /* 0x5555555500067882 */ /* 0x000fe20000000000 */
[----:B------:R-:W-:-:S03]  /*8fc0*/  UMOV UR7, 0x3fb55555 ;  /* 0x3fb5555500077882 */ /* 0x000fc60000000000 */
[----:B------:R-:W-:-:S03]  /*8fd0*/  DMUL R34, R38, R10 ;  /* 0x0000000a26227228 */ /* 0x000fc60000000000 */
[----:B------:R-:W-:-:S08]  /*8fe0*/  DFMA R6, R32, R30, UR6 ;  /* 0x0000000620067e2b */ /* 0x000fd0000800001e */
[----:B------:R-:W-:Y:S01]  /*8ff0*/  DADD R28, -R6, UR6 ;  /* 0x00000006061c7e29 */ /* 0x000fe20008000100 */
[----:B------:R-:W-:Y:S01]  /*9000*/  UMOV UR6, 0xb9e7b0 ;  /* 0x00b9e7b000067882 */ /* 0x000fe20000000000 */
[----:B------:R-:W-:-:S06]  /*9010*/  UMOV UR7, 0x3c46a4cb ;  /* 0x3c46a4cb00077882 */ /* 0x000fcc0000000000 */
[----:B------:R-:W-:Y:S02]  /*9020*/  DFMA R28, R32, R30, R28 ;  /* 0x0000001e201c722b */ /* 0x000fe4000000001c */
[----:B------:R-:W-:Y:S01]  /*9030*/  DFMA R30, R38, R38, -R10 ;  /* 0x00000026261e722b */ /* 0x000fe2000000080a */
[----:B------:R-:W-:Y:S01]  /*9040*/  VIADD R33, R9, 0x100000 ;  /* 0x0010000009217836 */ /* 0x000fe20000000000 */
[----:B------:R-:W-:-:S06]  /*9050*/  MOV R32, R8 ;  /* 0x0000000800207202 */ /* 0x000fcc0000000f00 */
[----:B------:R-:W-:Y:S02]  /*9060*/  DFMA R30, R38, R32, R30 ;  /* 0x00000020261e722b */ /* 0x000fe4000000001e */
[----:B------:R-:W-:Y:S01]  /*9070*/  DADD R32, R28, -UR6 ;  /* 0x800000061c207e29 */ /* 0x000fe20008000000 */
[----:B------:R-:W-:Y:S01]  /*9080*/  UMOV UR6, 0x80000000 ;  /* 0x8000000000067882 */ /* 0x000fe20000000000 */
[----:B------:R-:W-:Y:S01]  /*9090*/  DFMA R28, R38, R10, -R34 ;  /* 0x0000000a261c722b */ /* 0x000fe20000000822 */
[----:B------:R-:W-:-:S07]  /*90a0*/  UMOV UR7, 0x43300000 ;  /* 0x4330000000077882 */ /* 0x000fce0000000000 */
        /* <DEDUP_REMOVED lines=14> */
[----:B------:R-:W-:-:S08]  /*9190*/  DADD R38, R28, R38 ;  /* 0x000000001c267229 */ /* 0x000fd00000000026 */
[----:B------:R-:W-:Y:S01]  /*91a0*/  DADD R30, R6, R38 ;  /* 0x00000000061e7229 */ /* 0x000fe20000000026 */
[C---:B------:R-:W-:Y:S01]  /*91b0*/  IADD3 R6, PT, PT, R27.reuse, -0x3ff, RZ ;  /* 0xfffffc011b067810 */ /* 0x040fe20007ffe0ff */
[----:B------:R-:W-:Y:S02]  /*91c0*/  @P5 VIADD R6, R27, 0xfffffc02 ;  /* 0xfffffc021b065836 */ /* 0x000fe40000000000 */
[----:B------:R-:W-:-:S04]  /*91d0*/  HFMA2 R7, -RZ, RZ, 3.59375, 0 ;  /* 0x43300000ff077431 */ /* 0x000fc800000001ff */
[----:B------:R-:W-:Y:S01]  /*91e0*/  DADD R30, R8, R30 ;  /* 0x00000000081e7229 */ /* 0x000fe2000000001e */
[----:B------:R-:W-:-:S06]  /*91f0*/  LOP3.LUT R6, R6, 0x80000000, RZ, 0x3c, !PT ;  /* 0x8000000006067812 */ /* 0x000fcc00078e3cff */
[----:B------:R-:W-:Y:S01]  /*9200*/  DADD R8, R6, -UR6 ;  /* 0x8000000606087e29 */ /* 0x000fe20008000000 */
[----:B------:R-:W-:Y:S01]  /*9210*/  UMOV UR6, 0xfefa39ef ;  /* 0xfefa39ef00067882 */ /* 0x000fe20000000000 */
[----:B------:R-:W-:Y:S01]  /*9220*/  DADD R28, R10, R30 ;  /* 0x000000000a1c7229 */ /* 0x000fe2000000001e */
[----:B------:R-:W-:-:S07]  /*9230*/  UMOV UR7, 0x3fe62e42 ;  /* 0x3fe62e4200077882 */ /* 0x000fce0000000000 */
[--C-:B------:R-:W-:Y:S02]  /*9240*/  DFMA R6, R8, UR6, R28.reuse ;  /* 0x0000000608067c2b */ /* 0x100fe4000800001c */
[----:B------:R-:W-:-:S06]  /*9250*/  DADD R32, R10, -R28 ;  /* 0x000000000a207229 */ /* 0x000fcc000000081c */
[----:B------:R-:W-:Y:S02]  /*9260*/  DFMA R10, R8, -UR6, R6 ;  /* 0x80000006080a7c2b */ /* 0x000fe40008000006 */
[----:B------:R-:W-:-:S06]  /*9270*/  DADD R32, R30, R32 ;  /* 0x000000001e207229 */ /* 0x000fcc0000000020 */
[----:B------:R-:W-:-:S08]  /*9280*/  DADD R10, -R28, R10 ;  /* 0x000000001c0a7229 */ /* 0x000fd0000000010a */
[----:B------:R-:W-:Y:S01]  /*9290*/  DADD R32, R32, -R10 ;  /* 0x0000000020207229 */ /* 0x000fe2000000080a */
[----:B------:R-:W-:Y:S01]  /*92a0*/  IMAD.MOV.U32 R11, RZ, RZ, R5 ;  /* 0x000000ffff0b7224 */ /* 0x000fe200078e0005 */
[----:B------:R-:W-:-:S04]  /*92b0*/  MOV R10, UR4 ;  /* 0x00000004000a7c02 */ /* 0x000fc80008000f00 */
[C---:B------:R-:W-:Y:S02]  /*92c0*/  SHF.L.U32 R27, R11.reuse, 0x1, RZ ;  /* 0x000000010b1b7819 */ /* 0x040fe400000006ff */
[----:B------:R-:W-:Y:S01]  /*92d0*/  DFMA R8, R8, UR10, R32 ;  /* 0x0000000a08087c2b */ /* 0x000fe20008000020 */
[----:B------:R-:W-:Y:S02]  /*92e0*/  LOP3.LUT R5, R11, 0xff0fffff, RZ, 0xc0, !PT ;  /* 0xff0fffff0b057812 */ /* 0x000fe400078ec0ff */
[----:B------:R-:W-:-:S04]  /*92f0*/  ISETP.GT.U32.AND P4, PT, R27, -0x2000001, PT ;  /* 0xfdffffff1b00780c */ /* 0x000fc80003f84070 */
[----:B------:R-:W-:Y:S01]  /*9300*/  SEL R11, R5, R11, P4 ;  /* 0x0000000b050b7207 */ /* 0x000fe20002000000 */
        /* <DEDUP_REMOVED lines=19> */
[----:B------:R-:W-:Y:S01]  /*9440*/  HFMA2 R7, -RZ, RZ, 1.642578125, -0.00021207332611083984375 ;  /* 0x3e928af3ff077431 */ /* 0x000fe200000001ff */
        /* <DEDUP_REMOVED lines=29> */
[----:B------:R-:W-:Y:S01]  /*9620*/  IMAD R31, R8, 0x100000, R7 ;  /* 0x00100000081f7824 */ /* 0x000fe200078e0207 */
[----:B------:R-:W-:Y:S01]  /*9630*/  MOV R30, R6 ;  /* 0x00000006001e7202 */ /* 0x000fe20000000f00 */
        /* <DEDUP_REMOVED lines=13> */
.L_x_293:
[----:B------:R-:W-:Y:S01]  /*9710*/  DFMA R10, R10, R30, R30 ;  /* 0x0000001e0a0a722b */ /* 0x000fe2000000001e */
[----:B------:R-:W-:Y:S01]  /*9720*/  MOV R37, 0x0 ;  /* 0x0000000000257802 */ /* 0x000fe20000000f00 */
[----:B------:R-:W-:-:S08]  /*9730*/  DSETP.NEU.AND P4, PT, |R30|, +INF , PT ;  /* 0x7ff000001e00742a */ /* 0x000fd00003f8d200 */
[----:B------:R-:W-:Y:S02]  /*9740*/  FSEL R6, R30, R10, !P4 ;  /* 0x0000000a1e067208 */ /* 0x000fe40006000000 */
[----:B------:R-:W-:Y:S01]  /*9750*/  FSEL R7, R31, R11, !P4 ;  /* 0x0000000b1f077208 */ /* 0x000fe20006000000 */
[----:B------:R-:W-:Y:S06]  /*9760*/  RET.REL.NODEC R36 `(_Z6cldprpv) ;  /* 0xffffff6824247950 */ /* 0x000fec0003c3ffff */
.L_x_294:
        /* <DEDUP_REMOVED lines=9> */
.L_x_495:


//--------------------- .text._Z9zm_convr2v       --------------------------
	.section	.text._Z9zm_convr2v,"ax",@progbits
	.align	128
        .global         _Z9zm_convr2v
        .type           _Z9zm_convr2v,@function
        .size           _Z9zm_convr2v,(.L_x_496 - _Z9zm_convr2v)
        .other          _Z9zm_convr2v,@"STO_CUDA_ENTRY STV_DEFAULT"
_Z9zm_convr2v:
.text._Z9zm_convr2v:
[----:B------:R-:W-:Y:S01]  /*0000*/  LDC R1, c[0x0][0x37c] ;  /* 0x0000df00ff017b82 */ /* 0x000fe20000000800 */
[----:B------:R-:W0:Y:S01]  /*0010*/  S2R R2, SR_CTAID.Y ;  /* 0x0000000000027919 */ /* 0x000e220000002600 */
[----:B------:R-:W1:Y:S06]  /*0020*/  LDCU UR6, c[0x0][0x360] ;  /* 0x00006c00ff0677ac */ /* 0x000e6c0008000800 */
[----:B------:R-:W2:Y:S01]  /*0030*/  LDC.64 R6, c[0x4][0x118] ;  /* 0x01004600ff067b82 */ /* 0x000ea20000000a00 */
[----:B------:R-:W0:Y:S01]  /*0040*/  S2R R3, SR_TID.Y ;  /* 0x0000000000037919 */ /* 0x000e220000002200 */
[----:B------:R-:W0:Y:S01]  /*0050*/  LDCU UR4, c[0x0][0x364] ;  /* 0x00006c80ff0477ac */ /* 0x000e220008000800 */
[----:B------:R-:W1:Y:S05]  /*0060*/  S2R R0, SR_TID.X ;  /* 0x0000000000007919 */ /* 0x000e6a0000002100 */
[----:B------:R-:W3:Y:S01]  /*0070*/  LDC.64 R12, c[0x4][0xd0] ;  /* 0x01003400ff0c7b82 */ /* 0x000ee20000000a00 */
[----:B0-----:R-:W-:Y:S01]  /*0080*/  IMAD R2, R2, UR4, R3 ;  /* 0x0000000402027c24 */ /* 0x001fe2000f8e0203 */
[----:B------:R-:W0:Y:S04]  /*0090*/  LDCU.64 UR4, c[0x0][0x358] ;  /* 0x00006b00ff0477ac */ /* 0x000e280008000a00 */
[----:B------:R-:W-:-:S13]  /*00a0*/  ISETP.GT.U32.AND P1, PT, R2, 0x7fff, PT ;  /* 0x00007fff0200780c */ /* 0x000fda0003f24070 */
[----:B------:R-:W4:Y:S02]  /*00b0*/  @!P1 LDC.64 R4, c[0x4][0x148] ;  /* 0x01005200ff049b82 */ /* 0x000f240000000a00 */
[----:B----4-:R-:W-:-:S05]  /*00c0*/  @!P1 IMAD.WIDE.U32 R4, R2, 0x8, R4 ;  /* 0x0000000802049825 */ /* 0x010fca00078e0004 */
[----:B0-----:R3:W-:Y:S04]  /*00d0*/  @!P1 STG.E.64 desc[UR4][R4.64], RZ ;  /* 0x000000ff04009986 */ /* 0x0017e8000c101b04 */
[----:B--2---:R-:W2:Y:S02]  /*00e0*/  LDG.E R23, desc[UR4][R6.64] ;  /* 0x0000000406177981 */ /* 0x004ea4000c1e1900 */
[----:B--2---:R-:W-:-:S13]  /*00f0*/  ISETP.GE.AND P2, PT, R2, R23, PT ;  /* 0x000000170200720c */ /* 0x004fda0003f46270 */
[----:B------:R-:W0:Y:S01]  /*0100*/  @!P2 LDC.64 R8, c[0x4][0x1c0] ;  /* 0x01007000ff08ab82 */ /* 0x000e220000000a00 */
[----:B------:R-:W1:Y:S07]  /*0110*/  S2R R3, SR_CTAID.X ;  /* 0x0000000000037919 */ /* 0x000e6e0000002500 */
[----:B------:R-:W2:Y:S01]  /*0120*/  @!P2 LDC.64 R10, c[0x4][0x108] ;  /* 0x01004200ff0aab82 */ /* 0x000ea20000000a00 */
[----:B0-----:R-:W-:-:S06]  /*0130*/  @!P2 IMAD.WIDE.U32 R8, R2, 0x4, R8 ;  /* 0x000000040208a825 */ /* 0x001fcc00078e0008 */
[----:B------:R-:W4:Y:S01]  /*0140*/  @!P2 LDG.E R9, desc[UR4][R8.64] ;  /* 0x000000040809a981 */ /* 0x000f22000c1e1900 */
[----:B------:R-:W-:Y:S01]  /*0150*/  BSSY.RECONVERGENT B0, `(.L_x_295) ;  /* 0x000005d000007945 */ /* 0x000fe20003800200 */
[----:B--2---:R-:W-:-:S04]  /*0160*/  @!P2 IMAD.WIDE.U32 R6, R2, 0x4, R10 ;  /* 0x000000040206a825 */ /* 0x004fc800078e000a */
[----:B-1----:R-:W-:Y:S02]  /*0170*/  IMAD R3, R3, UR6, R0 ;  /* 0x0000000603037c24 */ /* 0x002fe4000f8e0200 */
[----:B---3--:R-:W-:-:S03]  /*0180*/  IMAD.WIDE.U32 R4, R2, 0x8, R12 ;  /* 0x0000000802047825 */ /* 0x008fc600078e000c */
[----:B------:R-:W-:Y:S01]  /*0190*/  ISETP.GT.U32.OR P0, PT, R3, 0x32, P2 ;  /* 0x000000320300780c */ /* 0x000fe20001704470 */
[----:B----4-:R0:W-:-:S12]  /*01a0*/  @!P2 STG.E desc[UR4][R6.64], R9 ;  /* 0x000000090600a986 */ /* 0x0101d8000c101904 */
[----:B------:R-:W-:Y:S05]  /*01b0*/  @P0 BRA `(.L_x_296) ;  /* 0x0000000400580947 */ /* 0x000fea0003800000 */
[----:B0-----:R-:W0:Y:S08]  /*01c0*/  LDC.64 R6, c[0x4][0x108] ;  /* 0x01004200ff067b82 */ /* 0x001e300000000a00 */
[----:B------:R-:W1:Y:S08]  /*01d0*/  LDC.64 R10, c[0x4][0xc8] ;  /* 0x01003200ff0a7b82 */ /* 0x000e700000000a00 */
[----:B------:R-:W2:Y:S01]  /*01e0*/  LDC.64 R12, c[0x4][0x158] ;  /* 0x01005600ff0c7b82 */ /* 0x000ea20000000a00 */
[----:B0-----:R-:W-:Y:S01]  /*01f0*/  IMAD.WIDE.U32 R14, R2, 0x4, R6 ;  /* 0x00000004020e7825 */ /* 0x001fe200078e0006 */
[----:B------:R-:W-:-:S06]  /*0200*/  UMOV UR6, 0x47ae147b ;  /* 0x47ae147b00067882 */ /* 0x000fcc0000000000 */
[----:B------:R-:W0:Y:S01]  /*0210*/  LDC.64 R6, c[0x4][0x20] ;  /* 0x01000800ff067b82 */ /* 0x000e220000000a00 */
[----:B------:R3:W4:Y:S01]  /*0220*/  LDG.E R0, desc[UR4][R14.64] ;  /* 0x000000040e007981 */ /* 0x000722000c1e1900 */
[----:B------:R-:W-:Y:S01]  /*0230*/  UMOV UR7, 0x3f847ae1 ;  /* 0x3f847ae100077882 */ /* 0x000fe20000000000 */
[----:B-1----:R-:W-:-:S05]  /*0240*/  IMAD.WIDE.U32 R10, R3, 0x40000, R10 ;  /* 0x00040000030a7825 */ /* 0x002fca00078e000a */
[----:B------:R-:W1:Y:S08]  /*0250*/  LDC.64 R16, c[0x4][0x1d0] ;  /* 0x01007400ff107b82 */ /* 0x000e700000000a00 */
[----:B------:R-:W5:Y:S01]  /*0260*/  LDC.64 R18, c[0x4][0x210] ;  /* 0x01008400ff127b82 */ /* 0x000f620000000a00 */
[----:B0-----:R-:W-:-:S07]  /*0270*/  IMAD.WIDE.U32 R6, R3, 0x40000, R6 ;  /* 0x0004000003067825 */ /* 0x001fce00078e0006 */
[----:B---3--:R-:W0:Y:S01]  /*0280*/  LDC.64 R14, c[0x4][0x8] ;  /* 0x01000200ff0e7b82 */ /* 0x008e220000000a00 */
[----:B----4-:R-:W-:-:S06]  /*0290*/  IMAD.WIDE R6, R0, 0x8, R6 ;  /* 0x0000000800067825 */ /* 0x010fcc00078e0206 */
[----:B------:R-:W3:Y:S01]  /*02a0*/  LDG.E.64 R6, desc[UR4][R6.64] ;  /* 0x0000000406067981 */ /* 0x000ee2000c1e1b00 */
[----:B--2---:R-:W-:-:S04]  /*02b0*/  IMAD.WIDE.U32 R12, R3, 0x40000, R12 ;  /* 0x00040000030c7825 */ /* 0x004fc800078e000c */
[----:B------:R-:W-:-:S04]  /*02c0*/  IMAD.WIDE.U32 R10, R2, 0x8, R10 ;  /* 0x00000008020a7825 */ /* 0x000fc800078e000a */
[----:B------:R-:W-:Y:S01]  /*02d0*/  IMAD.WIDE R12, R0, 0x8, R12 ;  /* 0x00000008000c7825 */ /* 0x000fe200078e020c */
[----:B---3--:R-:W-:Y:S01]  /*02e0*/  DMUL R8, R6, UR6 ;  /* 0x0000000606087c28 */ /* 0x008fe20008000000 */
[----:B------:R-:W2:Y:S06]  /*02f0*/  LDC.64 R6, c[0x4][0x1c8] ;  /* 0x01007200ff067b82 */ /* 0x000eac0000000a00 */
[----:B------:R3:W-:Y:S04]  /*0300*/  STG.E.64 desc[UR4][R10.64], R8 ;  /* 0x000000080a007986 */ /* 0x0007e8000c101b04 */
[----:B------:R-:W4:Y:S01]  /*0310*/  LDG.E.64 R12, desc[UR4][R12.64] ;  /* 0x000000040c0c7981 */ /* 0x000f22000c1e1b00 */
[----:B0-----:R-:W-:-:S04]  /*0320*/  IMAD.WIDE.U32 R14, R3, 0x40000, R14 ;  /* 0x00040000030e7825 */ /* 0x001fc800078e000e */
[----:B------:R-:W-:Y:S01]  /*0330*/  IMAD.WIDE R14, R0, 0x8, R14 ;  /* 0x00000008000e7825 */ /* 0x000fe200078e020e */
[----:B---3--:R-:W0:Y:S03]  /*0340*/  LDC.64 R10, c[0x4][0x160] ;  /* 0x01005800ff0a7b82 */ /* 0x008e260000000a00 */
[----:B--2---:R-:W-:-:S04]  /*0350*/  IMAD.WIDE.U32 R6, R3, 0x40000, R6 ;  /* 0x0004000003067825 */ /* 0x004fc800078e0006 */
[----:B------:R-:W-:-:S05]  /*0360*/  IMAD.WIDE.U32 R6, R2, 0x8, R6 ;  /* 0x0000000802067825 */ /* 0x000fca00078e0006 */
[----:B----4-:R2:W-:Y:S04]  /*0370*/  STG.E.64 desc[UR4][R6.64], R12 ;  /* 0x0000000c06007986 */ /* 0x0105e8000c101b04 */
[----:B------:R-:W3:Y:S01]  /*0380*/  LDG.E.64 R14, desc[UR4][R14.64] ;  /* 0x000000040e0e7981 */ /* 0x000ee2000c1e1b00 */
[C---:B-1----:R-:W-:Y:S02]  /*0390*/  IMAD.WIDE.U32 R8, R3.reuse, 0x40000, R16 ;  /* 0x0004000003087825 */ /* 0x042fe400078e0010 */
[----:B------:R-:W1:Y:S02]  /*03a0*/  LDC.64 R16, c[0x4][0x1d8] ;  /* 0x01007600ff107b82 */ /* 0x000e640000000a00 */
[----:B0-----:R-:W-:-:S04]  /*03b0*/  IMAD.WIDE.U32 R10, R3, 0x40000, R10 ;  /* 0x00040000030a7825 */ /* 0x001fc800078e000a */
[----:B------:R-:W-:Y:S02]  /*03c0*/  IMAD.WIDE.U32 R8, R2, 0x8, R8 ;  /* 0x0000000802087825 */ /* 0x000fe400078e0008 */
[----:B--2---:R-:W0:Y:S02]  /*03d0*/  LDC.64 R12, c[0x4][0x168] ;  /* 0x01005a00ff0c7b82 */ /* 0x004e240000000a00 */
[----:B------:R-:W-:Y:S01]  /*03e0*/  IMAD.WIDE R10, R0, 0x8, R10 ;  /* 0x00000008000a7825 */ /* 0x000fe200078e020a */
[----:B---3--:R2:W-:Y:S05]  /*03f0*/  STG.E.64 desc[UR4][R8.64], R14 ;  /* 0x0000000e08007986 */ /* 0x0085ea000c101b04 */
[----:B------:R-:W3:Y:S01]  /*0400*/  LDG.E.64 R10, desc[UR4][R10.64] ;  /* 0x000000040a0a7981 */ /* 0x000ee2000c1e1b00 */
[----:B-1----:R-:W-:-:S02]  /*0410*/  IMAD.WIDE.U32 R6, R3, 0x40000, R16 ;  /* 0x0004000003067825 */ /* 0x002fc400078e0010 */
        /* <DEDUP_REMOVED lines=39> */
[----:B-1----:R-:W-:-:S04]  /*0690*/  IMAD.WIDE.U32 R8, R3, 0x40000, R16 ;  /* 0x0004000003087825 */ /* 0x002fc800078e0010 */
[----:B0-----:R-:W-:-:S04]  /*06a0*/  IMAD.WIDE.U32 R10, R3, 0x40000, R10 ;  /* 0x00040000030a7825 */ /* 0x001fc800078e000a */
[----:B-----5:R-:W-:-:S04]  /*06b0*/  IMAD.WIDE.U32 R16, R3, 0x40000, R18 ;  /* 0x0004000003107825 */ /* 0x020fc800078e0012 */
[----:B------:R-:W-:-:S04]  /*06c0*/  IMAD.WIDE.U32 R8, R2, 0x8, R8 ;  /* 0x0000000802087825 */ /* 0x000fc800078e0008 */
[----:B------:R-:W-:-:S04]  /*06d0*/  IMAD.WIDE.U32 R10, R2, 0x8, R10 ;  /* 0x00000008020a7825 */ /* 0x000fc800078e000a */
[----:B------:R-:W-:Y:S01]  /*06e0*/  IMAD.WIDE.U32 R16, R2, 0x8, R16 ;  /* 0x0000000802107825 */ /* 0x000fe200078e0010 */
[----:B---3--:R2:W-:Y:S04]  /*06f0*/  STG.E.64 desc[UR4][R8.64], R14 ;  /* 0x0000000e08007986 */ /* 0x0085e8000c101b04 */
[----:B------:R2:W-:Y:S04]  /*0700*/  STG.E.64 desc[UR4][R10.64], RZ ;  /* 0x000000ff0a007986 */ /* 0x0005e8000c101b04 */
[----:B------:R2:W-:Y:S02]  /*0710*/  STG.E.64 desc[UR4][R16.64], RZ ;  /* 0x000000ff10007986 */ /* 0x0005e4000c101b04 */
.L_x_296:
[----:B------:R-:W-:Y:S05]  /*0720*/  BSYNC.RECONVERGENT B0 ;  /* 0x0000000000007941 */ /* 0x000fea0003800200 */
.L_x_295:
[----:B------:R-:W-:Y:S04]  /*0730*/  BSSY.RECONVERGENT B0, `(.L_x_297) ;  /* 0x0000034000007945 */ /* 0x000fe80003800200 */
[----:B------:R-:W-:Y:S05]  /*0740*/  @P2 BRA `(.L_x_298) ;  /* 0x0000000000c82947 */ /* 0x000fea0003800000 */
[----:B0-2---:R-:W0:Y:S08]  /*0750*/  LDC.64 R6, c[0x4][0x108] ;  /* 0x01004200ff067b82 */ /* 0x005e300000000a00 */
[----:B------:R-:W1:Y:S08]  /*0760*/  LDC.64 R8, c[0x4][0x1f8] ;  /* 0x01007e00ff087b82 */ /* 0x000e700000000a00 */
[----:B------:R-:W2:Y:S01]  /*0770*/  LDC.64 R10, c[0x4][0x88] ;  /* 0x01002200ff0a7b82 */ /* 0x000ea20000000a00 */
[----:B0-----:R-:W-:-:S07]  /*0780*/  IMAD.WIDE.U32 R12, R2, 0x4, R6 ;  /* 0x00000004020c7825 */ /* 0x001fce00078e0006 */
[----:B------:R-:W0:Y:S01]  /*0790*/  LDC.64 R14, c[0x4][0x240] ;  /* 0x01009000ff0e7b82 */ /* 0x000e220000000a00 */
[----:B------:R3:W4:Y:S07]  /*07a0*/  LDG.E R0, desc[UR4][R12.64] ;  /* 0x000000040c007981 */ /* 0x00072e000c1e1900 */
[----:B------:R-:W4:Y:S01]  /*07b0*/  LDC.64 R6, c[0x4][0x180] ;  /* 0x01006000ff067b82 */ /* 0x000f220000000a00 */
[----:B-1----:R-:W-:-:S07]  /*07c0*/  IMAD.WIDE.U32 R8, R2, 0x8, R8 ;  /* 0x0000000802087825 */ /* 0x002fce00078e0008 */
[----:B---3--:R-:W1:Y:S08]  /*07d0*/  LDC.64 R12, c[0x4][0x1a0] ;  /* 0x01006800ff0c7b82 */ /* 0x008e700000000a00 */
[----:B------:R-:W3:Y:S01]  /*07e0*/  LDC.64 R18, c[0x4][0x1a8] ;  /* 0x01006a00ff127b82 */ /* 0x000ee20000000a00 */
[----:B----4-:R-:W-:-:S03]  /*07f0*/  IMAD.WIDE R6, R0, 0x8, R6 ;  /* 0x0000000800067825 */ /* 0x010fc600078e0206 */
[----:B------:R-:W-:-:S05]  /*0800*/  IADD3 R6, P0, PT, R6, 0x1000000, RZ ;  /* 0x0100000006067810 */ /* 0x000fca0007f1e0ff */
[----:B------:R-:W-:-:S06]  /*0810*/  IMAD.X R7, RZ, RZ, R7, P0 ;  /* 0x000000ffff077224 */ /* 0x000fcc00000e0607 */
[----:B------:R-:W4:Y:S01]  /*0820*/  LDG.E.64 R6, desc[UR4][R6.64+-0x340000] ;  /* 0xcc00000406067981 */ /* 0x000f22000c1e1b00 */
[----:B------:R-:W-:-:S05]  /*0830*/  IADD3 R16, P0, PT, R8, 0x1000000, RZ ;  /* 0x0100000008107810 */ /* 0x000fca0007f1e0ff */
[----:B------:R-:W-:Y:S02]  /*0840*/  IMAD.X R17, RZ, RZ, R9, P0 ;  /* 0x000000ffff117224 */ /* 0x000fe400000e0609 */
[----:B--2---:R-:W-:Y:S02]  /*0850*/  IMAD.WIDE R8, R0, 0x8, R10 ;  /* 0x0000000800087825 */ /* 0x004fe400078e020a */
[----:B------:R-:W2:Y:S01]  /*0860*/  LDC.64 R10, c[0x4][0x228] ;  /* 0x01008a00ff0a7b82 */ /* 0x000ea20000000a00 */
[----:B----4-:R4:W-:Y:S04]  /*0870*/  STG.E.64 desc[UR4][R16.64+-0x340000], R6 ;  /* 0xcc00000610007986 */ /* 0x0109e8000c101b04 */
[----:B------:R-:W5:Y:S01]  /*0880*/  LDG.E.64 R8, desc[UR4][R8.64] ;  /* 0x0000000408087981 */ /* 0x000f62000c1e1b00 */
[----:B--2---:R-:W-:-:S04]  /*0890*/  IMAD.WIDE.U32 R10, R2, 0x8, R10 ;  /* 0x00000008020a7825 */ /* 0x004fc800078e000a */
[----:B-1----:R-:W-:-:S04]  /*08a0*/  IMAD.WIDE R12, R0, 0x4, R12 ;  /* 0x00000004000c7825 */ /* 0x002fc800078e020c */
[----:B0-----:R-:W-:Y:S01]  /*08b0*/  IMAD.WIDE.U32 R14, R2, 0x4, R14 ;  /* 0x00000004020e7825 */ /* 0x001fe200078e000e */
[----:B----4-:R-:W0:Y:S01]  /*08c0*/  LDC.64 R16, c[0x4][0x248] ;  /* 0x01009200ff107b82 */ /* 0x010e220000000a00 */
[----:B-----5:R1:W-:Y:S04]  /*08d0*/  STG.E.64 desc[UR4][R10.64], R8 ;  /* 0x000000080a007986 */ /* 0x0203e8000c101b04 */
[----:B------:R2:W4:Y:S01]  /*08e0*/  LDG.E R21, desc[UR4][R12.64] ;  /* 0x000000040c157981 */ /* 0x000522000c1e1900 */
[----:B---3--:R-:W-:Y:S02]  /*08f0*/  IMAD.WIDE R6, R0, 0x4, R18 ;  /* 0x0000000400067825 */ /* 0x008fe400078e0212 */
[----:B------:R-:W1:Y:S02]  /*0900*/  LDC.64 R18, c[0x4][0x1b8] ;  /* 0x01006e00ff127b82 */ /* 0x000e640000000a00 */
[----:B0-----:R-:W-:-:S06]  /*0910*/  IMAD.WIDE.U32 R16, R2, 0x4, R16 ;  /* 0x0000000402107825 */ /* 0x001fcc00078e0010 */
[----:B--2---:R-:W0:Y:S01]  /*0920*/  LDC.64 R12, c[0x4][0x100] ;  /* 0x01004000ff0c7b82 */ /* 0x004e220000000a00 */
[----:B----4-:R2:W-:Y:S04]  /*0930*/  STG.E desc[UR4][R14.64], R21 ;  /* 0x000000150e007986 */ /* 0x0105e8000c101904 */
[----:B------:R-:W3:Y:S01]  /*0940*/  LDG.E R25, desc[UR4][R6.64] ;  /* 0x0000000406197981 */ /* 0x000ee2000c1e1900 */
[----:B-1----:R-:W-:Y:S02]  /*0950*/  IMAD.WIDE R8, R0, 0x4, R18 ;  /* 0x0000000400087825 */ /* 0x002fe400078e0212 */
[----:B------:R-:W1:Y:S02]  /*0960*/  LDC.64 R18, c[0x4][0x198] ;  /* 0x01006600ff127b82 */ /* 0x000e640000000a00 */
[----:B0-----:R-:W-:-:S06]  /*0970*/  IMAD.WIDE.U32 R12, R2, 0x8, R12 ;  /* 0x00000008020c7825 */ /* 0x001fcc00078e000c */
[----:B--2---:R-:W0:Y:S01]  /*0980*/  LDC.64 R14, c[0x4][0x230] ;  /* 0x01008c00ff0e7b82 */ /* 0x004e220000000a00 */
[----:B---3--:R2:W-:Y:S04]  /*0990*/  STG.E desc[UR4][R16.64], R25 ;  /* 0x0000001910007986 */ /* 0x0085e8000c101904 */
[----:B------:R-:W3:Y:S01]  /*09a0*/  LDG.E R10, desc[UR4][R8.64] ;  /* 0x00000004080a7981 */ /* 0x000ee2000c1e1900 */
[----:B-1----:R-:W-:Y:S02]  /*09b0*/  IMAD.WIDE R6, R0, 0x8, R18 ;  /* 0x0000000800067825 */ /* 0x002fe400078e0212 */
[----:B------:R-:W1:Y:S02]  /*09c0*/  LDC.64 R18, c[0x4][0x50] ;  /* 0x01001400ff127b82 */ /* 0x000e640000000a00 */
[----:B0-----:R-:W-:-:S06]  /*09d0*/  IMAD.WIDE.U32 R14, R2, 0x8, R14 ;  /* 0x00000008020e7825 */ /* 0x001fcc00078e000e */
[----:B--2---:R-:W0:Y:S01]  /*09e0*/  LDC.64 R16, c[0x4][0x238] ;  /* 0x01008e00ff107b82 */ /* 0x004e220000000a00 */
[----:B---3--:R-:W2:Y:S02]  /*09f0*/  I2F.F64 R10, R10 ;  /* 0x0000000a000a7312 */ /* 0x008ea40000201c00 */
[----:B--2---:R3:W-:Y:S04]  /*0a00*/  STG.E.64 desc[UR4][R12.64], R10 ;  /* 0x0000000a0c007986 */ /* 0x0047e8000c101b04 */
[----:B------:R-:W2:Y:S01]  /*0a10*/  LDG.E.64 R6, desc[UR4][R6.64] ;  /* 0x0000000406067981 */ /* 0x000ea2000c1e1b00 */
[----:B-1----:R-:W-:-:S03]  /*0a20*/  IMAD.WIDE R8, R0, 0x8, R18 ;  /* 0x0000000800087825 */ /* 0x002fc600078e0212 */
[----:B--2---:R3:W-:Y:S04]  /*0a30*/  STG.E.64 desc[UR4][R14.64], R6 ;  /* 0x000000060e007986 */ /* 0x0047e8000c101b04 */
[----:B------:R-:W2:Y:S01]  /*0a40*/  LDG.E.64 R8, desc[UR4][R8.64] ;  /* 0x0000000408087981 */ /* 0x000ea2000c1e1b00 */
[----:B0-----:R-:W-:-:S05]  /*0a50*/  IMAD.WIDE.U32 R16, R2, 0x8, R16 ;  /* 0x0000000802107825 */ /* 0x001fca00078e0010 */
[----:B--2---:R3:W-:Y:S02]  /*0a60*/  STG.E.64 desc[UR4][R16.64], R8 ;  /* 0x0000000810007986 */ /* 0x0047e4000c101b04 */
.L_x_298:
[----:B------:R-:W-:Y:S05]  /*0a70*/  BSYNC.RECONVERGENT B0 ;  /* 0x0000000000007941 */ /* 0x000fea0003800200 */
.L_x_297:
[----:B------:R1:W-:Y:S01]  /*0a80*/  @!P1 STG.E.64 desc[UR4][R4.64], RZ ;  /* 0x000000ff04009986 */ /* 0x0003e2000c101b04 */
[----:B------:R-:W-:Y:S04]  /*0a90*/  BSSY.RECONVERGENT B0, `(.L_x_299) ;  /* 0x0000034000007945 */ /* 0x000fe80003800200 */
[----:B------:R-:W-:Y:S05]  /*0aa0*/  @P2 BRA `(.L_x_300) ;  /* 0x0000000000c82947 */ /* 0x000fea0003800000 */
[----:B0-23--:R-:W0:Y:S08]  /*0ab0*/  LDC.64 R6, c[0x4][0x100] ;  /* 0x01004000ff067b82 */ /* 0x00de300000000a00 */
[----:B------:R-:W2:Y:S08]  /*0ac0*/  LDC.64 R10, c[0x4][0x478] ;  /* 0x01011e00ff0a7b82 */ /* 0x000eb00000000a00 */
[----:B------:R-:W3:Y:S01]  /*0ad0*/  LDC.64 R12, c[0x4][0xc8] ;  /* 0x01003200ff0c7b82 */ /* 0x000ee20000000a00 */
[----:B0-----:R-:W-:-:S06]  /*0ae0*/  IMAD.WIDE.U32 R6, R2, 0x8, R6 ;  /* 0x0000000802067825 */ /* 0x001fcc00078e0006 */
[----:B------:R-:W5:Y:S01]  /*0af0*/  LDG.E.64 R6, desc[UR4][R6.64] ;  /* 0x0000000406067981 */ /* 0x000f62000c1e1b00 */
[----:B------:R-:W-:Y:S02]  /*0b00*/  MOV R25, RZ ;  /* 0x000000ff00197202 */ /* 0x000fe40000000f00 */
[----:B------:R-:W-:Y:S01]  /*0b10*/  CS2R R8, SRZ ;  /* 0x0000000000087805 */ /* 0x000fe2000001ff00 */
[----:B--2---:R-:W-:-:S04]  /*0b20*/  IMAD.WIDE.U32 R10, R2, 0x8, R10 ;  /* 0x00000008020a7825 */ /* 0x004fc800078e000a */
[----:B---3--:R-:W-:-:S07]  /*0b30*/  IMAD.WIDE.U32 R12, R2, 0x8, R12 ;  /* 0x00000008020c7825 */ /* 0x008fce00078e000c */
.L_x_307:
[----:B-----5:R-:W-:Y:S01]  /*0b40*/  DSETP.GTU.AND P0, PT, R6, R8, PT ;  /* 0x000000080600722a */ /* 0x020fe20003f0c000 */
[----:B------:R-:W-:-:S13]  /*0b50*/  IMAD.WIDE.U32 R14, R25, 0x40000, R12 ;  /* 0x00040000190e7825 */ /* 0x000fda00078e000c */
[----:B------:R-:W2:Y:S04]  /*0b60*/  @!P0 LDG.E.64 R18, desc[UR4][R10.64] ;  /* 0x000000040a128981 */ /* 0x000ea8000c1e1b00 */
[----:B0-----:R-:W2:Y:S01]  /*0b70*/  @!P0 LDG.E.64 R16, desc[UR4][R14.64] ;  /* 0x000000040e108981 */ /* 0x001ea2000c1e1b00 */
[C---:B------:R-:W-:Y:S01]  /*0b80*/  VIADD R26, R25.reuse, 0x1 ;  /* 0x00000001191a7836 */ /* 0x040fe20000000000 */
[C---:B------:R-:W-:Y:S01]  /*0b90*/  IADD3 R20, PT, PT, R25.reuse, 0x2, RZ ;  /* 0x0000000219147810 */ /* 0x040fe20007ffe0ff */
[----:B------:R-:W-:Y:S01]  /*0ba0*/  VIADD R0, R25, 0x3 ;  /* 0x0000000319007836 */ /* 0x000fe20000000000 */
[----:B------:R-:W-:Y:S03]  /*0bb0*/  BSSY.RECONVERGENT B1, `(.L_x_301) ;  /* 0x000000d000017945 */ /* 0x000fe60003800200 */
[----:B------:R-:W0:Y:S01]  /*0bc0*/  I2F.F64.U32 R26, R26 ;  /* 0x0000001a001a7312 */ /* 0x000e220000201800 */
[----:B------:R-:W-:-:S07]  /*0bd0*/  ISETP.NE.AND P3, PT, R0, 0x33, PT ;  /* 0x000000330000780c */ /* 0x000fce0003f65270 */
[----:B------:R-:W3:Y:S01]  /*0be0*/  I2F.F64.U32 R20, R20 ;  /* 0x0000001400147312 */ /* 0x000ee20000201800 */
[C---:B0-----:R-:W-:Y:S02]  /*0bf0*/  DSETP.GTU.AND P1, PT, R6.reuse, R26, PT ;  /* 0x0000001a0600722a */ /* 0x041fe40003f2c000 */
[----:B---3--:R-:W-:Y:S02]  /*0c00*/  DSETP.GTU.AND P2, PT, R6, R20, PT ;  /* 0x000000140600722a */ /* 0x008fe40003f4c000 */
[----:B--2---:R-:W-:-:S07]  /*0c10*/  @!P0 DADD R16, R18, R16 ;  /* 0x0000000012108229 */ /* 0x004fce0000000010 */
[----:B------:R0:W-:Y:S03]  /*0c20*/  @!P0 STG.E.64 desc[UR4][R10.64], R16 ;  /* 0x000000100a008986 */ /* 0x0001e6000c101b04 */
[----:B------:R-:W-:Y:S05]  /*0c30*/  @P1 BRA `(.L_x_302) ;  /* 0x0000000000101947 */ /* 0x000fea0003800000 */
[----:B------:R-:W2:Y:S04]  /*0c40*/  LDG.E.64 R18, desc[UR4][R10.64] ;  /* 0x000000040a127981 */ /* 0x000ea8000c1e1b00 */
[----:B0-----:R-:W2:Y:S02]  /*0c50*/  LDG.E.64 R16, desc[UR4][R14.64+0x40000] ;  /* 0x040000040e107981 */ /* 0x001ea4000c1e1b00 */
[----:B--2---:R-:W-:-:S07]  /*0c60*/  DADD R16, R16, R18 ;  /* 0x0000000010107229 */ /* 0x004fce0000000012 */
[----:B------:R2:W-:Y:S04]  /*0c70*/  STG.E.64 desc[UR4][R10.64], R16 ;  /* 0x000000100a007986 */ /* 0x0005e8000c101b04 */
.L_x_302:
[----:B------:R-:W-:Y:S05]  /*0c80*/  BSYNC.RECONVERGENT B1 ;  /* 0x0000000000017941 */ /* 0x000fea0003800200 */
.L_x_301:
[----:B------:R-:W-:Y:S04]  /*0c90*/  BSSY.RECONVERGENT B1, `(.L_x_303) ;  /* 0x0000006000017945 */ /* 0x000fe80003800200 */
[----:B------:R-:W-:Y:S05]  /*0ca0*/  @P2 BRA `(.L_x_304) ;  /* 0x0000000000102947 */ /* 0x000fea0003800000 */
[----:B------:R-:W3:Y:S04]  /*0cb0*/  LDG.E.64 R18, desc[UR4][R10.64] ;  /* 0x000000040a127981 */ /* 0x000ee8000c1e1b00 */
[----:B0-2---:R-:W3:Y:S02]  /*0cc0*/  LDG.E.64 R16, desc[UR4][R14.64+0x80000] ;  /* 0x080000040e107981 */ /* 0x005ee4000c1e1b00 */
[----:B---3--:R-:W-:-:S07]  /*0cd0*/  DADD R16, R16, R18 ;  /* 0x0000000010107229 */ /* 0x008fce0000000012 */
[----:B------:R3:W-:Y:S04]  /*0ce0*/  STG.E.64 desc[UR4][R10.64], R16 ;  /* 0x000000100a007986 */ /* 0x0007e8000c101b04 */
.L_x_304:
[----:B------:R-:W-:Y:S05]  /*0cf0*/  BSYNC.RECONVERGENT B1 ;  /* 0x0000000000017941 */ /* 0x000fea0003800200 */
.L_x_303:
[----:B------:R-:W-:Y:S05]  /*0d00*/  @!P3 BRA `(.L_x_300) ;  /* 0x000000000030b947 */ /* 0x000fea0003800000 */
[----:B0-23--:R-:W0:Y:S01]  /*0d10*/  I2F.F64.U32 R16, R0 ;  /* 0x0000000000107312 */ /* 0x00de220000201800 */
[----:B------:R-:W-:Y:S01]  /*0d20*/  BSSY.RECONVERGENT B1, `(.L_x_305) ;  /* 0x0000007000017945 */ /* 0x000fe20003800200 */
[----:B0-----:R-:W-:-:S14]  /*0d30*/  DSETP.GTU.AND P0, PT, R6, R16, PT ;  /* 0x000000100600722a */ /* 0x001fdc0003f0c000 */
[----:B------:R-:W-:Y:S05]  /*0d40*/  @P0 BRA `(.L_x_306) ;  /* 0x0000000000100947 */ /* 0x000fea0003800000 */
[----:B------:R-:W2:Y:S04]  /*0d50*/  LDG.E.64 R14, desc[UR4][R14.64+0xc0000] ;  /* 0x0c0000040e0e7981 */ /* 0x000ea8000c1e1b00 */
[----:B------:R-:W2:Y:S02]  /*0d60*/  LDG.E.64 R16, desc[UR4][R10.64] ;  /* 0x000000040a107981 */ /* 0x000ea4000c1e1b00 */
[----:B--2---:R-:W-:-:S07]  /*0d70*/  DADD R16, R14, R16 ;  /* 0x000000000e107229 */ /* 0x004fce0000000010 */
[----:B------:R0:W-:Y:S04]  /*0d80*/  STG.E.64 desc[UR4][R10.64], R16 ;  /* 0x000000100a007986 */ /* 0x0001e8000c101b04 */
.L_x_306:
[----:B------:R-:W-:Y:S05]  /*0d90*/  BSYNC.RECONVERGENT B1 ;  /* 0x0000000000017941 */ /* 0x000fea0003800200 */
.L_x_305:
[----:B------:R-:W-:Y:S01]  /*0da0*/  DADD R8, R8, 4 ;  /* 0x4010000008087429 */ /* 0x000fe20000000000 */
[----:B------:R-:W-:Y:S01]  /*0db0*/  IADD3 R25, PT, PT, R25, 0x4, RZ ;  /* 0x0000000419197810 */ /* 0x000fe20007ffe0ff */
[----:B------:R-:W-:Y:S09]  /*0dc0*/  BRA `(.L_x_307) ;  /* 0xfffffffc005c7947 */ /* 0x000ff2000383ffff */
.L_x_300:
[----:B------:R-:W-:Y:S05]  /*0dd0*/  BSYNC.RECONVERGENT B0 ;  /* 0x0000000000007941 */ /* 0x000fea0003800200 */
.L_x_299:
[C---:B------:R-:W-:Y:S01]  /*0de0*/  ISETP.GT.U32.AND P1, PT, R2.reuse, 0x7fff, PT ;  /* 0x00007fff0200780c */ /* 0x040fe20003f24070 */
[----:B0-23--:R-:W-:Y:S01]  /*0df0*/  VIADD R10, R3, 0xffffffff ;  /* 0xffffffff030a7836 */ /* 0x00dfe20000000000 */
[----:B------:R-:W-:Y:S01]  /*0e00*/  ISETP.GE.AND P0, PT, R2, R23, PT ;  /* 0x000000170200720c */ /* 0x000fe20003f06270 */
[----:B------:R-:W-:Y:S03]  /*0e10*/  BSSY.RECONVERGENT B0, `(.L_x_308) ;  /* 0x0000007000007945 */ /* 0x000fe60003800200 */
[----:B------:R-:W-:-:S07]  /*0e20*/  ISETP.GT.U32.OR P0, PT, R10, 0x31, P0 ;  /* 0x000000310a00780c */ /* 0x000fce0000704470 */
[----:B------:R-:W-:Y:S06]  /*0e30*/  @P1 BRA `(.L_x_309) ;  /* 0x0000000000101947 */ /* 0x000fec0003800000 */
[----:B------:R-:W0:Y:S02]  /*0e40*/  LDC.64 R6, c[0x4][0x478] ;  /* 0x01011e00ff067b82 */ /* 0x000e240000000a00 */
[----:B0-----:R-:W-:-:S06]  /*0e50*/  IMAD.WIDE.U32 R6, R2, 0x8, R6 ;  /* 0x0000000802067825 */ /* 0x001fcc00078e0006 */
[----:B------:R-:W2:Y:S04]  /*0e60*/  LDG.E.64 R6, desc[UR4][R6.64] ;  /* 0x0000000406067981 */ /* 0x000ea8000c1e1b00 */
[----:B--2---:R0:W-:Y:S02]  /*0e70*/  STG.E.64 desc[UR4][R4.64], R6 ;  /* 0x0000000604007986 */ /* 0x0041e4000c101b04 */
.L_x_309:
[----:B------:R-:W-:Y:S05]  /*0e80*/  BSYNC.RECONVERGENT B0 ;  /* 0x0000000000007941 */ /* 0x000fea0003800200 */
.L_x_308:
[----:B------:R-:W-:Y:S05]  /*0e90*/  @P0 EXIT ;  /* 0x000000000000094d */ /* 0x000fea0003800000 */
[----:B01----:R-:W0:Y:S02]  /*0ea0*/  LDC.64 R4, c[0x4][0x1e8] ;  /* 0x01007a00ff047b82 */ /* 0x003e240000000a00 */
[----:B0-----:R-:W-:-:S04]  /*0eb0*/  IMAD.WIDE.U32 R6, R3, 0x40000, R4 ;  /* 0x0004000003067825 */ /* 0x001fc800078e0004 */
[----:B------:R-:W-:-:S05]  /*0ec0*/  IMAD.WIDE.U32 R6, R2, 0x8, R6 ;  /* 0x0000000802067825 */ /* 0x000fca00078e0006 */
[----:B------:R-:W2:Y:S01]  /*0ed0*/  LDG.E.64 R16, desc[UR4][R6.64] ;  /* 0x0000000406107981 */ /* 0x000ea2000c1e1b00 */
[----:B------:R-:W-:Y:S04]  /*0ee0*/  BSSY.RECONVERGENT B1, `(.L_x_310) ;  /* 0x0000032000017945 */ /* 0x000fe80003800200 */
[----:B------:R-:W-:Y:S01]  /*0ef0*/  BSSY.RELIABLE B0, `(.L_x_311) ;  /* 0x000000e000007945 */ /* 0x000fe20003800100 */
[----:B--2---:R-:W-:-:S14]  /*0f00*/  DSETP.GT.AND P0, PT, R16, RZ, PT ;  /* 0x000000ff1000722a */ /* 0x004fdc0003f04000 */
[----:B------:R-:W-:Y:S05]  /*0f10*/  @!P0 BRA `(.L_x_312) ;  /* 0x0000000000108947 */ /* 0x000fea0003800000 */
[----:B------:R-:W-:-:S04]  /*0f20*/  IMAD.WIDE.U32 R4, R10, 0x40000, R4 ;  /* 0x000400000a047825 */ /* 0x000fc800078e0004 */
[----:B------:R-:W-:-:S05]  /*0f30*/  IMAD.WIDE.U32 R4, R2, 0x8, R4 ;  /* 0x0000000802047825 */ /* 0x000fca00078e0004 */
[----:B------:R0:W5:Y:S01]  /*0f40*/  LDG.E.64 R14, desc[UR4][R4.64] ;  /* 0x00000004040e7981 */ /* 0x000162000c1e1b00 */
[----:B------:R-:W-:Y:S05]  /*0f50*/  BRA `(.L_x_313) ;  /* 0x00000000001c7947 */ /* 0x000fea0003800000 */
.L_x_312:
[----:B------:R-:W-:-:S04]  /*0f60*/  IMAD.WIDE.U32 R4, R10, 0x40000, R4 ;  /* 0x000400000a047825 */ /* 0x000fc800078e0004 */
[----:B------:R-:W-:-:S05]  /*0f70*/  IMAD.WIDE.U32 R4, R2, 0x8, R4 ;  /* 0x0000000802047825 */ /* 0x000fca00078e0004 */
[----:B------:R-:W2:Y:S01]  /*0f80*/  LDG.E.64 R14, desc[UR4][R4.64] ;  /* 0x00000004040e7981 */ /* 0x000ea2000c1e1b00 */
[----:B------:R-:W-:Y:S01]  /*0f90*/  PLOP3.LUT P1, PT, PT, PT, PT, 0x8, 0x80 ;  /* 0x000000000080781c */ /* 0x000fe20003f2e170 */
[----:B--2---:R-:W-:-:S14]  /*0fa0*/  DSETP.GT.AND P0, PT, R14, RZ, PT ;  /* 0x000000ff0e00722a */ /* 0x004fdc0003f04000 */
[----:B------:R-:W-:Y:S05]  /*0fb0*/  @!P0 BREAK.RELIABLE B0 ;  /* 0x0000000000008942 */ /* 0x000fea0003800100 */
[----:B------:R-:W-:Y:S05]  /*0fc0*/  @!P0 BRA `(.L_x_314) ;  /* 0x00000000008c8947 */ /* 0x000fea0003800000 */
.L_x_313:
[----:B------:R-:W-:Y:S05]  /*0fd0*/  BSYNC.RELIABLE B0 ;  /* 0x0000000000007941 */ /* 0x000fea0003800100 */
.L_x_311:
[----:B-----5:R-:W-:Y:S01]  /*0fe0*/  DSETP.MAX.AND P0, P1, R16, R14, PT ;  /* 0x0000000e1000722a */ /* 0x020fe2000390f000 */
[----:B------:R-:W-:Y:S01]  /*0ff0*/  IMAD.MOV.U32 R7, RZ, RZ, R15 ;  /* 0x000000ffff077224 */ /* 0x000fe200078e000f */
[----:B------:R-:W-:Y:S01]  /*1000*/  MOV R0, R17 ;  /* 0x0000001100007202 */ /* 0x000fe20000000f00 */
[----:B0-----:R-:W-:Y:S01]  /*1010*/  IMAD.MOV.U32 R5, RZ, RZ, R14 ;  /* 0x000000ffff057224 */ /* 0x001fe200078e000e */
[----:B------:R-:W-:Y:S01]  /*1020*/  BSSY.RECONVERGENT B2, `(.L_x_315) ;  /* 0x000001a000027945 */ /* 0x000fe20003800200 */
[----:B------:R-:W-:Y:S01]  /*1030*/  IMAD.MOV.U32 R4, RZ, RZ, 0x1 ;  /* 0x00000001ff047424 */ /* 0x000fe200078e00ff */
[----:B------:R-:W-:Y:S02]  /*1040*/  FSEL R9, R0, R7, P0 ;  /* 0x0000000700097208 */ /* 0x000fe40000000000 */
[----:B------:R-:W-:-:S04]  /*1050*/  MOV R0, R16 ;  /* 0x0000001000007202 */ /* 0x000fc80000000f00 */
[----:B------:R-:W-:Y:S02]  /*1060*/  SEL R6, R0, R5, P0 ;  /* 0x0000000500067207 */ /* 0x000fe40000000000 */
[----:B------:R-:W-:-:S04]  /*1070*/  @P1 LOP3.LUT R9, R7, 0x80000, RZ, 0xfc, !PT ;  /* 0x0008000007091812 */ /* 0x000fc800078efcff */
[----:B------:R-:W-:-:S04]  /*1080*/  MOV R7, R9 ;  /* 0x0000000900077202 */ /* 0x000fc80000000f00 */
[----:B------:R-:W0:Y:S02]  /*1090*/  MUFU.RCP64H R5, R7 ;  /* 0x0000000700057308 */ /* 0x000e240000001800 */
[----:B0-----:R-:W-:-:S08]  /*10a0*/  DFMA R8, -R6, R4, 1 ;  /* 0x3ff000000608742b */ /* 0x001fd00000000104 */
[----:B------:R-:W-:-:S08]  /*10b0*/  DFMA R8, R8, R8, R8 ;  /* 0x000000080808722b */ /* 0x000fd00000000008 */
[----:B------:R-:W-:Y:S02]  /*10c0*/  DFMA R4, R4, R8, R4 ;  /* 0x000000080404722b */ /* 0x000fe40000000004 */
[----:B------:R-:W-:-:S06]  /*10d0*/  DADD R8, R16, -R14 ;  /* 0x0000000010087229 */ /* 0x000fcc000000080e */
[----:B------:R-:W-:-:S04]  /*10e0*/  DFMA R12, -R6, R4, 1 ;  /* 0x3ff00000060c742b */ /* 0x000fc80000000104 */
[----:B------:R-:W-:-:S04]  /*10f0*/  FSETP.GEU.AND P1, PT, |R9|, 6.5827683646048100446e-37, PT ;  /* 0x036000000900780b */ /* 0x000fc80003f2e200 */
[----:B------:R-:W-:-:S08]  /*1100*/  DFMA R4, R4, R12, R4 ;  /* 0x0000000c0404722b */ /* 0x000fd00000000004 */
[----:B------:R-:W-:-:S08]  /*1110*/  DMUL R12, R8, R4 ;  /* 0x00000004080c7228 */ /* 0x000fd00000000000 */
[----:B------:R-:W-:-:S08]  /*1120*/  DFMA R18, -R6, R12, R8 ;  /* 0x0000000c0612722b */ /* 0x000fd00000000108 */
[----:B------:R-:W-:-:S10]  /*1130*/  DFMA R4, R4, R18, R12 ;  /* 0x000000120404722b */ /* 0x000fd4000000000c */
[----:B------:R-:W-:-:S05]  /*1140*/  FFMA R0, RZ, R7, R5 ;  /* 0x00000007ff007223 */ /* 0x000fca0000000005 */
[----:B------:R-:W-:-:S13]  /*1150*/  FSETP.GT.AND P0, PT, |R0|, 1.469367938527859385e-39, PT ;  /* 0x001000000000780b */ /* 0x000fda0003f04200 */
[----:B------:R-:W-:Y:S05]  /*1160*/  @P0 BRA P1, `(.L_x_316) ;  /* 0x0000000000140947 */ /* 0x000fea0000800000 */
[----:B------:R-:W-:Y:S02]  /*1170*/  MOV R5, R7 ;  /* 0x0000000700057202 */ /* 0x000fe40000000f00 */
[----:B------:R-:W-:-:S07]  /*1180*/  MOV R0, 0x11a0 ;  /* 0x000011a000007802 */ /* 0x000fce0000000f00 */
[----:B------:R-:W-:Y:S05]  /*1190*/  CALL.REL.NOINC `($__internal_8_$__cuda_sm20_div_rn_f64_full) ;  /* 0x0000001400a07944 */ /* 0x000fea0003c00000 */
[----:B------:R-:W-:Y:S01]  /*11a0*/  IMAD.MOV.U32 R4, RZ, RZ, R20 ;  /* 0x000000ffff047224 */ /* 0x000fe200078e0014 */
[----:B------:R-:W-:-:S07]  /*11b0*/  MOV R5, R21 ;  /* 0x0000001500057202 */ /* 0x000fce0000000f00 */
.L_x_316:
[----:B------:R-:W-:Y:S05]  /*11c0*/  BSYNC.RECONVERGENT B2 ;  /* 0x0000000000027941 */ /* 0x000fea0003800200 */
.L_x_315:
[----:B------:R-:W-:Y:S01]  /*11d0*/  UMOV UR6, 0xa0b5ed8d ;  /* 0xa0b5ed8d00067882 */ /* 0x000fe20000000000 */
[----:B------:R-:W-:Y:S02]  /*11e0*/  UMOV UR7, 0x3eb0c6f7 ;  /* 0x3eb0c6f700077882 */ /* 0x000fe40000000000 */
[----:B------:R-:W-:-:S14]  /*11f0*/  DSETP.GT.AND P1, PT, |R4|, UR6, PT ;  /* 0x0000000604007e2a */ /* 0x000fdc000bf24200 */
.L_x_314:
[----:B------:R-:W-:Y:S05]  /*1200*/  BSYNC.RECONVERGENT B1 ;  /* 0x0000000000017941 */ /* 0x000fea0003800200 */
.L_x_310:
[----:B------:R-:W-:Y:S05]  /*1210*/  WARPSYNC.ALL ;  /* 0x0000000000007948 */ /* 0x000fea0003800000 */
[----:B------:R-:W0:Y:S02]  /*1220*/  LDC.64 R4, c[0x4][0x1c8] ;  /* 0x01007200ff047b82 */ /* 0x000e240000000a00 */
        /* <DEDUP_REMOVED lines=8> */
[----:B------:R-:W-:-:S06]  /*12b0*/  IMAD.WIDE.U32 R10, R2, 0x8, R10 ;  /* 0x00000008020a7825 */ /* 0x000fcc00078e000a */
[----:B------:R-:W5:Y:S01]  /*12c0*/  LDG.E.64 R10, desc[UR4][R10.64] ;  /* 0x000000040a0a7981 */ /* 0x000f62000c1e1b00 */
[----:B------:R-:W-:Y:S05]  /*12d0*/  BRA `(.L_x_320) ;  /* 0x00000000001c7947 */ /* 0x000fea0003800000 */
.L_x_319:
[----:B------:R-:W-:-:S04]  /*12e0*/  IMAD.WIDE.U32 R4, R10, 0x40000, R4 ;  /* 0x000400000a047825 */ /* 0x000fc800078e0004 */
[----:B------:R-:W-:-:S05]  /*12f0*/  IMAD.WIDE.U32 R4, R2, 0x8, R4 ;  /* 0x0000000802047825 */ /* 0x000fca00078e0004 */
[----:B------:R-:W2:Y:S01]  /*1300*/  LDG.E.64 R10, desc[UR4][R4.64] ;  /* 0x00000004040a7981 */ /* 0x000ea2000c1e1b00 */
[----:B------:R-:W-:Y:S01]  /*1310*/  PLOP3.LUT P2, PT, PT, PT, PT, 0x8, 0x80 ;  /* 0x000000000080781c */ /* 0x000fe20003f4e170 */
[----:B--2---:R-:W-:-:S14]  /*1320*/  DSETP.GT.AND P0, PT, R10, RZ, PT ;  /* 0x000000ff0a00722a */ /* 0x004fdc0003f04000 */
[----:B------:R-:W-:Y:S05]  /*1330*/  @!P0 BREAK.RELIABLE B2 ;  /* 0x0000000000028942 */ /* 0x000fea0003800100 */
[----:B------:R-:W-:Y:S05]  /*1340*/  @!P0 BRA `(.L_x_321) ;  /* 0x00000000008c8947 */ /* 0x000fea0003800000 */
.L_x_320:
[----:B------:R-:W-:Y:S05]  /*1350*/  BSYNC.RELIABLE B2 ;  /* 0x0000000000027941 */ /* 0x000fea0003800100 */
.L_x_318:
[----:B-----5:R-:W-:Y:S01]  /*1360*/  DSETP.MAX.AND P0, P2, R12, R10, PT ;  /* 0x0000000a0c00722a */ /* 0x020fe20003a0f000 */
[----:B------:R-:W-:Y:S01]  /*1370*/  IMAD.MOV.U32 R0, RZ, RZ, R13 ;  /* 0x000000ffff007224 */ /* 0x000fe200078e000d */
[----:B------:R-:W-:Y:S01]  /*1380*/  MOV R7, R11 ;  /* 0x0000000b00077202 */ /* 0x000fe20000000f00 */
[----:B------:R-:W-:Y:S01]  /*1390*/  HFMA2 R4, -RZ, RZ, 0, 5.9604644775390625e-08 ;  /* 0x00000001ff047431 */ /* 0x000fe200000001ff */
[----:B------:R-:W-:Y:S01]  /*13a0*/  MOV R5, R10 ;  /* 0x0000000a00057202 */ /* 0x000fe20000000f00 */
[----:B------:R-:W-:Y:S01]  /*13b0*/  BSSY.RECONVERGENT B3, `(.L_x_322) ;  /* 0x0000019000037945 */ /* 0x000fe20003800200 */
[----:B------:R-:W-:Y:S01]  /*13c0*/  FSEL R9, R0, R7, P0 ;  /* 0x0000000700097208 */ /* 0x000fe20000000000 */
[----:B------:R-:W-:-:S05]  /*13d0*/  IMAD.MOV.U32 R0, RZ, RZ, R12 ;  /* 0x000000ffff007224 */ /* 0x000fca00078e000c */
[----:B------:R-:W-:Y:S02]  /*13e0*/  SEL R6, R0, R5, P0 ;  /* 0x0000000500067207 */ /* 0x000fe40000000000 */
[----:B------:R-:W-:-:S05]  /*13f0*/  @P2 LOP3.LUT R9, R7, 0x80000, RZ, 0xfc, !PT ;  /* 0x0008000007092812 */ /* 0x000fca00078efcff */
[----:B------:R-:W-:-:S04]  /*1400*/  IMAD.MOV.U32 R7, RZ, RZ, R9 ;  /* 0x000000ffff077224 */ /* 0x000fc800078e0009 */
        /* <DEDUP_REMOVED lines=15> */
[----:B------:R-:W-:-:S07]  /*1500*/  MOV R0, 0x1520 ;  /* 0x0000152000007802 */ /* 0x000fce0000000f00 */
[----:B------:R-:W-:Y:S05]  /*1510*/  CALL.REL.NOINC `($__internal_8_$__cuda_sm20_div_rn_f64_full) ;  /* 0x0000001000c07944 */ /* 0x000fea0003c00000 */
[----:B------:R-:W-:Y:S01]  /*1520*/  MOV R4, R20 ;  /* 0x0000001400047202 */ /* 0x000fe20000000f00 */
[----:B------:R-:W-:-:S07]  /*1530*/  IMAD.MOV.U32 R5, RZ, RZ, R21 ;  /* 0x000000ffff057224 */ /* 0x000fce00078e0015 */
.L_x_323:
[----:B------:R-:W-:Y:S05]  /*1540*/  BSYNC.RECONVERGENT B3 ;  /* 0x0000000000037941 */ /* 0x000fea0003800200 */
.L_x_322:
[----:B------:R-:W-:Y:S01]  /*1550*/  UMOV UR6, 0xa0b5ed8d ;  /* 0xa0b5ed8d00067882 */ /* 0x000fe20000000000 */
[----:B------:R-:W-:Y:S02]  /*1560*/  UMOV UR7, 0x3eb0c6f7 ;  /* 0x3eb0c6f700077882 */ /* 0x000fe40000000000 */
[----:B------:R-:W-:-:S14]  /*1570*/  DSETP.GT.AND P2, PT, |R4|, UR6, PT ;  /* 0x0000000604007e2a */ /* 0x000fdc000bf44200 */
.L_x_321:
[----:B------:R-:W-:Y:S05]  /*1580*/  BSYNC.RECONVERGENT B1 ;  /* 0x0000000000017941 */ /* 0x000fea0003800200 */
.L_x_317:
[----:B------:R-:W-:Y:S05]  /*1590*/  WARPSYNC.ALL ;  /* 0x0000000000007948 */ /* 0x000fea0003800000 */
[----:B------:R-:W-:Y:S04]  /*15a0*/  BSSY.RECONVERGENT B1, `(.L_x_324) ;  /* 0x0000094000017945 */ /* 0x000fe80003800200 */
[----:B------:R-:W-:Y:S05]  /*15b0*/  @!P1 BRA `(.L_x_325) ;  /* 0x0000000800309947 */ /* 0x000fea0003800000 */
[----:B------:R-:W0:Y:S01]  /*15c0*/  MUFU.RCP64H R5, R17 ;  /* 0x0000001100057308 */ /* 0x000e220000001800 */
[----:B------:R-:W-:Y:S01]  /*15d0*/  MOV R4, 0x1 ;  /* 0x0000000100047802 */ /* 0x000fe20000000f00 */
[----:B------:R-:W-:Y:S01]  /*15e0*/  BSSY.RECONVERGENT B3, `(.L_x_326) ;  /* 0x0000015000037945 */ /* 0x000fe20003800200 */
        /* <DEDUP_REMOVED lines=17> */
[----:B------:R-:W-:Y:S05]  /*1700*/  CALL.REL.NOINC `($__internal_8_$__cuda_sm20_div_rn_f64_full) ;  /* 0x0000001000447944 */ /* 0x000fea0003c00000 */
[----:B------:R-:W-:Y:S01]  /*1710*/  IMAD.MOV.U32 R4, RZ, RZ, R20 ;  /* 0x000000ffff047224 */ /* 0x000fe200078e0014 */
[----:B------:R-:W-:-:S07]  /*1720*/  MOV R5, R21 ;  /* 0x0000001500057202 */ /* 0x000fce0000000f00 */
.L_x_327:
[----:B------:R-:W-:Y:S05]  /*1730*/  BSYNC.RECONVERGENT B3 ;  /* 0x0000000000037941 */ /* 0x000fea0003800200 */
.L_x_326:
[----:B------:R-:W-:Y:S01]  /*1740*/  ISETP.GT.AND P0, PT, R5, 0xfffff, PT ;  /* 0x000fffff0500780c */ /* 0x000fe20003f04270 */
[--C-:B------:R-:W-:Y:S01]  /*1750*/  IMAD.MOV.U32 R6, RZ, RZ, R4.reuse ;  /* 0x000000ffff067224 */ /* 0x100fe200078e0004 */
[----:B------:R-:W-:Y:S01]  /*1760*/  MOV R7, R5 ;  /* 0x0000000500077202 */ /* 0x000fe20000000f00 */
[----:B------:R-:W-:Y:S01]  /*1770*/  IMAD.MOV.U32 R21, RZ, RZ, R5 ;  /* 0x000000ffff157224 */ /* 0x000fe200078e0005 */
[----:B------:R-:W-:Y:S01]  /*1780*/  BSSY.RECONVERGENT B3, `(.L_x_328) ;  /* 0x0000050000037945 */ /* 0x000fe20003800200 */
[----:B------:R-:W-:-:S08]  /*1790*/  IMAD.MOV.U32 R18, RZ, RZ, R4 ;  /* 0x000000ffff127224 */ /* 0x000fd000078e0004 */
[----:B------:R-:W-:-:S10]  /*17a0*/  @!P0 DMUL R6, R6, 1.80143985094819840000e+16 ;  /* 0x4350000006068828 */ /* 0x000fd40000000000 */
[----:B------:R-:W-:Y:S01]  /*17b0*/  @!P0 MOV R21, R7 ;  /* 0x0000000700158202 */ /* 0x000fe20000000f00 */
[----:B------:R-:W-:-:S04]  /*17c0*/  @!P0 IMAD.MOV.U32 R18, RZ, RZ, R6 ;  /* 0x000000ffff128224 */ /* 0x000fc800078e0006 */
[----:B------:R-:W-:-:S05]  /*17d0*/  VIADD R0, R21, 0xffffffff ;  /* 0xffffffff15007836 */ /* 0x000fca0000000000 */
[----:B------:R-:W-:Y:S02]  /*17e0*/  ISETP.GT.U32.AND P1, PT, R0, 0x7feffffe, PT ;  /* 0x7feffffe0000780c */ /* 0x000fe40003f24070 */
[----:B------:R-:W-:Y:S02]  /*17f0*/  MOV R0, 0xfffffc01 ;  /* 0xfffffc0100007802 */ /* 0x000fe40000000f00 */
[----:B------:R-:W-:-:S09]  /*1800*/  @!P0 MOV R0, 0xfffffbcb ;  /* 0xfffffbcb00008802 */ /* 0x000fd20000000f00 */
[----:B------:R-:W-:Y:S05]  /*1810*/  @P1 BRA `(.L_x_329) ;  /* 0x0000000400001947 */ /* 0x000fea0003800000 */
[----:B------:R-:W-:Y:S01]  /*1820*/  LOP3.LUT R4, R21, 0xfffff, RZ, 0xc0, !PT ;  /* 0x000fffff15047812 */ /* 0x000fe200078ec0ff */
[----:B------:R-:W-:Y:S01]  /*1830*/  IMAD.MOV.U32 R24, RZ, RZ, -0x748574fc ;  /* 0x8b7a8b04ff187424 */ /* 0x000fe200078e00ff */
[----:B------:R-:W-:Y:S01]  /*1840*/  MOV R8, RZ ;  /* 0x000000ff00087202 */ /* 0x000fe20000000f00 */
[----:B------:R-:W-:Y:S01]  /*1850*/  UMOV UR6, 0x3ae80f1e ;  /* 0x3ae80f1e00067882 */ /* 0x000fe20000000000 */
[----:B------:R-:W-:Y:S01]  /*1860*/  LOP3.LUT R19, R4, 0x3ff00000, RZ, 0xfc, !PT ;  /* 0x3ff0000004137812 */ /* 0x000fe200078efcff */
[----:B------:R-:W-:Y:S01]  /*1870*/  UMOV UR7, 0x3eb1380b ;  /* 0x3eb1380b00077882 */ /* 0x000fe20000000000 */
[----:B------:R-:W-:Y:S01]  /*1880*/  MOV R25, 0x3ed0ee25 ;  /* 0x3ed0ee2500197802 */ /* 0x000fe20000000f00 */
[----:B------:R-:W-:Y:S01]  /*1890*/  UMOV UR8, 0x80000000 ;  /* 0x8000000000087882 */ /* 0x000fe20000000000 */
[----:B------:R-:W-:Y:S01]  /*18a0*/  ISETP.GE.U32.AND P0, PT, R19, 0x3ff6a09f, PT ;  /* 0x3ff6a09f1300780c */ /* 0x000fe20003f06070 */
[----:B------:R-:W-:Y:S01]  /*18b0*/  UMOV UR9, 0x43300000 ;  /* 0x4330000000097882 */ /* 0x000fe20000000000 */
[----:B------:R-:W-:-:S11]  /*18c0*/  LEA.HI R21, R21, R0, RZ, 0xc ;  /* 0x0000000015157211 */ /* 0x000fd600078f60ff */
[----:B------:R-:W-:Y:S01]  /*18d0*/  @P0 IADD3 R5, PT, PT, R19, -0x100000, RZ ;  /* 0xfff0000013050810 */ /* 0x000fe20007ffe0ff */
[----:B------:R-:W-:-:S04]  /*18e0*/  @P0 VIADD R21, R21, 0x1 ;  /* 0x0000000115150836 */ /* 0x000fc80000000000 */
[----:B------:R-:W-:Y:S01]  /*18f0*/  @P0 IMAD.MOV.U32 R19, RZ, RZ, R5 ;  /* 0x000000ffff130224 */ /* 0x000fe200078e0005 */
[----:B------:R-:W-:Y:S02]  /*1900*/  LOP3.LUT R20, R21, 0x80000000, RZ, 0x3c, !PT ;  /* 0x8000000015147812 */ /* 0x000fe400078e3cff */
[----:B------:R-:W-:-:S03]  /*1910*/  MOV R21, 0x43300000 ;  /* 0x4330000000157802 */ /* 0x000fc60000000f00 */
        /* <DEDUP_REMOVED lines=48> */
.L_x_329:
[----:B------:R-:W-:Y:S01]  /*1c20*/  IMAD.MOV.U32 R4, RZ, RZ, 0x0 ;  /* 0x00000000ff047424 */ /* 0x000fe200078e00ff */
[----:B------:R-:W-:Y:S02]  /*1c30*/  MOV R5, 0x7ff00000 ;  /* 0x7ff0000000057802 */ /* 0x000fe40000000f00 */
[----:B------:R-:W-:-:S04]  /*1c40*/  LOP3.LUT P0, RZ, R7, 0x7fffffff, RZ, 0xc0, !PT ;  /* 0x7fffffff07ff7812 */ /* 0x000fc8000780c0ff */
[----:B------:R-:W-:-:S10]  /*1c50*/  DFMA R4, R6, R4, +INF ;  /* 0x7ff000000604742b */ /* 0x000fd40000000004 */
[----:B------:R-:W-:Y:S02]  /*1c60*/  FSEL R8, R4, RZ, P0 ;  /* 0x000000ff04087208 */ /* 0x000fe40000000000 */
[----:B------:R-:W-:-:S07]  /*1c70*/  FSEL R9, R5, -QNAN , P0 ;  /* 0xfff0000005097808 */ /* 0x000fce0000000000 */
.L_x_330:
[----:B------:R-:W-:Y:S05]  /*1c80*/  BSYNC.RECONVERGENT B3 ;  /* 0x0000000000037941 */ /* 0x000fea0003800200 */
.L_x_328:
[----:B------:R-:W-:Y:S01]  /*1c90*/  DADD R6, -R16, R14 ;  /* 0x0000000010067229 */ /* 0x000fe2000000010e */
[----:B------:R-:W-:Y:S01]  /*1ca0*/  IMAD.MOV.U32 R4, RZ, RZ, 0x1 ;  /* 0x00000001ff047424 */ /* 0x000fe200078e00ff */
[----:B------:R-:W-:Y:S01]  /*1cb0*/  DMUL R8, R8, R14 ;  /* 0x0000000e08087228 */ /* 0x000fe20000000000 */
[----:B------:R-:W-:Y:S03]  /*1cc0*/  BSSY.RECONVERGENT B3, `(.L_x_331) ;  /* 0x0000016000037945 */ /* 0x000fe60003800200 */
[----:B------:R-:W0:Y:S04]  /*1cd0*/  MUFU.RCP64H R5, R7 ;  /* 0x0000000700057308 */ /* 0x000e280000001800 */
[----:B------:R-:W-:-:S10]  /*1ce0*/  DMUL R16, R16, R8 ;  /* 0x0000000810107228 */ /* 0x000fd40000000000 */
        /* <DEDUP_REMOVED lines=16> */
[----:B------:R-:W-:Y:S05]  /*1df0*/  CALL.REL.NOINC `($__internal_8_$__cuda_sm20_div_rn_f64_full) ;  /* 0x0000000800887944 */ /* 0x000fea0003c00000 */
[----:B------:R-:W-:Y:S01]  /*1e00*/  IMAD.MOV.U32 R4, RZ, RZ, R20 ;  /* 0x000000ffff047224 */ /* 0x000fe200078e0014 */
[----:B------:R-:W-:-:S07]  /*1e10*/  MOV R5, R21 ;  /* 0x0000001500057202 */ /* 0x000fce0000000f00 */
.L_x_332:
[----:B------:R-:W-:Y:S05]  /*1e20*/  BSYNC.RECONVERGENT B3 ;  /* 0x0000000000037941 */ /* 0x000fea0003800200 */
.L_x_331:
[----:B------:R-:W0:Y:S02]  /*1e30*/  LDC.64 R6, c[0x4][0x2a0] ;  /* 0x0100a800ff067b82 */ /* 0x000e240000000a00 */
[----:B0-----:R-:W-:-:S04]  /*1e40*/  IMAD.WIDE.U32 R6, R3, 0x40000, R6 ;  /* 0x0004000003067825 */ /* 0x001fc800078e0006 */
[----:B------:R-:W-:-:S05]  /*1e50*/  IMAD.WIDE.U32 R6, R2, 0x8, R6 ;  /* 0x0000000802067825 */ /* 0x000fca00078e0006 */
[----:B------:R1:W-:Y:S01]  /*1e60*/  STG.E.64 desc[UR4][R6.64], R4 ;  /* 0x0000000406007986 */ /* 0x0003e2000c101b04 */
[----:B------:R-:W-:Y:S05]  /*1e70*/  BRA `(.L_x_333) ;  /* 0x0000000000187947 */ /* 0x000fea0003800000 */
.L_x_325:
[----:B------:R-:W0:Y:S01]  /*1e80*/  LDC.64 R4, c[0x4][0x2a0] ;  /* 0x0100a800ff047b82 */ /* 0x000e220000000a00 */
[----:B------:R-:W-:-:S08]  /*1e90*/  DADD R14, R16, R14 ;  /* 0x00000000100e7229 */ /* 0x000fd0000000000e */
[----:B------:R-:W-:Y:S01]  /*1ea0*/  DMUL R14, R14, 0.5 ;  /* 0x3fe000000e0e7828 */ /* 0x000fe20000000000 */
[----:B0-----:R-:W-:-:S04]  /*1eb0*/  IMAD.WIDE.U32 R4, R3, 0x40000, R4 ;  /* 0x0004000003047825 */ /* 0x001fc800078e0004 */
[----:B------:R-:W-:-:S05]  /*1ec0*/  IMAD.WIDE.U32 R4, R2, 0x8, R4 ;  /* 0x0000000802047825 */ /* 0x000fca00078e0004 */
[----:B------:R0:W-:Y:S02]  /*1ed0*/  STG.E.64 desc[UR4][R4.64], R14 ;  /* 0x0000000e04007986 */ /* 0x0001e4000c101b04 */
.L_x_333:
[----:B------:R-:W-:Y:S05]  /*1ee0*/  BSYNC.RECONVERGENT B1 ;  /* 0x0000000000017941 */ /* 0x000fea0003800200 */
.L_x_324:
[----:B------:R-:W-:Y:S05]  /*1ef0*/  @!P2 BRA `(.L_x_334) ;  /* 0x00000008002ca947 */ /* 0x000fea0003800000 */
[----:B01----:R-:W0:Y:S01]  /*1f00*/  MUFU.RCP64H R5, R13 ;  /* 0x0000000d00057308 */ /* 0x003e220000001800 */
        /* <DEDUP_REMOVED lines=19> */
[----:B------:R-:W-:Y:S05]  /*2040*/  CALL.REL.NOINC `($__internal_8_$__cuda_sm20_div_rn_f64_full) ;  /* 0x0000000400f47944 */ /* 0x000fea0003c00000 */
[----:B------:R-:W-:Y:S01]  /*2050*/  MOV R4, R20 ;  /* 0x0000001400047202 */ /* 0x000fe20000000f00 */
[----:B------:R-:W-:-:S07]  /*2060*/  IMAD.MOV.U32 R5, RZ, RZ, R21 ;  /* 0x000000ffff057224 */ /* 0x000fce00078e0015 */
.L_x_336:
[----:B------:R-:W-:Y:S05]  /*2070*/  BSYNC.RECONVERGENT B1 ;  /* 0x0000000000017941 */ /* 0x000fea0003800200 */
.L_x_335:
[----:B------:R-:W-:Y:S01]  /*2080*/  ISETP.GT.AND P0, PT, R5, 0xfffff, PT ;  /* 0x000fffff0500780c */ /* 0x000fe20003f04270 */
[----:B------:R-:W-:Y:S01]  /*2090*/  IMAD.MOV.U32 R7, RZ, RZ, R5 ;  /* 0x000000ffff077224 */ /* 0x000fe200078e0005 */
[----:B------:R-:W-:Y:S01]  /*20a0*/  MOV R6, R4 ;  /* 0x0000000400067202 */ /* 0x000fe20000000f00 */
[----:B------:R-:W-:Y:S10]  /*20b0*/  BSSY.RECONVERGENT B1, `(.L_x_337) ;  /* 0x0000050000017945 */ /* 0x000ff40003800200 */
[----:B------:R-:W-:-:S10]  /*20c0*/  @!P0 DMUL R6, R6, 1.80143985094819840000e+16 ;  /* 0x4350000006068828 */ /* 0x000fd40000000000 */
[----:B------:R-:W-:Y:S02]  /*20d0*/  @!P0 MOV R5, R7 ;  /* 0x0000000700058202 */ /* 0x000fe40000000f00 */
[----:B------:R-:W-:-:S03]  /*20e0*/  @!P0 MOV R4, R6 ;  /* 0x0000000600048202 */ /* 0x000fc60000000f00 */
[----:B------:R-:W-:-:S05]  /*20f0*/  VIADD R0, R5, 0xffffffff ;  /* 0xffffffff05007836 */ /* 0x000fca0000000000 */
[----:B------:R-:W-:Y:S02]  /*2100*/  ISETP.GT.U32.AND P1, PT, R0, 0x7feffffe, PT ;  /* 0x7feffffe0000780c */ /* 0x000fe40003f24070 */
[----:B------:R-:W-:Y:S01]  /*2110*/  MOV R0, 0xfffffc01 ;  /* 0xfffffc0100007802 */ /* 0x000fe20000000f00 */
[----:B------:R-:W-:-:S10]  /*2120*/  @!P0 IMAD.MOV.U32 R0, RZ, RZ, -0x435 ;  /* 0xfffffbcbff008424 */ /* 0x000fd400078e00ff */
[----:B------:R-:W-:Y:S05]  /*2130*/  @P1 BRA `(.L_x_338) ;  /* 0x0000000400041947 */ /* 0x000fea0003800000 */
[----:B------:R-:W-:Y:S01]  /*2140*/  LOP3.LUT R6, R5, 0xfffff, RZ, 0xc0, !PT ;  /* 0x000fffff05067812 */ /* 0x000fe200078ec0ff */
[----:B------:R-:W-:Y:S01]  /*2150*/  IMAD.MOV.U32 R20, RZ, RZ, -0x748574fc ;  /* 0x8b7a8b04ff147424 */ /* 0x000fe200078e00ff */
[----:B------:R-:W-:Y:S01]  /*2160*/  MOV R8, RZ ;  /* 0x000000ff00087202 */ /* 0x000fe20000000f00 */
[----:B------:R-:W-:Y:S01]  /*2170*/  UMOV UR6, 0x3ae80f1e ;  /* 0x3ae80f1e00067882 */ /* 0x000fe20000000000 */
[----:B------:R-:W-:Y:S01]  /*2180*/  LOP3.LUT R7, R6, 0x3ff00000, RZ, 0xfc, !PT ;  /* 0x3ff0000006077812 */ /* 0x000fe200078efcff */
[----:B------:R-:W-:Y:S01]  /*2190*/  IMAD.MOV.U32 R6, RZ, RZ, R4 ;  /* 0x000000ffff067224 */ /* 0x000fe200078e0004 */
[----:B------:R-:W-:Y:S01]  /*21a0*/  MOV R21, 0x3ed0ee25 ;  /* 0x3ed0ee2500157802 */ /* 0x000fe20000000f00 */
        /* <DEDUP_REMOVED lines=58> */
.L_x_338:
[----:B------:R-:W-:Y:S01]  /*2550*/  IMAD.MOV.U32 R4, RZ, RZ, 0x0 ;  /* 0x00000000ff047424 */ /* 0x000fe200078e00ff */
[----:B------:R-:W-:Y:S02]  /*2560*/  MOV R5, 0x7ff00000 ;  /* 0x7ff0000000057802 */ /* 0x000fe40000000f00 */
[----:B------:R-:W-:-:S04]  /*2570*/  LOP3.LUT P0, RZ, R7, 0x7fffffff, RZ, 0xc0, !PT ;  /* 0x7fffffff07ff7812 */ /* 0x000fc8000780c0ff */
[----:B------:R-:W-:-:S10]  /*2580*/  DFMA R4, R6, R4, +INF ;  /* 0x7ff000000604742b */ /* 0x000fd40000000004 */
[----:B------:R-:W-:Y:S02]  /*2590*/  FSEL R18, R4, RZ, P0 ;  /* 0x000000ff04127208 */ /* 0x000fe40000000000 */
[----:B------:R-:W-:-:S07]  /*25a0*/  FSEL R19, R5, -QNAN , P0 ;  /* 0xfff0000005137808 */ /* 0x000fce0000000000 */
.L_x_339:
[----:B------:R-:W-:Y:S05]  /*25b0*/  BSYNC.RECONVERGENT B1 ;  /* 0x0000000000017941 */ /* 0x000fea0003800200 */
.L_x_337:
        /* <DEDUP_REMOVED lines=25> */
.L_x_341:
[----:B------:R-:W-:Y:S05]  /*2750*/  BSYNC.RECONVERGENT B1 ;  /* 0x0000000000017941 */ /* 0x000fea0003800200 */
.L_x_340:
[----:B------:R-:W0:Y:S02]  /*2760*/  LDC.64 R6, c[0x4][0x278] ;  /* 0x01009e00ff067b82 */ /* 0x000e240000000a00 */
[----:B0-----:R-:W-:-:S04]  /*2770*/  IMAD.WIDE.U32 R6, R3, 0x40000, R6 ;  /* 0x0004000003067825 */ /* 0x001fc800078e0006 */
[----:B------:R-:W-:-:S05]  /*2780*/  IMAD.WIDE.U32 R6, R2, 0x8, R6 ;  /* 0x0000000802067825 */ /* 0x000fca00078e0006 */
[----:B------:R-:W-:Y:S01]  /*2790*/  STG.E.64 desc[UR4][R6.64], R4 ;  /* 0x0000000406007986 */ /* 0x000fe2000c101b04 */
[----:B------:R-:W-:Y:S05]  /*27a0*/  EXIT ;  /* 0x000000000000794d */ /* 0x000fea0003800000 */
.L_x_334:
[----:B01----:R-:W0:Y:S01]  /*27b0*/  LDC.64 R4, c[0x4][0x278] ;  /* 0x01009e00ff047b82 */ /* 0x003e220000000a00 */
[----:B------:R-:W-:-:S08]  /*27c0*/  DADD R10, R12, R10 ;  /* 0x000000000c0a7229 */ /* 0x000fd0000000000a */
[----:B------:R-:W-:Y:S01]  /*27d0*/  DMUL R10, R10, 0.5 ;  /* 0x3fe000000a0a7828 */ /* 0x000fe20000000000 */
[----:B0-----:R-:W-:-:S04]  /*27e0*/  IMAD.WIDE.U32 R4, R3, 0x40000, R4 ;  /* 0x0004000003047825 */ /* 0x001fc800078e0004 */
[----:B------:R-:W-:-:S05]  /*27f0*/  IMAD.WIDE.U32 R4, R2, 0x8, R4 ;  /* 0x0000000802047825 */ /* 0x000fca00078e0004 */
[----:B------:R-:W-:Y:S01]  /*2800*/  STG.E.64 desc[UR4][R4.64], R10 ;  /* 0x0000000a04007986 */ /* 0x000fe2000c101b04 */
[----:B------:R-:W-:Y:S05]  /*2810*/  EXIT ;  /* 0x000000000000794d */ /* 0x000fea0003800000 */
        .weak           $__internal_8_$__cuda_sm20_div_rn_f64_full
        .type           $__internal_8_$__cuda_sm20_div_rn_f64_full,@function
        .size           $__internal_8_$__cuda_sm20_div_rn_f64_full,(.L_x_496 - $__internal_8_$__cuda_sm20_div_rn_f64_full)
$__internal_8_$__cuda_sm20_div_rn_f64_full:
[----:B------:R-:W-:Y:S01]  /*2820*/  FSETP.GEU.AND P4, PT, |R9|, 1.469367938527859385e-39, PT ;  /* 0x001000000900780b */ /* 0x000fe20003f8e200 */
[----:B------:R-:W-:Y:S01]  /*2830*/  IMAD.MOV.U32 R4, RZ, RZ, R6 ;  /* 0x000000ffff047224 */ /* 0x000fe200078e0006 */
[C---:B------:R-:W-:Y:S01]  /*2840*/  FSETP.GEU.AND P0, PT, |R5|.reuse, 1.469367938527859385e-39, PT ;  /* 0x001000000500780b */ /* 0x040fe20003f0e200 */
[----:B------:R-:W-:Y:S01]  /*2850*/  IMAD.MOV.U32 R18, RZ, RZ, R8 ;  /* 0x000000ffff127224 */ /* 0x000fe200078e0008 */
[----:B------:R-:W-:Y:S01]  /*2860*/  LOP3.LUT R7, R5, 0x800fffff, RZ, 0xc0, !PT ;  /* 0x800fffff05077812 */ /* 0x000fe200078ec0ff */
[----:B------:R-:W-:Y:S01]  /*2870*/  IMAD.MOV.U32 R20, RZ, RZ, 0x1 ;  /* 0x00000001ff147424 */ /* 0x000fe200078e00ff */
[----:B------:R-:W-:Y:S01]  /*2880*/  LOP3.LUT R26, R9, 0x7ff00000, RZ, 0xc0, !PT ;  /* 0x7ff00000091a7812 */ /* 0x000fe200078ec0ff */
[----:B------:R-:W-:Y:S01]  /*2890*/  BSSY.RECONVERGENT B4, `(.L_x_342) ;  /* 0x0000050000047945 */ /* 0x000fe20003800200 */
[----:B------:R-:W-:Y:S02]  /*28a0*/  LOP3.LUT R7, R7, 0x3ff00000, RZ, 0xfc, !PT ;  /* 0x3ff0000007077812 */ /* 0x000fe400078efcff */
[----:B------:R-:W-:-:S02]  /*28b0*/  LOP3.LUT R29, R5, 0x7ff00000, RZ, 0xc0, !PT ;  /* 0x7ff00000051d7812 */ /* 0x000fc400078ec0ff */
[----:B------:R-:W-:Y:S02]  /*28c0*/  MOV R27, 0x1ca00000 ;  /* 0x1ca00000001b7802 */ /* 0x000fe40000000f00 */
[----:B------:R-:W-:Y:S01]  /*28d0*/  @!P4 LOP3.LUT R19, R5, 0x7ff00000, RZ, 0xc0, !PT ;  /* 0x7ff000000513c812 */ /* 0x000fe200078ec0ff */
[----:B------:R-:W-:Y:S01]  /*28e0*/  @!P0 DMUL R6, R4, 8.98846567431157953865e+307 ;  /* 0x7fe0000004068828 */ /* 0x000fe20000000000 */
[C---:B------:R-:W-:Y:S02]  /*28f0*/  ISETP.GE.U32.AND P3, PT, R26.reuse, R29, PT ;  /* 0x0000001d1a00720c */ /* 0x040fe40003f66070 */
[----:B------:R-:W-:Y:S02]  /*2900*/  @!P4 ISETP.GE.U32.AND P5, PT, R26, R19, PT ;  /* 0x000000131a00c20c */ /* 0x000fe40003fa6070 */
[C---:B------:R-:W-:Y:S01]  /*2910*/  SEL R19, R27.reuse, 0x63400000, !P3 ;  /* 0x634000001b137807 */ /* 0x040fe20005800000 */
[----:B------:R-:W0:Y:S01]  /*2920*/  MUFU.RCP64H R21, R7 ;  /* 0x0000000700157308 */ /* 0x000e220000001800 */
[----:B------:R-:W-:-:S02]  /*2930*/  @!P4 SEL R23, R27, 0x63400000, !P5 ;  /* 0x634000001b17c807 */ /* 0x000fc40006800000 */
[--C-:B------:R-:W-:Y:S02]  /*2940*/  LOP3.LUT R19, R19, 0x800fffff, R9.reuse, 0xf8, !PT ;  /* 0x800fffff13137812 */ /* 0x100fe400078ef809 */
[----:B------:R-:W-:Y:S02]  /*2950*/  @!P4 LOP3.LUT R23, R23, 0x80000000, R9, 0xf8, !PT ;  /* 0x800000001717c812 */ /* 0x000fe400078ef809 */
[----:B------:R-:W-:Y:S02]  /*2960*/  @!P4 MOV R22, RZ ;  /* 0x000000ff0016c202 */ /* 0x000fe40000000f00 */
[----:B------:R-:W-:Y:S02]  /*2970*/  @!P4 LOP3.LUT R23, R23, 0x100000, RZ, 0xfc, !PT ;  /* 0x001000001717c812 */ /* 0x000fe400078efcff */
[----:B------:R-:W-:-:S04]  /*2980*/  @!P0 LOP3.LUT R29, R7, 0x7ff00000, RZ, 0xc0, !PT ;  /* 0x7ff00000071d8812 */ /* 0x000fc800078ec0ff */
[----:B------:R-:W-:Y:S02]  /*2990*/  @!P4 DFMA R18, R18, 2, -R22 ;  /* 0x400000001212c82b */ /* 0x000fe40000000816 */
[----:B0-----:R-:W-:-:S08]  /*29a0*/  DFMA R22, R20, -R6, 1 ;  /* 0x3ff000001416742b */ /* 0x001fd00000000806 */
[----:B------:R-:W-:-:S08]  /*29b0*/  DFMA R22, R22, R22, R22 ;  /* 0x000000161616722b */ /* 0x000fd00000000016 */
[----:B------:R-:W-:-:S08]  /*29c0*/  DFMA R22, R20, R22, R20 ;  /* 0x000000161416722b */ /* 0x000fd00000000014 */
[----:B------:R-:W-:-:S08]  /*29d0*/  DFMA R20, R22, -R6, 1 ;  /* 0x3ff000001614742b */ /* 0x000fd00000000806 */
[----:B------:R-:W-:-:S08]  /*29e0*/  DFMA R20, R22, R20, R22 ;  /* 0x000000141614722b */ /* 0x000fd00000000016 */
[----:B------:R-:W-:-:S08]  /*29f0*/  DMUL R22, R20, R18 ;  /* 0x0000001214167228 */ /* 0x000fd00000000000 */
[----:B------:R-:W-:-:S08]  /*2a00*/  DFMA R24, R22, -R6, R18 ;  /* 0x800000061618722b */ /* 0x000fd00000000012 */
[----:B------:R-:W-:Y:S01]  /*2a10*/  DFMA R24, R20, R24, R22 ;  /* 0x000000181418722b */ /* 0x000fe20000000016 */
[----:B------:R-:W-:Y:S02]  /*2a20*/  MOV R22, R26 ;  /* 0x0000001a00167202 */ /* 0x000fe40000000f00 */
[----:B------:R-:W-:-:S05]  /*2a30*/  @!P4 LOP3.LUT R22, R19, 0x7ff00000, RZ, 0xc0, !PT ;  /* 0x7ff000001316c812 */ /* 0x000fca00078ec0ff */
[----:B------:R-:W-:-:S05]  /*2a40*/  VIADD R20, R22, 0xffffffff ;  /* 0xffffffff16147836 */ /* 0x000fca0000000000 */
[----:B------:R-:W-:Y:S02]  /*2a50*/  ISETP.GT.U32.AND P0, PT, R20, 0x7feffffe, PT ;  /* 0x7feffffe1400780c */ /* 0x000fe40003f04070 */
[----:B------:R-:W-:-:S04]  /*2a60*/  IADD3 R20, PT, PT, R29, -0x1, RZ ;  /* 0xffffffff1d147810 */ /* 0x000fc80007ffe0ff */
[----:B------:R-:W-:-:S13]  /*2a70*/  ISETP.GT.U32.OR P0, PT, R20, 0x7feffffe, P0 ;  /* 0x7feffffe1400780c */ /* 0x000fda0000704470 */
[----:B------:R-:W-:Y:S05]  /*2a80*/  @P0 BRA `(.L_x_343) ;  /* 0x00000000006c0947 */ /* 0x000fea0003800000 */
[----:B------:R-:W-:-:S04]  /*2a90*/  LOP3.LUT R9, R5, 0x7ff00000, RZ, 0xc0, !PT ;  /* 0x7ff0000005097812 */ /* 0x000fc800078ec0ff */
[CC--:B------:R-:W-:Y:S02]  /*2aa0*/  VIADDMNMX R8, R26.reuse, -R9.reuse, 0xb9600000, !PT ;  /* 0xb96000001a087446 */ /* 0x0c0fe40007800909 */
[----:B------:R-:W-:Y:S02]  /*2ab0*/  ISETP.GE.U32.AND P0, PT, R26, R9, PT ;  /* 0x000000091a00720c */ /* 0x000fe40003f06070 */
[----:B------:R-:W-:Y:S02]  /*2ac0*/  VIMNMX R8, PT, PT, R8, 0x46a00000, PT ;  /* 0x46a0000008087848 */ /* 0x000fe40003fe0100 */
[----:B------:R-:W-:-:S05]  /*2ad0*/  SEL R27, R27, 0x63400000, !P0 ;  /* 0x634000001b1b7807 */ /* 0x000fca0004000000 */
[----:B------:R-:W-:Y:S02]  /*2ae0*/  IMAD.IADD R22, R8, 0x1, -R27 ;  /* 0x0000000108167824 */ /* 0x000fe400078e0a1b */
[----:B------:R-:W-:-:S03]  /*2af0*/  IMAD.MOV.U32 R8, RZ, RZ, RZ ;  /* 0x000000ffff087224 */ /* 0x000fc600078e00ff */
[----:B------:R-:W-:-:S06]  /*2b00*/  IADD3 R9, PT, PT, R22, 0x7fe00000, RZ ;  /* 0x7fe0000016097810 */ /* 0x000fcc0007ffe0ff */
[----:B------:R-:W-:-:S10]  /*2b10*/  DMUL R20, R24, R8 ;  /* 0x0000000818147228 */ /* 0x000fd40000000000 */
[----:B------:R-:W-:-:S13]  /*2b20*/  FSETP.GTU.AND P0, PT, |R21|, 1.469367938527859385e-39, PT ;  /* 0x001000001500780b */ /* 0x000fda0003f0c200 */
[----:B------:R-:W-:Y:S05]  /*2b30*/  @P0 BRA `(.L_x_344) ;  /* 0x0000000000940947 */ /* 0x000fea0003800000 */
[----:B------:R-:W-:-:S06]  /*2b40*/  DFMA R6, R24, -R6, R18 ;  /* 0x800000061806722b */ /* 0x000fcc0000000012 */
[----:B------:R-:W-:-:S04]  /*2b50*/  MOV R6, RZ ;  /* 0x000000ff00067202 */ /* 0x000fc80000000f00 */
[C---:B------:R-:W-:Y:S02]  /*2b60*/  FSETP.NEU.AND P0, PT, R7.reuse, RZ, PT ;  /* 0x000000ff0700720b */ /* 0x040fe40003f0d000 */
[----:B------:R-:W-:-:S04]  /*2b70*/  LOP3.LUT R8, R7, 0x80000000, R5, 0x48, !PT ;  /* 0x8000000007087812 */ /* 0x000fc800078e4805 */
[----:B------:R-:W-:-:S07]  /*2b80*/  LOP3.LUT R7, R8, R9, RZ, 0xfc, !PT ;  /* 0x0000000908077212 */ /* 0x000fce00078efcff */
[----:B------:R-:W-:Y:S05]  /*2b90*/  @!P0 BRA `(.L_x_344) ;  /* 0x00000000007c8947 */ /* 0x000fea0003800000 */
[----:B------:R-:W-:Y:S01]  /*2ba0*/  IMAD.MOV R5, RZ, RZ, -R22 ;  /* 0x000000ffff057224 */ /* 0x000fe200078e0a16 */
[----:B------:R-:W-:Y:S01]  /*2bb0*/  MOV R4, RZ ;  /* 0x000000ff00047202 */ /* 0x000fe20000000f00 */
[----:B------:R-:W-:-:S05]  /*2bc0*/  DMUL.RP R6, R24, R6 ;  /* 0x0000000618067228 */ /* 0x000fca0000008000 */
[----:B------:R-:W-:-:S06]  /*2bd0*/  DFMA R4, R20, -R4, R24 ;  /* 0x800000041404722b */ /* 0x000fcc0000000018 */
[----:B------:R-:W-:-:S04]  /*2be0*/  IADD3 R4, PT, PT, -R22, -0x43300000, RZ ;  /* 0xbcd0000016047810 */ /* 0x000fc80007ffe1ff */
[----:B------:R-:W-:Y:S02]  /*2bf0*/  FSETP.NEU.AND P0, PT, |R5|, R4, PT ;  /* 0x000000040500720b */ /* 0x000fe40003f0d200 */
[----:B------:R-:W-:Y:S02]  /*2c00*/  LOP3.LUT R5, R7, R8, RZ, 0x3c, !PT ;  /* 0x0000000807057212 */ /* 0x000fe400078e3cff */
[----:B------:R-:W-:Y:S02]  /*2c10*/  FSEL R20, R6, R20, !P0 ;  /* 0x0000001406147208 */ /* 0x000fe40004000000 */
[----:B------:R-:W-:Y:S01]  /*2c20*/  FSEL R21, R5, R21, !P0 ;  /* 0x0000001505157208 */ /* 0x000fe20004000000 */
[----:B------:R-:W-:Y:S06]  /*2c30*/  BRA `(.L_x_344) ;  /* 0x0000000000547947 */ /* 0x000fec0003800000 */
.L_x_343:
        /* <DEDUP_REMOVED lines=16> */
.L_x_346:
[----:B------:R-:W-:Y:S02]  /*2d40*/  LOP3.LUT R21, R5, 0x80000, RZ, 0xfc, !PT ;  /* 0x0008000005157812 */ /* 0x000fe400078efcff */
[----:B------:R-:W-:Y:S01]  /*2d50*/  MOV R20, R4 ;  /* 0x0000000400147202 */ /* 0x000fe20000000f00 */
[----:B------:R-:W-:Y:S06]  /*2d60*/  BRA `(.L_x_344) ;  /* 0x0000000000087947 */ /* 0x000fec0003800000 */
.L_x_345:
[----:B------:R-:W-:Y:S01]  /*2d70*/  LOP3.LUT R21, R9, 0x80000, RZ, 0xfc, !PT ;  /* 0x0008000009157812 */ /* 0x000fe200078efcff */
[----:B------:R-:W-:-:S07]  /*2d80*/  IMAD.MOV.U32 R20, RZ, RZ, R8 ;  /* 0x000000ffff147224 */ /* 0x000fce00078e0008 */
.L_x_344:
[----:B------:R-:W-:Y:S05]  /*2d90*/  BSYNC.RECONVERGENT B4 ;  /* 0x0000000000047941 */ /* 0x000fea0003800200 */
.L_x_342:
[----:B------:R-:W-:Y:S01]  /*2da0*/  MOV R4, R0 ;  /* 0x0000000000047202 */ /* 0x000fe20000000f00 */
[----:B------:R-:W-:-:S04]  /*2db0*/  IMAD.MOV.U32 R5, RZ, RZ, 0x0 ;  /* 0x00000000ff057424 */ /* 0x000fc800078e00ff */
[----:B------:R-:W-:Y:S05]  /*2dc0*/  RET.REL.NODEC R4 `(_Z9zm_convr2v) ;  /* 0xffffffd0048c7950 */ /* 0x000fea0003c3ffff */
.L_x_347:
        /* <DEDUP_REMOVED lines=11> */
.L_x_496:


//--------------------- .text._Z6buoyanv          --------------------------
	.section	.text._Z6buoyanv,"ax",@progbits
	.align	128
        .global         _Z6buoyanv
        .type           _Z6buoyanv,@function
        .size           _Z6buoyanv,(.L_x_499 - _Z6buoyanv)
        .other          _Z6buoyanv,@"STO_CUDA_ENTRY STV_DEFAULT"
_Z6buoyanv:
.text._Z6buoyanv:
[----:B------:R-:W-:Y:S01]  /*0000*/  LDC R1, c[0x0][0x37c] ;  /* 0x0000df00ff017b82 */ /* 0x000fe20000000800 */
[----:B------:R-:W0:Y:S01]  /*0010*/  S2R R8, SR_CTAID.Y ;  /* 0x0000000000087919 */ /* 0x000e220000002600 */
[----:B------:R-:W0:Y:S01]  /*0020*/  LDCU UR4, c[0x0][0x364] ;  /* 0x00006c80ff0477ac */ /* 0x000e220008000800 */
[----:B------:R-:W-:Y:S04]  /*0030*/  BSSY.RECONVERGENT B1, `(.L_x_348) ;  /* 0x000002c000017945 */ /* 0x000fe80003800200 */
[----:B------:R-:W-:Y:S01]  /*0040*/  BSSY.RELIABLE B0, `(.L_x_349) ;  /* 0x0000017000007945 */ /* 0x000fe20003800100 */
[----:B------:R-:W0:Y:S01]  /*0050*/  S2R R3, SR_TID.Y ;  /* 0x0000000000037919 */ /* 0x000e220000002200 */
[----:B------:R-:W1:Y:S01]  /*0060*/  LDCU UR6, c[0x0][0x360] ;  /* 0x00006c00ff0677ac */ /* 0x000e620008000800 */
        /* <DEDUP_REMOVED lines=8> */
[----:B------:R-:W0:Y:S01]  /*00f0*/  LDC.64 R2, c[0x4][0x340] ;  /* 0x0100d000ff027b82 */ /* 0x000e220000000a00 */
[----:B------:R-:W-:-:S07]  /*0100*/  IMAD.MOV.U32 R7, RZ, RZ, 0x33 ;  /* 0x00000033ff077424 */ /* 0x000fce00078e00ff */
[----:B------:R-:W1:Y:S01]  /*0110*/  LDC.64 R4, c[0x4][0x2e0] ;  /* 0x0100b800ff047b82 */ /* 0x000e620000000a00 */
[----:B0-----:R-:W-:-:S04]  /*0120*/  IMAD.WIDE.U32 R2, R0, 0x20000, R2 ;  /* 0x0002000000027825 */ /* 0x001fc800078e0002 */
[----:B------:R-:W-:-:S04]  /*0130*/  IMAD.WIDE.U32 R2, R8, 0x4, R2 ;  /* 0x0000000408027825 */ /* 0x000fc800078e0002 */
[----:B-1----:R-:W-:Y:S01]  /*0140*/  IMAD.WIDE.U32 R4, R0, 0x40000, R4 ;  /* 0x0004000000047825 */ /* 0x002fe200078e0004 */
[----:B------:R0:W-:Y:S03]  /*0150*/  STG.E desc[UR4][R2.64], R7 ;  /* 0x0000000702007986 */ /* 0x0001e6000c101904 */
[----:B------:R-:W-:-:S05]  /*0160*/  IMAD.WIDE.U32 R4, R8, 0x8, R4 ;  /* 0x0000000808047825 */ /* 0x000fca00078e0004 */
[----:B------:R0:W-:Y:S01]  /*0170*/  STG.E.64 desc[UR4][R4.64], RZ ;  /* 0x000000ff04007986 */ /* 0x0001e2000c101b04 */
[----:B------:R-:W-:Y:S05]  /*0180*/  BRA `(.L_x_351) ;  /* 0x0000000000087947 */ /* 0x000fea0003800000 */
.L_x_350:
[----:B------:R-:W-:Y:S05]  /*0190*/  @P1 BREAK.RELIABLE B0 ;  /* 0x0000000000001942 */ /* 0x000fea0003800100 */
[----:B------:R-:W-:Y:S05]  /*01a0*/  @P1 BRA `(.L_x_352) ;  /* 0x0000000000501947 */ /* 0x000fea0003800000 */
.L_x_351:
[----:B------:R-:W-:Y:S05]  /*01b0*/  BSYNC.RELIABLE B0 ;  /* 0x0000000000007941 */ /* 0x000fea0003800100 */
.L_x_349:
[----:B0-----:R-:W0:Y:S01]  /*01c0*/  LDC.64 R2, c[0x4][0x1b0] ;  /* 0x01006c00ff027b82 */ /* 0x001e220000000a00 */
[----:B------:R-:W-:-:S07]  /*01d0*/  IMAD.MOV.U32 R9, RZ, RZ, 0x32 ;  /* 0x00000032ff097424 */ /* 0x000fce00078e00ff */
[----:B------:R-:W1:Y:S08]  /*01e0*/  LDC.64 R4, c[0x4][0x338] ;  /* 0x0100ce00ff047b82 */ /* 0x000e700000000a00 */
[----:B------:R-:W2:Y:S08]  /*01f0*/  LDC.64 R6, c[0x4][0x1a8] ;  /* 0x01006a00ff067b82 */ /* 0x000eb00000000a00 */
[----:B------:R-:W3:Y:S01]  /*0200*/  LDC.64 R10, c[0x4][0x2d8] ;  /* 0x0100b600ff0a7b82 */ /* 0x000ee20000000a00 */
[----:B0-----:R-:W-:-:S05]  /*0210*/  IMAD.WIDE.U32 R2, R8, 0x4, R2 ;  /* 0x0000000408027825 */ /* 0x001fca00078e0002 */
[----:B------:R0:W-:Y:S02]  /*0220*/  STG.E desc[UR4][R2.64], R9 ;  /* 0x0000000902007986 */ /* 0x0001e4000c101904 */
[----:B------:R-:W4:Y:S01]  /*0230*/  LDC.64 R12, c[0x4][0x88] ;  /* 0x01002200ff0c7b82 */ /* 0x000f220000000a00 */
[----:B-1----:R-:W-:-:S05]  /*0240*/  IMAD.WIDE.U32 R4, R8, 0x4, R4 ;  /* 0x0000000408047825 */ /* 0x002fca00078e0004 */
[----:B------:R0:W-:Y:S02]  /*0250*/  STG.E desc[UR4][R4.64], RZ ;  /* 0x000000ff04007986 */ /* 0x0001e4000c101904 */
[----:B------:R-:W1:Y:S01]  /*0260*/  LDC.64 R14, c[0x4][0x328] ;  /* 0x0100ca00ff0e7b82 */ /* 0x000e620000000a00 */
[----:B--2---:R-:W-:-:S05]  /*0270*/  IMAD.WIDE.U32 R6, R8, 0x4, R6 ;  /* 0x0000000408067825 */ /* 0x004fca00078e0006 */
[----:B------:R0:W-:Y:S01]  /*0280*/  STG.E desc[UR4][R6.64], R9 ;  /* 0x0000000906007986 */ /* 0x0001e2000c101904 */
[----:B---3--:R-:W-:-:S05]  /*0290*/  IMAD.WIDE.U32 R10, R8, 0x4, R10 ;  /* 0x00000004080a7825 */ /* 0x008fca00078e000a */
[----:B------:R0:W-:Y:S01]  /*02a0*/  STG.E desc[UR4][R10.64], R9 ;  /* 0x000000090a007986 */ /* 0x0001e2000c101904 */
[----:B----4-:R-:W-:-:S05]  /*02b0*/  IMAD.WIDE.U32 R12, R8, 0x8, R12 ;  /* 0x00000008080c7825 */ /* 0x010fca00078e000c */
[----:B------:R0:W-:Y:S01]  /*02c0*/  STG.E.64 desc[UR4][R12.64], RZ ;  /* 0x000000ff0c007986 */ /* 0x0001e2000c101b04 */
[----:B-1----:R-:W-:-:S05]  /*02d0*/  IMAD.WIDE.U32 R14, R8, 0x8, R14 ;  /* 0x00000008080e7825 */ /* 0x002fca00078e000e */
[----:B------:R0:W-:Y:S02]  /*02e0*/  STG.E.64 desc[UR4][R14.64], RZ ;  /* 0x000000ff0e007986 */ /* 0x0001e4000c101b04 */
.L_x_352:
[----:B------:R-:W-:Y:S05]  /*02f0*/  BSYNC.RECONVERGENT B1 ;  /* 0x0000000000017941 */ /* 0x000fea0003800200 */
.L_x_348:
[----:B------:R-:W-:Y:S05]  /*0300*/  WARPSYNC.ALL ;  /* 0x0000000000007948 */ /* 0x000fea0003800000 */
[----:B------:R-:W-:Y:S01]  /*0310*/  ISETP.GE.U32.AND P0, PT, R8, 0x8000, PT ;  /* 0x000080000800780c */ /* 0x000fe20003f06070 */
[----:B------:R-:W-:Y:S04]  /*0320*/  BSSY.RECONVERGENT B2, `(.L_x_353) ;  /* 0x00001b5000027945 */ /* 0x000fe80003800200 */
[----:B------:R-:W-:Y:S01]  /*0330*/  BSSY.RELIABLE B1, `(.L_x_354) ;  /* 0x000003c000017945 */ /* 0x000fe20003800100 */
[----:B------:R-:W-:-:S13]  /*0340*/  ISETP.LT.U32.AND P0, PT, R0, 0x33, !P0 ;  /* 0x000000330000780c */ /* 0x000fda0004701070 */
[----:B------:R-:W-:Y:S05]  /*0350*/  @!P0 BRA `(.L_x_355) ;  /* 0x0000000000dc8947 */ /* 0x000fea0003800000 */
[----:B0-----:R-:W0:Y:S08]  /*0360*/  LDC.64 R2, c[0x4][0x8] ;  /* 0x01000200ff027b82 */ /* 0x001e300000000a00 */
[----:B------:R-:W1:Y:S08]  /*0370*/  LDC.64 R4, c[0x4][0x178] ;  /* 0x01005e00ff047b82 */ /* 0x000e700000000a00 */
[----:B------:R-:W2:Y:S01]  /*0380*/  LDC.64 R6, c[0x4][0x158] ;  /* 0x01005600ff067b82 */ /* 0x000ea20000000a00 */
[----:B0-----:R-:W-:-:S04]  /*0390*/  IMAD.WIDE.U32 R2, R0, 0x40000, R2 ;  /* 0x0004000000027825 */ /* 0x001fc800078e0002 */
[----:B------:R-:W-:Y:S01]  /*03a0*/  IMAD.MOV.U32 R10, RZ, RZ, 0x1 ;  /* 0x00000001ff0a7424 */ /* 0x000fe200078e00ff */
[----:B------:R-:W-:Y:S01]  /*03b0*/  UMOV UR6, 0x0 ;  /* 0x0000000000067882 */ /* 0x000fe20000000000 */
[----:B------:R-:W-:Y:S01]  /*03c0*/  IMAD.WIDE.U32 R2, R8, 0x8, R2 ;  /* 0x0000000808027825 */ /* 0x000fe200078e0002 */
[----:B------:R-:W-:Y:S01]  /*03d0*/  UMOV UR7, 0x3ff00000 ;  /* 0x3ff0000000077882 */ /* 0x000fe20000000000 */
[----:B------:R-:W0:Y:S04]  /*03e0*/  LDC.64 R14, c[0x4][0x190] ;  /* 0x01006400ff0e7b82 */ /* 0x000e280000000a00 */
[----:B------:R-:W3:Y:S01]  /*03f0*/  LDG.E.64 R2, desc[UR4][R2.64] ;  /* 0x0000000402027981 */ /* 0x000ee2000c1e1b00 */
[----:B-1----:R-:W-:-:S04]  /*0400*/  IMAD.WIDE.U32 R4, R0, 0x40000, R4 ;  /* 0x0004000000047825 */ /* 0x002fc800078e0004 */
[----:B--2---:R-:W-:-:S04]  /*0410*/  IMAD.WIDE.U32 R6, R0, 0x40000, R6 ;  /* 0x0004000000067825 */ /* 0x004fc800078e0006 */
[----:B------:R-:W-:-:S04]  /*0420*/  IMAD.WIDE.U32 R4, R8, 0x8, R4 ;  /* 0x0000000808047825 */ /* 0x000fc800078e0004 */
[----:B------:R-:W-:Y:S01]  /*0430*/  IMAD.WIDE.U32 R6, R8, 0x8, R6 ;  /* 0x0000000808067825 */ /* 0x000fe200078e0006 */
[----:B---3--:R1:W-:Y:S05]  /*0440*/  STG.E.64 desc[UR4][R4.64], R2 ;  /* 0x0000000204007986 */ /* 0x0083ea000c101b04 */
[----:B------:R-:W2:Y:S01]  /*0450*/  LDG.E.64 R6, desc[UR4][R6.64] ;  /* 0x0000000406067981 */ /* 0x000ea2000c1e1b00 */
[----:B------:R-:W-:Y:S01]  /*0460*/  BSSY.RECONVERGENT B4, `(.L_x_356) ;  /* 0x0000019000047945 */ /* 0x000fe20003800200 */
[----:B--2---:R-:W-:-:S06]  /*0470*/  DADD R18, R6, 1 ;  /* 0x3ff0000006127429 */ /* 0x004fcc0000000000 */
[----:B------:R-:W2:Y:S02]  /*0480*/  MUFU.RCP64H R11, R19 ;  /* 0x00000013000b7308 */ /* 0x000ea40000001800 */
[----:B--2---:R-:W-:-:S08]  /*0490*/  DFMA R12, -R18, R10, 1 ;  /* 0x3ff00000120c742b */ /* 0x004fd0000000010a */
[----:B------:R-:W-:-:S08]  /*04a0*/  DFMA R12, R12, R12, R12 ;  /* 0x0000000c0c0c722b */ /* 0x000fd0000000000c */
[----:B------:R-:W-:Y:S01]  /*04b0*/  DFMA R12, R10, R12, R10 ;  /* 0x0000000c0a0c722b */ /* 0x000fe2000000000a */
[----:B------:R-:W-:Y:S02]  /*04c0*/  IMAD.MOV.U32 R10, RZ, RZ, 0x353f7cee ;  /* 0x353f7ceeff0a7424 */ /* 0x000fe400078e00ff */
[----:B------:R-:W-:-:S05]  /*04d0*/  IMAD.MOV.U32 R11, RZ, RZ, 0x3ff9ba5e ;  /* 0x3ff9ba5eff0b7424 */ /* 0x000fca00078e00ff */
[----:B-1----:R-:W-:Y:S02]  /*04e0*/  DFMA R4, -R18, R12, 1 ;  /* 0x3ff000001204742b */ /* 0x002fe4000000010c */
[----:B------:R-:W-:-:S06]  /*04f0*/  DFMA R10, R6, R10, UR6 ;  /* 0x00000006060a7e2b */ /* 0x000fcc000800000a */
[----:B------:R-:W-:Y:S02]  /*0500*/  DFMA R4, R12, R4, R12 ;  /* 0x000000040c04722b */ /* 0x000fe4000000000c */
[----:B------:R-:W-:Y:S01]  /*0510*/  DMUL R16, R2, R10 ;  /* 0x0000000a02107228 */ /* 0x000fe20000000000 */
[----:B0-----:R-:W-:-:S07]  /*0520*/  IMAD.WIDE.U32 R2, R0, 0x40000, R14 ;  /* 0x0004000000027825 */ /* 0x001fce00078e000e */
[----:B------:R-:W-:Y:S01]  /*0530*/  DMUL R12, R16, R4 ;  /* 0x00000004100c7228 */ /* 0x000fe20000000000 */
[----:B------:R-:W-:Y:S01]  /*0540*/  IMAD.WIDE.U32 R2, R8, 0x8, R2 ;  /* 0x0000000808027825 */ /* 0x000fe200078e0002 */
[----:B------:R-:W-:-:S04]  /*0550*/  FSETP.GEU.AND P2, PT, |R17|, 6.5827683646048100446e-37, PT ;  /* 0x036000001100780b */ /* 0x000fc80003f4e200 */
[----:B------:R0:W-:Y:S02]  /*0560*/  STG.E.64 desc[UR4][R2.64], R6 ;  /* 0x0000000602007986 */ /* 0x0001e4000c101b04 */
[----:B------:R-:W-:-:S08]  /*0570*/  DFMA R10, -R18, R12, R16 ;  /* 0x0000000c120a722b */ /* 0x000fd00000000110 */
[----:B------:R-:W-:-:S10]  /*0580*/  DFMA R12, R4, R10, R12 ;  /* 0x0000000a040c722b */ /* 0x000fd4000000000c */
[----:B------:R-:W-:-:S05]  /*0590*/  FFMA R4, RZ, R19, R13 ;  /* 0x00000013ff047223 */ /* 0x000fca000000000d */
[----:B------:R-:W-:-:S13]  /*05a0*/  FSETP.GT.AND P1, PT, |R4|, 1.469367938527859385e-39, PT ;  /* 0x001000000400780b */ /* 0x000fda0003f24200 */
[----:B0-----:R-:W-:Y:S05]  /*05b0*/  @P1 BRA P2, `(.L_x_357) ;  /* 0x00000000000c1947 */ /* 0x001fea0001000000 */
[----:B------:R-:W-:-:S07]  /*05c0*/  MOV R10, 0x5e0 ;  /* 0x000005e0000a7802 */ /* 0x000fce0000000f00 */
[----:B------:R-:W-:Y:S05]  /*05d0*/  CALL.REL.NOINC `($__internal_10_$__cuda_sm20_div_rn_f64_full) ;  /* 0x0000006c009c7944 */ /* 0x000fea0003c00000 */
[----:B------:R-:W-:-:S07]  /*05e0*/  MOV R13, R9 ;  /* 0x00000009000d7202 */ /* 0x000fce0000000f00 */
.L_x_357:
[----:B------:R-:W-:Y:S05]  /*05f0*/  BSYNC.RECONVERGENT B4 ;  /* 0x0000000000047941 */ /* 0x000fea0003800200 */
.L_x_356:
[----:B------:R-:W0:Y:S08]  /*0600*/  LDC.64 R2, c[0x4][0x2e8] ;  /* 0x0100ba00ff027b82 */ /* 0x000e300000000a00 */
[----:B------:R-:W1:Y:S08]  /*0610*/  LDC.64 R4, c[0x4][0x2f0] ;  /* 0x0100bc00ff047b82 */ /* 0x000e700000000a00 */
[----:B------:R-:W2:Y:S01]  /*0620*/  LDC.64 R6, c[0x4][0x2f8] ;  /* 0x0100be00ff067b82 */ /* 0x000ea20000000a00 */
[----:B0-----:R-:W-:-:S04]  /*0630*/  IMAD.WIDE.U32 R2, R0, 0x40000, R2 ;  /* 0x0004000000027825 */ /* 0x001fc800078e0002 */
[----:B------:R-:W-:-:S04]  /*0640*/  IMAD.WIDE.U32 R2, R8, 0x8, R2 ;  /* 0x0000000808027825 */ /* 0x000fc800078e0002 */
[C---:B-1----:R-:W-:Y:S01]  /*0650*/  IMAD.WIDE.U32 R4, R0.reuse, 0x40000, R4 ;  /* 0x0004000000047825 */ /* 0x042fe200078e0004 */
[----:B------:R0:W-:Y:S03]  /*0660*/  STG.E.64 desc[UR4][R2.64], R12 ;  /* 0x0000000c02007986 */ /* 0x0001e6000c101b04 */
[----:B--2---:R-:W-:-:S04]  /*0670*/  IMAD.WIDE.U32 R6, R0, 0x40000, R6 ;  /* 0x0004000000067825 */ /* 0x004fc800078e0006 */
[----:B------:R-:W-:-:S04]  /*0680*/  IMAD.WIDE.U32 R4, R8, 0x8, R4 ;  /* 0x0000000808047825 */ /* 0x000fc800078e0004 */
[----:B------:R-:W-:Y:S01]  /*0690*/  IMAD.WIDE.U32 R6, R8, 0x8, R6 ;  /* 0x0000000808067825 */ /* 0x000fe200078e0006 */
[----:B------:R0:W-:Y:S04]  /*06a0*/  STG.E.64 desc[UR4][R4.64], R12 ;  /* 0x0000000c04007986 */ /* 0x0001e8000c101b04 */
[----:B------:R0:W-:Y:S01]  /*06b0*/  STG.E.64 desc[UR4][R6.64], RZ ;  /* 0x000000ff06007986 */ /* 0x0001e2000c101b04 */
[----:B------:R-:W-:Y:S05]  /*06c0*/  BRA `(.L_x_358) ;  /* 0x0000000000087947 */ /* 0x000fea0003800000 */
.L_x_355:
[----:B------:R-:W-:Y:S05]  /*06d0*/  @P1 BREAK.RELIABLE B1 ;  /* 0x0000000000011942 */ /* 0x000fea0003800100 */
[----:B------:R-:W-:Y:S05]  /*06e0*/  @P1 BRA `(.L_x_359) ;  /* 0x0000001400e01947 */ /* 0x000fea0003800000 */
.L_x_358:
[----:B------:R-:W-:Y:S05]  /*06f0*/  BSYNC.RELIABLE B1 ;  /* 0x0000000000017941 */ /* 0x000fea0003800100 */
.L_x_354:
[----:B0-----:R-:W0:Y:S08]  /*0700*/  LDC.64 R4, c[0x4][0x168] ;  /* 0x01005a00ff047b82 */ /* 0x001e300000000a00 */
[----:B------:R-:W1:Y:S08]  /*0710*/  LDC.64 R6, c[0x4][0x8] ;  /* 0x01000200ff067b82 */ /* 0x000e700000000a00 */
[----:B------:R-:W2:Y:S01]  /*0720*/  LDC.64 R2, c[0x4][0x158] ;  /* 0x01005600ff027b82 */ /* 0x000ea20000000a00 */
[----:B0-----:R-:W-:-:S07]  /*0730*/  IMAD.WIDE.U32 R4, R8, 0x8, R4 ;  /* 0x0000000808047825 */ /* 0x001fce00078e0004 */
[----:B------:R-:W0:Y:S01]  /*0740*/  LDC.64 R12, c[0x4][0x498] ;  /* 0x01012600ff0c7b82 */ /* 0x000e220000000a00 */
[----:B------:R-:W3:Y:S01]  /*0750*/  LDG.E.64 R4, desc[UR4][R4.64] ;  /* 0x0000000404047981 */ /* 0x000ee2000c1e1b00 */
[----:B-1----:R-:W-:-:S06]  /*0760*/  IMAD.WIDE.U32 R6, R8, 0x8, R6 ;  /* 0x0000000808067825 */ /* 0x002fcc00078e0006 */
[----:B------:R-:W1:Y:S01]  /*0770*/  LDC.64 R18, c[0x4][0x328] ;  /* 0x0100ca00ff127b82 */ /* 0x000e620000000a00 */
[----:B------:R-:W4:Y:S01]  /*0780*/  LDG.E.64 R6, desc[UR4][R6.64] ;  /* 0x0000000406067981 */ /* 0x000f22000c1e1b00 */
[----:B--2---:R-:W-:-:S06]  /*0790*/  IMAD.WIDE.U32 R2, R8, 0x8, R2 ;  /* 0x0000000808027825 */ /* 0x004fcc00078e0002 */
[----:B------:R-:W2:Y:S01]  /*07a0*/  LDC.64 R20, c[0x4][0x2d8] ;  /* 0x0100b600ff147b82 */ /* 0x000ea20000000a00 */
[----:B------:R-:W5:Y:S01]  /*07b0*/  LDG.E.64 R2, desc[UR4][R2.64] ;  /* 0x0000000402027981 */ /* 0x000f62000c1e1b00 */
[----:B------:R-:W-:Y:S01]  /*07c0*/  UMOV UR6, 0x9999999a ;  /* 0x9999999a00067882 */ /* 0x000fe20000000000 */
[----:B------:R-:W-:-:S05]  /*07d0*/  UMOV UR7, 0x40239999 ;  /* 0x4023999900077882 */ /* 0x000fca0000000000 */
[----:B------:R-:W2:Y:S01]  /*07e0*/  LDC.64 R14, c[0x4][0x1a0] ;  /* 0x01006800ff0e7b82 */ /* 0x000ea20000000a00 */
[----:B0-----:R-:W-:-:S07]  /*07f0*/  IMAD.WIDE.U32 R12, R8, 0x8, R12 ;  /* 0x00000008080c7825 */ /* 0x001fce00078e000c */
[----:B------:R-:W0:Y:S01]  /*0800*/  LDC.64 R16, c[0x4][0x160] ;  /* 0x01005800ff107b82 */ /* 0x000e220000000a00 */
[----:B-1----:R-:W-:-:S04]  /*0810*/  IMAD.WIDE.U32 R22, R8, 0x8, R18 ;  /* 0x0000000808167825 */ /* 0x002fc800078e0012 */
[----:B--2---:R-:W-:-:S04]  /*0820*/  IMAD.WIDE.U32 R24, R8, 0x4, R20 ;  /* 0x0000000408187825 */ /* 0x004fc800078e0014 */
[----:B------:R-:W-:Y:S01]  /*0830*/  IMAD.WIDE.U32 R14, R8, 0x4, R14 ;  /* 0x00000004080e7825 */ /* 0x000fe200078e000e */
[----:B---3--:R-:W-:-:S08]  /*0840*/  DMUL R4, R4, UR6 ;  /* 0x0000000604047c28 */ /* 0x008fd00008000000 */
[----:B----4-:R-:W-:-:S08]  /*0850*/  DFMA R4, R6, 10, R4 ;  /* 0x402400000604782b */ /* 0x010fd00000000004 */
[----:B-----5:R-:W-:Y:S01]  /*0860*/  DFMA R10, R2, 15, R4 ;  /* 0x402e0000020a782b */ /* 0x020fe20000000004 */
[----:B0-----:R-:W-:-:S06]  /*0870*/  IMAD.WIDE.U32 R4, R8, 0x8, R16 ;  /* 0x0000000808047825 */ /* 0x001fcc00078e0010 */
[----:B------:R-:W-:Y:S04]  /*0880*/  STG.E.64 desc[UR4][R12.64], R10 ;  /* 0x0000000a0c007986 */ /* 0x000fe8000c101b04 */
[----:B------:R0:W-:Y:S04]  /*0890*/  STG.E.64 desc[UR4][R22.64], R10 ;  /* 0x0000000a16007986 */ /* 0x0001e8000c101b04 */
[----:B------:R-:W-:Y:S04]  /*08a0*/  STG.E desc[UR4][R24.64], RZ ;  /* 0x000000ff18007986 */ /* 0x000fe8000c101904 */
[----:B------:R1:W-:Y:S04]  /*08b0*/  STG.E desc[UR4][R14.64], RZ ;  /* 0x000000ff0e007986 */ /* 0x0003e8000c101904 */
[----:B------:R-:W2:Y:S01]  /*08c0*/  LDG.E.64 R4, desc[UR4][R4.64] ;  /* 0x0000000404047981 */ /* 0x000ea2000c1e1b00 */
[----:B------:R-:W-:Y:S01]  /*08d0*/  UMOV UR6, 0xe2308c3a ;  /* 0xe2308c3a00067882 */ /* 0x000fe20000000000 */
[----:B------:R-:W-:Y:S01]  /*08e0*/  UMOV UR7, 0x3e45798e ;  /* 0x3e45798e00077882 */ /* 0x000fe20000000000 */
[----:B------:R-:W-:Y:S01]  /*08f0*/  IMAD.MOV.U32 R16, RZ, RZ, 0x1 ;  /* 0x00000001ff107424 */ /* 0x000fe200078e00ff */
[----:B------:R-:W-:Y:S01]  /*0900*/  DADD R18, R2, UR6 ;  /* 0x0000000602127e29 */ /* 0x000fe20008000000 */
[----:B------:R-:W-:Y:S05]  /*0910*/  BSSY.RECONVERGENT B4, `(.L_x_360) ;  /* 0x0000012000047945 */ /* 0x000fea0003800200 */
[----:B------:R-:W3:Y:S02]  /*0920*/  MUFU.RCP64H R17, R19 ;  /* 0x0000001300117308 */ /* 0x000ee40000001800 */
[----:B---3--:R-:W-:-:S08]  /*0930*/  DFMA R20, -R18, R16, 1 ;  /* 0x3ff000001214742b */ /* 0x008fd00000000110 */
[----:B------:R-:W-:-:S08]  /*0940*/  DFMA R20, R20, R20, R20 ;  /* 0x000000141414722b */ /* 0x000fd00000000014 */
[----:B------:R-:W-:-:S08]  /*0950*/  DFMA R20, R16, R20, R16 ;  /* 0x000000141014722b */ /* 0x000fd00000000010 */
[----:B0-----:R-:W-:-:S08]  /*0960*/  DFMA R10, -R18, R20, 1 ;  /* 0x3ff00000120a742b */ /* 0x001fd00000000114 */
[----:B------:R-:W-:Y:S02]  /*0970*/  DFMA R10, R20, R10, R20 ;  /* 0x0000000a140a722b */ /* 0x000fe40000000014 */
[----:B--2---:R-:W-:-:S08]  /*0980*/  DMUL R16, R2, R4 ;  /* 0x0000000402107228 */ /* 0x004fd00000000000 */
[----:B------:R-:W-:Y:S02]  /*0990*/  DMUL R12, R16, R10 ;  /* 0x0000000a100c7228 */ /* 0x000fe40000000000 */
[----:B------:R-:W-:-:S06]  /*09a0*/  FSETP.GEU.AND P2, PT, |R17|, 6.5827683646048100446e-37, PT ;  /* 0x036000001100780b */ /* 0x000fcc0003f4e200 */
[----:B-1----:R-:W-:-:S08]  /*09b0*/  DFMA R14, -R18, R12, R16 ;  /* 0x0000000c120e722b */ /* 0x002fd00000000110 */
[----:B------:R-:W-:-:S10]  /*09c0*/  DFMA R12, R10, R14, R12 ;  /* 0x0000000e0a0c722b */ /* 0x000fd4000000000c */
[----:B------:R-:W-:-:S05]  /*09d0*/  FFMA R9, RZ, R19, R13 ;  /* 0x00000013ff097223 */ /* 0x000fca000000000d */
[----:B------:R-:W-:-:S13]  /*09e0*/  FSETP.GT.AND P1, PT, |R9|, 1.469367938527859385e-39, PT ;  /* 0x001000000900780b */ /* 0x000fda0003f24200 */
[----:B------:R-:W-:Y:S05]  /*09f0*/  @P1 BRA P2, `(.L_x_361) ;  /* 0x00000000000c1947 */ /* 0x000fea0001000000 */
[----:B------:R-:W-:-:S07]  /*0a00*/  MOV R10, 0xa20 ;  /* 0x00000a20000a7802 */ /* 0x000fce0000000f00 */
[----:B------:R-:W-:Y:S05]  /*0a10*/  CALL.REL.NOINC `($__internal_10_$__cuda_sm20_div_rn_f64_full) ;  /* 0x00000068008c7944 */ /* 0x000fea0003c00000 */
[----:B------:R-:W-:-:S07]  /*0a20*/  IMAD.MOV.U32 R13, RZ, RZ, R9 ;  /* 0x000000ffff0d7224 */ /* 0x000fce00078e0009 */
.L_x_361:
[----:B------:R-:W-:Y:S05]  /*0a30*/  BSYNC.RECONVERGENT B4 ;  /* 0x0000000000047941 */ /* 0x000fea0003800200 */
.L_x_360:
[----:B------:R-:W-:Y:S01]  /*0a40*/  ISETP.GT.AND P1, PT, R7, 0xfffff, PT ;  /* 0x000fffff0700780c */ /* 0x000fe20003f24270 */
[----:B------:R-:W-:Y:S01]  /*0a50*/  IMAD.MOV.U32 R10, RZ, RZ, R6 ;  /* 0x000000ffff0a7224 */ /* 0x000fe200078e0006 */
[----:B------:R-:W-:Y:S01]  /*0a60*/  BSSY.RECONVERGENT B3, `(.L_x_362) ;  /* 0x0000053000037945 */ /* 0x000fe20003800200 */
[--C-:B------:R-:W-:Y:S02]  /*0a70*/  IMAD.MOV.U32 R11, RZ, RZ, R7.reuse ;  /* 0x000000ffff0b7224 */ /* 0x100fe400078e0007 */
[----:B------:R-:W-:Y:S02]  /*0a80*/  IMAD.MOV.U32 R9, RZ, RZ, R7 ;  /* 0x000000ffff097224 */ /* 0x000fe400078e0007 */
[----:B------:R-:W-:-:S06]  /*0a90*/  IMAD.MOV.U32 R20, RZ, RZ, -0x3ff ;  /* 0xfffffc01ff147424 */ /* 0x000fcc00078e00ff */
[----:B------:R-:W-:Y:S01]  /*0aa0*/  @!P1 DMUL R10, R6, 1.80143985094819840000e+16 ;  /* 0x43500000060a9828 */ /* 0x000fe20000000000 */
[----:B------:R-:W-:-:S09]  /*0ab0*/  @!P1 IMAD.MOV.U32 R20, RZ, RZ, -0x435 ;  /* 0xfffffbcbff149424 */ /* 0x000fd200078e00ff */
[----:B------:R-:W-:-:S05]  /*0ac0*/  @!P1 MOV R9, R11 ;  /* 0x0000000b00099202 */ /* 0x000fca0000000f00 */
[----:B------:R-:W-:-:S05]  /*0ad0*/  VIADD R14, R9, 0xffffffff ;  /* 0xffffffff090e7836 */ /* 0x000fca0000000000 */
[----:B------:R-:W-:Y:S01]  /*0ae0*/  ISETP.GT.U32.AND P2, PT, R14, 0x7feffffe, PT ;  /* 0x7feffffe0e00780c */ /* 0x000fe20003f44070 */
[----:B------:R-:W-:Y:S02]  /*0af0*/  IMAD.MOV.U32 R14, RZ, RZ, R6 ;  /* 0x000000ffff0e7224 */ /* 0x000fe400078e0006 */
[----:B------:R-:W-:-:S10]  /*0b00*/  @!P1 IMAD.MOV.U32 R14, RZ, RZ, R10 ;  /* 0x000000ffff0e9224 */ /* 0x000fd400078e000a */
[----:B------:R-:W-:Y:S05]  /*0b10*/  @P2 BRA `(.L_x_363) ;  /* 0x0000000400042947 */ /* 0x000fea0003800000 */
[----:B------:R-:W-:Y:S01]  /*0b20*/  LOP3.LUT R10, R9, 0xfffff, RZ, 0xc0, !PT ;  /* 0x000fffff090a7812 */ /* 0x000fe200078ec0ff */
[----:B------:R-:W-:Y:S01]  /*0b30*/  IMAD.MOV.U32 R24, RZ, RZ, -0x748574fc ;  /* 0x8b7a8b04ff187424 */ /* 0x000fe200078e00ff */
[----:B------:R-:W-:Y:S01]  /*0b40*/  UMOV UR6, 0x3ae80f1e ;  /* 0x3ae80f1e00067882 */ /* 0x000fe20000000000 */
[----:B------:R-:W-:Y:S01]  /*0b50*/  IMAD.MOV.U32 R25, RZ, RZ, 0x3ed0ee25 ;  /* 0x3ed0ee25ff197424 */ /* 0x000fe200078e00ff */
[----:B------:R-:W-:Y:S01]  /*0b60*/  LOP3.LUT R11, R10, 0x3ff00000, RZ, 0xfc, !PT ;  /* 0x3ff000000a0b7812 */ /* 0x000fe200078efcff */
[----:B------:R-:W-:Y:S01]  /*0b70*/  UMOV UR7, 0x3eb1380b ;  /* 0x3eb1380b00077882 */ /* 0x000fe20000000000 */
[----:B------:R-:W-:Y:S01]  /*0b80*/  MOV R10, R14 ;  /* 0x0000000e000a7202 */ /* 0x000fe20000000f00 */
[----:B------:R-:W-:Y:S01]  /*0b90*/  IMAD.MOV.U32 R14, RZ, RZ, RZ ;  /* 0x000000ffff0e7224 */ /* 0x000fe200078e00ff */
[----:B------:R-:W-:Y:S01]  /*0ba0*/  ISETP.GE.U32.AND P1, PT, R11, 0x3ff6a09f, PT ;  /* 0x3ff6a09f0b00780c */ /* 0x000fe20003f26070 */
[----:B------:R-:W-:Y:S01]  /*0bb0*/  IMAD.MOV.U32 R27, RZ, RZ, 0x43300000 ;  /* 0x43300000ff1b7424 */ /* 0x000fe200078e00ff */
[----:B------:R-:W-:Y:S01]  /*0bc0*/  LEA.HI R26, R9, R20, RZ, 0xc ;  /* 0x00000014091a7211 */ /* 0x000fe200078f60ff */
[----:B------:R-:W-:Y:S01]  /*0bd0*/  UMOV UR8, 0x80000000 ;  /* 0x8000000000087882 */ /* 0x000fe20000000000 */
[----:B------:R-:W-:-:S09]  /*0be0*/  UMOV UR9, 0x43300000 ;  /* 0x4330000000097882 */ /* 0x000fd20000000000 */
[----:B------:R-:W-:Y:S01]  /*0bf0*/  @P1 VIADD R15, R11, 0xfff00000 ;  /* 0xfff000000b0f1836 */ /* 0x000fe20000000000 */
[----:B------:R-:W-:-:S03]  /*0c00*/  @P1 IADD3 R26, PT, PT, R26, 0x1, RZ ;  /* 0x000000011a1a1810 */ /* 0x000fc60007ffe0ff */
        /* <DEDUP_REMOVED lines=50> */
.L_x_363:
[----:B------:R-:W-:Y:S01]  /*0f30*/  IMAD.MOV.U32 R14, RZ, RZ, 0x0 ;  /* 0x00000000ff0e7424 */ /* 0x000fe200078e00ff */
[----:B------:R-:W-:Y:S01]  /*0f40*/  LOP3.LUT P1, RZ, R11, 0x7fffffff, RZ, 0xc0, !PT ;  /* 0x7fffffff0bff7812 */ /* 0x000fe2000782c0ff */
[----:B------:R-:W-:-:S06]  /*0f50*/  IMAD.MOV.U32 R15, RZ, RZ, 0x7ff00000 ;  /* 0x7ff00000ff0f7424 */ /* 0x000fcc00078e00ff */
[----:B------:R-:W-:-:S10]  /*0f60*/  DFMA R14, R10, R14, +INF ;  /* 0x7ff000000a0e742b */ /* 0x000fd4000000000e */
[----:B------:R-:W-:Y:S02]  /*0f70*/  FSEL R10, R14, RZ, P1 ;  /* 0x000000ff0e0a7208 */ /* 0x000fe40000800000 */
[----:B------:R-:W-:-:S07]  /*0f80*/  FSEL R11, R15, -QNAN , P1 ;  /* 0xfff000000f0b7808 */ /* 0x000fce0000800000 */
.L_x_364:
[----:B------:R-:W-:Y:S05]  /*0f90*/  BSYNC.RECONVERGENT B3 ;  /* 0x0000000000037941 */ /* 0x000fea0003800200 */
.L_x_362:
[----:B------:R-:W-:Y:S01]  /*0fa0*/  ISETP.GT.AND P1, PT, R13, 0xfffff, PT ;  /* 0x000fffff0d00780c */ /* 0x000fe20003f24270 */
[----:B------:R-:W-:Y:S01]  /*0fb0*/  IMAD.MOV.U32 R20, RZ, RZ, R13 ;  /* 0x000000ffff147224 */ /* 0x000fe200078e000d */
[----:B------:R-:W-:Y:S01]  /*0fc0*/  BSSY.RECONVERGENT B3, `(.L_x_365) ;  /* 0x0000051000037945 */ /* 0x000fe20003800200 */
[----:B------:R-:W-:-:S10]  /*0fd0*/  IMAD.MOV.U32 R14, RZ, RZ, R12 ;  /* 0x000000ffff0e7224 */ /* 0x000fd400078e000c */
[----:B------:R-:W-:-:S10]  /*0fe0*/  @!P1 DMUL R12, R12, 1.80143985094819840000e+16 ;  /* 0x435000000c0c9828 */ /* 0x000fd40000000000 */
[----:B------:R-:W-:Y:S01]  /*0ff0*/  @!P1 MOV R20, R13 ;  /* 0x0000000d00149202 */ /* 0x000fe20000000f00 */
[----:B------:R-:W-:-:S04]  /*1000*/  @!P1 IMAD.MOV.U32 R14, RZ, RZ, R12 ;  /* 0x000000ffff0e9224 */ /* 0x000fc800078e000c */
[----:B------:R-:W-:-:S05]  /*1010*/  VIADD R9, R20, 0xffffffff ;  /* 0xffffffff14097836 */ /* 0x000fca0000000000 */
[----:B------:R-:W-:Y:S01]  /*1020*/  ISETP.GT.U32.AND P2, PT, R9, 0x7feffffe, PT ;  /* 0x7feffffe0900780c */ /* 0x000fe20003f44070 */
[----:B------:R-:W-:Y:S02]  /*1030*/  IMAD.MOV.U32 R9, RZ, RZ, -0x3ff ;  /* 0xfffffc01ff097424 */ /* 0x000fe400078e00ff */
[----:B------:R-:W-:-:S10]  /*1040*/  @!P1 IMAD.MOV.U32 R9, RZ, RZ, -0x435 ;  /* 0xfffffbcbff099424 */ /* 0x000fd400078e00ff */
[----:B------:R-:W-:Y:S05]  /*1050*/  @P2 BRA `(.L_x_366) ;  /* 0x0000000400042947 */ /* 0x000fea0003800000 */
[----:B------:R-:W-:Y:S01]  /*1060*/  LOP3.LUT R12, R20, 0xfffff, RZ, 0xc0, !PT ;  /* 0x000fffff140c7812 */ /* 0x000fe200078ec0ff */
[----:B------:R-:W-:Y:S01]  /*1070*/  IMAD.MOV.U32 R24, RZ, RZ, -0x748574fc ;  /* 0x8b7a8b04ff187424 */ /* 0x000fe200078e00ff */
[----:B------:R-:W-:Y:S01]  /*1080*/  UMOV UR6, 0x3ae80f1e ;  /* 0x3ae80f1e00067882 */ /* 0x000fe20000000000 */
[----:B------:R-:W-:Y:S01]  /*1090*/  IMAD.MOV.U32 R25, RZ, RZ, 0x3ed0ee25 ;  /* 0x3ed0ee25ff197424 */ /* 0x000fe200078e00ff */
[----:B------:R-:W-:Y:S01]  /*10a0*/  LOP3.LUT R13, R12, 0x3ff00000, RZ, 0xfc, !PT ;  /* 0x3ff000000c0d7812 */ /* 0x000fe200078efcff */
[----:B------:R-:W-:Y:S01]  /*10b0*/  IMAD.MOV.U32 R12, RZ, RZ, R14 ;  /* 0x000000ffff0c7224 */ /* 0x000fe200078e000e */
[----:B------:R-:W-:Y:S01]  /*10c0*/  UMOV UR7, 0x3eb1380b ;  /* 0x3eb1380b00077882 */ /* 0x000fe20000000000 */
[----:B------:R-:W-:Y:S01]  /*10d0*/  IMAD.MOV.U32 R14, RZ, RZ, RZ ;  /* 0x000000ffff0e7224 */ /* 0x000fe200078e00ff */
        /* <DEDUP_REMOVED lines=57> */
.L_x_366:
[----:B------:R-:W-:Y:S01]  /*1470*/  IMAD.MOV.U32 R14, RZ, RZ, 0x0 ;  /* 0x00000000ff0e7424 */ /* 0x000fe200078e00ff */
[----:B------:R-:W-:Y:S01]  /*1480*/  LOP3.LUT P1, RZ, R13, 0x7fffffff, RZ, 0xc0, !PT ;  /* 0x7fffffff0dff7812 */ /* 0x000fe2000782c0ff */
[----:B------:R-:W-:-:S06]  /*1490*/  IMAD.MOV.U32 R15, RZ, RZ, 0x7ff00000 ;  /* 0x7ff00000ff0f7424 */ /* 0x000fcc00078e00ff */
[----:B------:R-:W-:-:S10]  /*14a0*/  DFMA R14, R12, R14, +INF ;  /* 0x7ff000000c0e742b */ /* 0x000fd4000000000e */
[----:B------:R-:W-:Y:S02]  /*14b0*/  FSEL R12, R14, RZ, P1 ;  /* 0x000000ff0e0c7208 */ /* 0x000fe40000800000 */
[----:B------:R-:W-:-:S07]  /*14c0*/  FSEL R13, R15, -QNAN , P1 ;  /* 0xfff000000f0d7808 */ /* 0x000fce0000800000 */
.L_x_367:
[----:B------:R-:W-:Y:S05]  /*14d0*/  BSYNC.RECONVERGENT B3 ;  /* 0x0000000000037941 */ /* 0x000fea0003800200 */
.L_x_365:
[----:B------:R-:W-:Y:S01]  /*14e0*/  DFMA R10, R10, 3.5, -R12 ;  /* 0x400c00000a0a782b */ /* 0x000fe2000000080c */
[----:B------:R-:W-:Y:S01]  /*14f0*/  UMOV UR6, 0xeb851eb8 ;  /* 0xeb851eb800067882 */ /* 0x000fe20000000000 */
[----:B------:R-:W-:Y:S01]  /*1500*/  UMOV UR7, 0x40133851 ;  /* 0x4013385100077882 */ /* 0x000fe20000000000 */
[----:B------:R-:W-:Y:S05]  /*1510*/  BSSY.RECONVERGENT B4, `(.L_x_368) ;  /* 0x0000014000047945 */ /* 0x000fea0003800200 */
[----:B------:R-:W-:Y:S01]  /*1520*/  DADD R18, R10, -UR6 ;  /* 0x800000060a127e29 */ /* 0x000fe20008000000 */
[----:B------:R-:W-:-:S05]  /*1530*/  IMAD.MOV.U32 R10, RZ, RZ, 0x1 ;  /* 0x00000001ff0a7424 */ /* 0x000fca00078e00ff */
[----:B------:R-:W0:Y:S02]  /*1540*/  MUFU.RCP64H R11, R19 ;  /* 0x00000013000b7308 */ /* 0x000e240000001800 */
[----:B0-----:R-:W-:-:S08]  /*1550*/  DFMA R12, -R18, R10, 1 ;  /* 0x3ff00000120c742b */ /* 0x001fd0000000010a */
[----:B------:R-:W-:-:S08]  /*1560*/  DFMA R12, R12, R12, R12 ;  /* 0x0000000c0c0c722b */ /* 0x000fd0000000000c */
[----:B------:R-:W-:-:S08]  /*1570*/  DFMA R12, R10, R12, R10 ;  /* 0x0000000c0a0c722b */ /* 0x000fd0000000000a */
[----:B------:R-:W-:-:S08]  /*1580*/  DFMA R10, -R18, R12, 1 ;  /* 0x3ff00000120a742b */ /* 0x000fd0000000010c */
[----:B------:R-:W-:-:S08]  /*1590*/  DFMA R10, R12, R10, R12 ;  /* 0x0000000a0c0a722b */ /* 0x000fd0000000000c */
[----:B------:R-:W-:-:S08]  /*15a0*/  DMUL R12, R10, 2840 ;  /* 0x40a630000a0c7828 */ /* 0x000fd00000000000 */
[----:B------:R-:W-:-:S08]  /*15b0*/  DFMA R14, -R18, R12, 2840 ;  /* 0x40a63000120e742b */ /* 0x000fd0000000010c */
[----:B------:R-:W-:-:S10]  /*15c0*/  DFMA R12, R10, R14, R12 ;  /* 0x0000000e0a0c722b */ /* 0x000fd4000000000c */
[----:B------:R-:W-:-:S05]  /*15d0*/  FFMA R9, RZ, R19, R13 ;  /* 0x00000013ff097223 */ /* 0x000fca000000000d */
[----:B------:R-:W-:-:S13]  /*15e0*/  FSETP.GT.AND P1, PT, |R9|, 1.469367938527859385e-39, PT ;  /* 0x001000000900780b */ /* 0x000fda0003f24200 */
[----:B------:R-:W-:Y:S05]  /*15f0*/  @P1 BRA `(.L_x_369) ;  /* 0x0000000000141947 */ /* 0x000fea0003800000 */
[----:B------:R-:W-:Y:S01]  /*1600*/  IMAD.MOV.U32 R16, RZ, RZ, RZ ;  /* 0x000000ffff107224 */ /* 0x000fe200078e00ff */
[----:B------:R-:W-:Y:S01]  /*1610*/  MOV R10, 0x1640 ;  /* 0x00001640000a7802 */ /* 0x000fe20000000f00 */
[----:B------:R-:W-:-:S07]  /*1620*/  IMAD.MOV.U32 R17, RZ, RZ, 0x40a63000 ;  /* 0x40a63000ff117424 */ /* 0x000fce00078e00ff */
[----:B------:R-:W-:Y:S05]  /*1630*/  CALL.REL.NOINC `($__internal_10_$__cuda_sm20_div_rn_f64_full) ;  /* 0x0000005c00847944 */ /* 0x000fea0003c00000 */
[----:B------:R-:W-:-:S07]  /*1640*/  MOV R13, R9 ;  /* 0x00000009000d7202 */ /* 0x000fce0000000f00 */
.L_x_369:
[----:B------:R-:W-:Y:S05]  /*1650*/  BSYNC.RECONVERGENT B4 ;  /* 0x0000000000047941 */ /* 0x000fea0003800200 */
.L_x_368:
[----:B------:R-:W-:Y:S01]  /*1660*/  IMAD.MOV.U32 R10, RZ, RZ, 0x1eb851ec ;  /* 0x1eb851ecff0a7424 */ /* 0x000fe200078e00ff */
[----:B------:R-:W-:Y:S01]  /*1670*/  UMOV UR6, 0x5c91d14e ;  /* 0x5c91d14e00067882 */ /* 0x000fe20000000000 */
[----:B------:R-:W-:Y:S01]  /*1680*/  IMAD.MOV.U32 R11, RZ, RZ, 0x3fd1eb85 ;  /* 0x3fd1eb85ff0b7424 */ /* 0x000fe200078e00ff */
[----:B------:R-:W-:Y:S01]  /*1690*/  UMOV UR7, 0x3fd243fe ;  /* 0x3fd243fe00077882 */ /* 0x000fe20000000000 */
[----:B------:R-:W0:Y:S01]  /*16a0*/  LDC.64 R20, c[0x4][0x198] ;  /* 0x01006600ff147b82 */ /* 0x000e220000000a00 */
[----:B------:R-:W-:Y:S01]  /*16b0*/  DADD R16, R12, 55 ;  /* 0x404b80000c107429 */ /* 0x000fe20000000000 */
[----:B------:R-:W-:Y:S02]  /*16c0*/  BSSY.RECONVERGENT B3, `(.L_x_370) ;  /* 0x0000014000037945 */ /* 0x000fe40003800200 */
[----:B------:R-:W-:-:S08]  /*16d0*/  DFMA R2, R2, -R10, 1 ;  /* 0x3ff000000202742b */ /* 0x000fd0000000080a */
[----:B------:R-:W-:-:S06]  /*16e0*/  DMUL R14, R2, UR6 ;  /* 0x00000006020e7c28 */ /* 0x000fcc0008000000 */
[----:B------:R-:W1:Y:S04]  /*16f0*/  MUFU.RCP64H R3, R15 ;  /* 0x0000000f00037308 */ /* 0x000e680000001800 */
[----:B------:R-:W-:-:S05]  /*1700*/  VIADD R2, R15, 0x300402 ;  /* 0x003004020f027836 */ /* 0x000fca0000000000 */
[----:B------:R-:W-:Y:S01]  /*1710*/  FSETP.GEU.AND P1, PT, |R2|, 5.8789094863358348022e-39, PT ;  /* 0x004004020200780b */ /* 0x000fe20003f2e200 */
[----:B-1----:R-:W-:-:S08]  /*1720*/  DFMA R10, -R14, R2, 1 ;  /* 0x3ff000000e0a742b */ /* 0x002fd00000000102 */
[----:B------:R-:W-:Y:S01]  /*1730*/  DFMA R18, R10, R10, R10 ;  /* 0x0000000a0a12722b */ /* 0x000fe2000000000a */
[----:B0-----:R-:W-:-:S05]  /*1740*/  IMAD.WIDE.U32 R10, R8, 0x8, R20 ;  /* 0x00000008080a7825 */ /* 0x001fca00078e0014 */
[----:B------:R0:W-:Y:S02]  /*1750*/  STG.E.64 desc[UR4][R10.64], R16 ;  /* 0x000000100a007986 */ /* 0x0001e4000c101b04 */
[----:B------:R-:W-:-:S08]  /*1760*/  DFMA R18, R2, R18, R2 ;  /* 0x000000120212722b */ /* 0x000fd00000000002 */
[----:B------:R-:W-:-:S08]  /*1770*/  DFMA R12, -R14, R18, 1 ;  /* 0x3ff000000e0c742b */ /* 0x000fd00000000112 */
[----:B------:R-:W-:Y:S01]  /*1780*/  DFMA R2, R18, R12, R18 ;  /* 0x0000000c1202722b */ /* 0x000fe20000000012 */
[----:B0-----:R-:W-:Y:S10]  /*1790*/  @P1 BRA `(.L_x_371) ;  /* 0x0000000000181947 */ /* 0x001ff40003800000 */
[----:B------:R-:W-:Y:S02]  /*17a0*/  LOP3.LUT R2, R15, 0x7fffffff, RZ, 0xc0, !PT ;  /* 0x7fffffff0f027812 */ /* 0x000fe400078ec0ff */
[----:B------:R-:W-:-:S03]  /*17b0*/  MOV R10, 0x17e0 ;  /* 0x000017e0000a7802 */ /* 0x000fc60000000f00 */
[----:B------:R-:W-:-:S07]  /*17c0*/  VIADD R18, R2, 0xfff00000 ;  /* 0xfff0000002127836 */ /* 0x000fce0000000000 */
[----:B------:R-:W-:Y:S05]  /*17d0*/  CALL.REL.NOINC `($__internal_9_$__cuda_sm20_dblrcp_rn_slowpath_v3) ;  /* 0x0000005800707944 */ /* 0x000fea0003c00000 */
[----:B------:R-:W-:Y:S01]  /*17e0*/  IMAD.MOV.U32 R2, RZ, RZ, R22 ;  /* 0x000000ffff027224 */ /* 0x000fe200078e0016 */
[----:B------:R-:W-:-:S07]  /*17f0*/  MOV R3, R23 ;  /* 0x0000001700037202 */ /* 0x000fce0000000f00 */
.L_x_371:
[----:B------:R-:W-:Y:S05]  /*1800*/  BSYNC.RECONVERGENT B3 ;  /* 0x0000000000037941 */ /* 0x000fea0003800200 */
.L_x_370:
[----:B------:R-:W0:Y:S01]  /*1810*/  MUFU.RCP64H R11, R7 ;  /* 0x00000007000b7308 */ /* 0x000e220000001800 */
[----:B------:R-:W-:Y:S01]  /*1820*/  IMAD.MOV.U32 R10, RZ, RZ, 0x1 ;  /* 0x00000001ff0a7424 */ /* 0x000fe200078e00ff */
        /* <DEDUP_REMOVED lines=8> */
[----:B-1----:R-:W-:-:S05]  /*18b0*/  IMAD.WIDE.U32 R10, R8, 0x8, R18 ;  /* 0x00000008080a7825 */ /* 0x002fca00078e0012 */
[----:B------:R0:W-:Y:S02]  /*18c0*/  STG.E.64 desc[UR4][R10.64], R2 ;  /* 0x000000020a007986 */ /* 0x0001e4000c101b04 */
[----:B------:R-:W-:-:S08]  /*18d0*/  DMUL R22, R16, R12 ;  /* 0x0000000c10167228 */ /* 0x000fd00000000000 */
[----:B------:R-:W-:-:S08]  /*18e0*/  DFMA R14, -R6, R22, R16 ;  /* 0x00000016060e722b */ /* 0x000fd00000000110 */
[----:B------:R-:W-:-:S10]  /*18f0*/  DFMA R22, R12, R14, R22 ;  /* 0x0000000e0c16722b */ /* 0x000fd40000000016 */
[----:B------:R-:W-:-:S05]  /*1900*/  FFMA R9, RZ, R7, R23 ;  /* 0x00000007ff097223 */ /* 0x000fca0000000017 */
[----:B------:R-:W-:-:S13]  /*1910*/  FSETP.GT.AND P1, PT, |R9|, 1.469367938527859385e-39, PT ;  /* 0x001000000900780b */ /* 0x000fda0003f24200 */
[----:B0-----:R-:W-:Y:S05]  /*1920*/  @P1 BRA P2, `(.L_x_373) ;  /* 0x0000000000181947 */ /* 0x001fea0001000000 */
[----:B------:R-:W-:Y:S01]  /*1930*/  IMAD.MOV.U32 R18, RZ, RZ, R6 ;  /* 0x000000ffff127224 */ /* 0x000fe200078e0006 */
[----:B------:R-:W-:Y:S01]  /*1940*/  MOV R10, 0x1970 ;  /* 0x00001970000a7802 */ /* 0x000fe20000000f00 */
[----:B------:R-:W-:-:S07]  /*1950*/  IMAD.MOV.U32 R19, RZ, RZ, R7 ;  /* 0x000000ffff137224 */ /* 0x000fce00078e0007 */
[----:B------:R-:W-:Y:S05]  /*1960*/  CALL.REL.NOINC `($__internal_10_$__cuda_sm20_div_rn_f64_full) ;  /* 0x0000005800b87944 */ /* 0x000fea0003c00000 */
[----:B------:R-:W-:Y:S02]  /*1970*/  IMAD.MOV.U32 R22, RZ, RZ, R12 ;  /* 0x000000ffff167224 */ /* 0x000fe400078e000c */
[----:B------:R-:W-:-:S07]  /*1980*/  IMAD.MOV.U32 R23, RZ, RZ, R9 ;  /* 0x000000ffff177224 */ /* 0x000fce00078e0009 */
.L_x_373:
[----:B------:R-:W-:Y:S05]  /*1990*/  BSYNC.RECONVERGENT B4 ;  /* 0x0000000000047941 */ /* 0x000fea0003800200 */
.L_x_372:
[----:B------:R-:W-:Y:S01]  /*19a0*/  SHF.R.U32.HI R6, RZ, 0x14, R3 ;  /* 0x00000014ff067819 */ /* 0x000fe20000011603 */
[----:B------:R-:W-:Y:S01]  /*19b0*/  DSETP.NEU.AND P3, PT, R22, RZ, PT ;  /* 0x000000ff1600722a */ /* 0x000fe20003f6d000 */
[----:B------:R-:W-:Y:S02]  /*19c0*/  BSSY.RECONVERGENT B3, `(.L_x_374) ;  /* 0x0000021000037945 */ /* 0x000fe40003800200 */
[----:B------:R-:W-:-:S03]  /*19d0*/  LOP3.LUT R6, R6, 0x7ff, RZ, 0xc0, !PT ;  /* 0x000007ff06067812 */ /* 0x000fc600078ec0ff */
[----:B------:R-:W-:Y:S02]  /*19e0*/  ISETP.GE.OR P4, PT, R3, RZ, P3 ;  /* 0x000000ff0300720c */ /* 0x000fe40001f86670 */
[----:B------:R-:W-:-:S04]  /*19f0*/  IADD3 R7, PT, PT, R6, -0x3f4, RZ ;  /* 0xfffffc0c06077810 */ /* 0x000fc80007ffe0ff */
[CC--:B------:R-:W-:Y:S02]  /*1a00*/  SHF.L.U32 R6, R2.reuse, R7.reuse, RZ ;  /* 0x0000000702067219 */ /* 0x0c0fe400000006ff */
[----:B------:R-:W-:Y:S02]  /*1a10*/  SHF.L.U64.HI R7, R2, R7, R3 ;  /* 0x0000000702077219 */ /* 0x000fe40000010203 */
[----:B------:R-:W-:Y:S01]  /*1a20*/  ISETP.NE.U32.AND P1, PT, R6, RZ, PT ;  /* 0x000000ff0600720c */ /* 0x000fe20003f25070 */
[----:B------:R-:W-:-:S03]  /*1a30*/  @!P3 IMAD.MOV.U32 R6, RZ, RZ, RZ ;  /* 0x000000ffff06b224 */ /* 0x000fc600078e00ff */
[----:B------:R-:W-:-:S04]  /*1a40*/  ISETP.NE.AND.EX P1, PT, R7, -0x80000000, PT, P1 ;  /* 0x800000000700780c */ /* 0x000fc80003f25310 */
[----:B------:R-:W-:-:S09]  /*1a50*/  PLOP3.LUT P2, PT, P1, PT, PT, 0x8, 0x80 ;  /* 0x000000000080781c */ /* 0x000fd20000f4e170 */
[----:B------:R-:W-:-:S06]  /*1a60*/  @!P3 DSETP.NEU.AND P2, PT, |R2|, 0.5, !P1 ;  /* 0x3fe000000200b42a */ /* 0x000fcc0004f4d200 */
[----:B------:R-:W-:-:S04]  /*1a70*/  @!P3 SEL R7, R23, RZ, P2 ;  /* 0x000000ff1707b207 */ /* 0x000fc80001000000 */
[----:B------:R-:W-:Y:S01]  /*1a80*/  @!P4 LOP3.LUT R7, R7, 0x7ff00000, RZ, 0xfc, !PT ;  /* 0x7ff000000707c812 */ /* 0x000fe200078efcff */
[----:B------:R-:W-:Y:S06]  /*1a90*/  @!P3 BRA `(.L_x_375) ;  /* 0x00000000004cb947 */ /* 0x000fec0003800000 */
[----:B------:R-:W-:Y:S01]  /*1aa0*/  DADD R10, -RZ, |R22| ;  /* 0x00000000ff0a7229 */ /* 0x000fe20000000516 */
[----:B------:R-:W-:Y:S01]  /*1ab0*/  BSSY.RECONVERGENT B4, `(.L_x_376) ;  /* 0x0000006000047945 */ /* 0x000fe20003800200 */
[----:B------:R-:W-:Y:S02]  /*1ac0*/  IMAD.MOV.U32 R34, RZ, RZ, R2 ;  /* 0x000000ffff227224 */ /* 0x000fe400078e0002 */
[----:B------:R-:W-:-:S06]  /*1ad0*/  IMAD.MOV.U32 R9, RZ, RZ, R3 ;  /* 0x000000ffff097224 */ /* 0x000fcc00078e0003 */
[----:B------:R-:W-:Y:S01]  /*1ae0*/  IMAD.MOV.U32 R12, RZ, RZ, R10 ;  /* 0x000000ffff0c7224 */ /* 0x000fe200078e000a */
[----:B------:R-:W-:-:S07]  /*1af0*/  MOV R10, 0x1b10 ;  /* 0x00001b10000a7802 */ /* 0x000fce0000000f00 */
[----:B------:R-:W-:Y:S05]  /*1b00*/  CALL.REL.NOINC `($_Z6buoyanv$__internal_accurate_pow) ;  /* 0x0000005c00d47944 */ /* 0x000fea0003c00000 */
[----:B------:R-:W-:Y:S05]  /*1b10*/  BSYNC.RECONVERGENT B4 ;  /* 0x0000000000047941 */ /* 0x000fea0003800200 */
.L_x_376:
[----:B------:R-:W-:Y:S01]  /*1b20*/  IMAD.MOV.U32 R12, RZ, RZ, R14 ;  /* 0x000000ffff0c7224 */ /* 0x000fe200078e000e */
[----:B------:R-:W0:Y:S01]  /*1b30*/  FRND.F64.TRUNC R6, R2 ;  /* 0x0000000200067313 */ /* 0x000e22000030d800 */
[----:B------:R-:W-:-:S04]  /*1b40*/  ISETP.GE.AND P3, PT, R23, RZ, PT ;  /* 0x000000ff1700720c */ /* 0x000fc80003f66270 */
[----:B------:R-:W-:-:S10]  /*1b50*/  DADD R10, -RZ, -R12 ;  /* 0x00000000ff0a7229 */ /* 0x000fd4000000090c */
[-C--:B------:R-:W-:Y:S01]  /*1b60*/  FSEL R9, R10, R14.reuse, P2 ;  /* 0x0000000e0a097208 */ /* 0x080fe20001000000 */
[----:B0-----:R-:W-:Y:S01]  /*1b70*/  DSETP.NEU.AND P1, PT, R2, R6, PT ;  /* 0x000000060200722a */ /* 0x001fe20003f2d000 */
[-C--:B------:R-:W-:Y:S02]  /*1b80*/  FSEL R10, R11, R13.reuse, P2 ;  /* 0x0000000d0b0a7208 */ /* 0x080fe40001000000 */
[----:B------:R-:W-:Y:S02]  /*1b90*/  FSEL R6, R9, R14, !P3 ;  /* 0x0000000e09067208 */ /* 0x000fe40005800000 */
[----:B------:R-:W-:Y:S02]  /*1ba0*/  FSEL R7, R10, R13, !P3 ;  /* 0x0000000d0a077208 */ /* 0x000fe40005800000 */
[----:B------:R-:W-:Y:S02]  /*1bb0*/  @!P3 FSEL R6, R6, RZ, !P1 ;  /* 0x000000ff0606b208 */ /* 0x000fe40004800000 */
[----:B------:R-:W-:-:S07]  /*1bc0*/  @!P3 FSEL R7, R7, -QNAN , !P1 ;  /* 0xfff800000707b808 */ /* 0x000fce0004800000 */
.L_x_375:
[----:B------:R-:W-:Y:S05]  /*1bd0*/  BSYNC.RECONVERGENT B3 ;  /* 0x0000000000037941 */ /* 0x000fea0003800200 */
.L_x_374:
[----:B------:R-:W-:Y:S01]  /*1be0*/  DADD R10, R22, R2 ;  /* 0x00000000160a7229 */ /* 0x000fe20000000002 */
[----:B------:R-:W-:Y:S09]  /*1bf0*/  BSSY.RECONVERGENT B3, `(.L_x_377) ;  /* 0x000001d000037945 */ /* 0x000ff20003800200 */
[----:B------:R-:W-:-:S04]  /*1c00*/  LOP3.LUT R10, R11, 0x7ff00000, RZ, 0xc0, !PT ;  /* 0x7ff000000b0a7812 */ /* 0x000fc800078ec0ff */
[----:B------:R-:W-:-:S13]  /*1c10*/  ISETP.NE.AND P1, PT, R10, 0x7ff00000, PT ;  /* 0x7ff000000a00780c */ /* 0x000fda0003f25270 */
[----:B------:R-:W-:Y:S05]  /*1c20*/  @P1 BRA `(.L_x_378) ;  /* 0x0000000000641947 */ /* 0x000fea0003800000 */
[----:B------:R-:W-:-:S06]  /*1c30*/  DSETP.NAN.AND P1, PT, R2, R2, PT ;  /* 0x000000020200722a */ /* 0x000fcc0003f28000 */
[----:B------:R-:W-:-:S14]  /*1c40*/  DSETP.NUM.AND P1, PT, R22, R22, !P1 ;  /* 0x000000161600722a */ /* 0x000fdc0004f27000 */
[----:B------:R-:W-:Y:S01]  /*1c50*/  @!P1 DADD R6, R22, R2 ;  /* 0x0000000016069229 */ /* 0x000fe20000000002 */
[----:B------:R-:W-:Y:S10]  /*1c60*/  @!P1 BRA `(.L_x_378) ;  /* 0x0000000000549947 */ /* 0x000ff40003800000 */
[----:B------:R-:W-:-:S14]  /*1c70*/  DSETP.NEU.AND P1, PT, |R2|, +INF , PT ;  /* 0x7ff000000200742a */ /* 0x000fdc0003f2d200 */
[----:B------:R-:W-:Y:S05]  /*1c80*/  @P1 BRA `(.L_x_379) ;  /* 0x0000000000201947 */ /* 0x000fea0003800000 */
[----:B------:R-:W-:Y:S01]  /*1c90*/  ISETP.GE.AND P2, PT, R3, RZ, PT ;  /* 0x000000ff0300720c */ /* 0x000fe20003f46270 */
[----:B------:R-:W-:-:S06]  /*1ca0*/  DSETP.GT.AND P1, PT, |R22|, 1, PT ;  /* 0x3ff000001600742a */ /* 0x000fcc0003f24200 */
[----:B------:R-:W-:Y:S01]  /*1cb0*/  SEL R6, RZ, 0x7ff00000, !P1 ;  /* 0x7ff00000ff067807 */ /* 0x000fe20004800000 */
[----:B------:R-:W-:-:S05]  /*1cc0*/  DSETP.NEU.AND P1, PT, R22, -1, PT ;  /* 0xbff000001600742a */ /* 0x000fca0003f2d000 */
[----:B------:R-:W-:-:S04]  /*1cd0*/  @!P2 LOP3.LUT R6, R6, 0x7ff00000, RZ, 0x3c, !PT ;  /* 0x7ff000000606a812 */ /* 0x000fc800078e3cff */
[----:B------:R-:W-:Y:S02]  /*1ce0*/  SEL R7, R6, 0x3ff00000, P1 ;  /* 0x3ff0000006077807 */ /* 0x000fe40000800000 */
[----:B------:R-:W-:Y:S01]  /*1cf0*/  MOV R6, RZ ;  /* 0x000000ff00067202 */ /* 0x000fe20000000f00 */
[----:B------:R-:W-:Y:S06]  /*1d00*/  BRA `(.L_x_378) ;  /* 0x00000000002c7947 */ /* 0x000fec0003800000 */
.L_x_379:
[----:B------:R-:W-:-:S14]  /*1d10*/  DSETP.NEU.AND P1, PT, |R22|, +INF , PT ;  /* 0x7ff000001600742a */ /* 0x000fdc0003f2d200 */
[----:B------:R-:W-:Y:S05]  /*1d20*/  @P1 BRA `(.L_x_378) ;  /* 0x0000000000241947 */ /* 0x000fea0003800000 */
[C---:B------:R-:W-:Y:S02]  /*1d30*/  ISETP.GE.AND P1, PT, R3.reuse, RZ, PT ;  /* 0x000000ff0300720c */ /* 0x040fe40003f26270 */
[----:B------:R-:W-:Y:S02]  /*1d40*/  LOP3.LUT R6, R3, 0x7fffffff, RZ, 0xc0, !PT ;  /* 0x7fffffff03067812 */ /* 0x000fe400078ec0ff */
[----:B------:R-:W-:Y:S02]  /*1d50*/  SEL R7, RZ, 0x7ff00000, !P1 ;  /* 0x7ff00000ff077807 */ /* 0x000fe40004800000 */
[----:B------:R-:W-:Y:S02]  /*1d60*/  ISETP.GE.AND P3, PT, R23, RZ, PT ;  /* 0x000000ff1700720c */ /* 0x000fe40003f66270 */
[----:B------:R-:W-:Y:S01]  /*1d70*/  ISETP.NE.AND P1, PT, R6, 0x3fe00000, PT ;  /* 0x3fe000000600780c */ /* 0x000fe20003f25270 */
[----:B------:R-:W-:-:S05]  /*1d80*/  VIADD R6, R7, 0x80000000 ;  /* 0x8000000007067836 */ /* 0x000fca0000000000 */
[----:B------:R-:W-:-:S05]  /*1d90*/  SEL R6, R6, R7, P1 ;  /* 0x0000000706067207 */ /* 0x000fca0000800000 */
[----:B------:R-:W-:Y:S01]  /*1da0*/  @!P3 SEL R7, R6, R7, P2 ;  /* 0x000000070607b207 */ /* 0x000fe20001000000 */
[----:B------:R-:W-:-:S07]  /*1db0*/  IMAD.MOV.U32 R6, RZ, RZ, RZ ;  /* 0x000000ffff067224 */ /* 0x000fce00078e00ff */
.L_x_378:
[----:B------:R-:W-:Y:S05]  /*1dc0*/  BSYNC.RECONVERGENT B3 ;  /* 0x0000000000037941 */ /* 0x000fea0003800200 */
.L_x_377:
[----:B------:R-:W0:Y:S01]  /*1dd0*/  LDC.64 R10, c[0x4][0x318] ;  /* 0x0100c600ff0a7b82 */ /* 0x000e220000000a00 */
[----:B------:R-:W-:Y:S02]  /*1de0*/  DSETP.NEU.AND P2, PT, R2, RZ, PT ;  /* 0x000000ff0200722a */ /* 0x000fe40003f4d000 */
[----:B------:R-:W-:-:S04]  /*1df0*/  DSETP.NEU.AND P1, PT, R22, 1, PT ;  /* 0x3ff000001600742a */ /* 0x000fc80003f2d000 */
[----:B------:R-:W-:Y:S02]  /*1e00*/  FSEL R2, R6, RZ, P2 ;  /* 0x000000ff06027208 */ /* 0x000fe40001000000 */
[----:B------:R-:W-:Y:S02]  /*1e10*/  FSEL R6, R7, 1.875, P2 ;  /* 0x3ff0000007067808 */ /* 0x000fe40001000000 */
[----:B------:R-:W-:Y:S02]  /*1e20*/  FSEL R2, R2, RZ, P1 ;  /* 0x000000ff02027208 */ /* 0x000fe40000800000 */
[----:B------:R-:W-:-:S06]  /*1e30*/  FSEL R3, R6, 1.875, P1 ;  /* 0x3ff0000006037808 */ /* 0x000fcc0000800000 */
[----:B------:R-:W-:Y:S01]  /*1e40*/  DMUL R4, R4, R2 ;  /* 0x0000000204047228 */ /* 0x000fe20000000000 */
[----:B0-----:R-:W-:-:S06]  /*1e50*/  IMAD.WIDE.U32 R2, R8, 0x8, R10 ;  /* 0x0000000808027825 */ /* 0x001fcc00078e000a */
[----:B------:R1:W-:Y:S04]  /*1e60*/  STG.E.64 desc[UR4][R2.64], R4 ;  /* 0x0000000402007986 */ /* 0x0003e8000c101b04 */
.L_x_359:
[----:B------:R-:W-:Y:S05]  /*1e70*/  BSYNC.RECONVERGENT B2 ;  /* 0x0000000000027941 */ /* 0x000fea0003800200 */
.L_x_353:
[----:B------:R-:W-:Y:S05]  /*1e80*/  WARPSYNC.ALL ;  /* 0x0000000000007948 */ /* 0x000fea0003800000 */
[----:B------:R-:W-:Y:S01]  /*1e90*/  ISETP.GT.U32.AND P1, PT, R8, 0x7fff, PT ;  /* 0x00007fff0800780c */ /* 0x000fe20003f24070 */
[----:B------:R-:W-:Y:S03]  /*1ea0*/  BSSY.RECONVERGENT B2, `(.L_x_380) ;  /* 0x000027f000027945 */ /* 0x000fe60003800200 */
[----:B------:R-:W-:-:S13]  /*1eb0*/  ISETP.GT.U32.OR P1, PT, R0, 0x31, P1 ;  /* 0x000000310000780c */ /* 0x000fda0000f24470 */
[----:B------:R-:W-:Y:S05]  /*1ec0*/  @P1 BRA `(.L_x_381) ;  /* 0x0000002400f01947 */ /* 0x000fea0003800000 */
[----:B01----:R-:W0:Y:S02]  /*1ed0*/  LDC.64 R2, c[0x4][0x158] ;  /* 0x01005600ff027b82 */ /* 0x003e240000000a00 */
[----:B0-----:R-:W-:-:S04]  /*1ee0*/  IMAD.WIDE.U32 R2, R0, 0x40000, R2 ;  /* 0x0004000000027825 */ /* 0x001fc800078e0002 */
[----:B------:R-:W-:Y:S02]  /*1ef0*/  IMAD.WIDE.U32 R4, R8, 0x8, R2 ;  /* 0x0000000808047825 */ /* 0x000fe400078e0002 */
[----:B------:R-:W0:Y:S04]  /*1f00*/  LDC.64 R2, c[0x4][0x8] ;  /* 0x01000200ff027b82 */ /* 0x000e280000000a00 */
[----:B------:R-:W2:Y:S01]  /*1f10*/  LDG.E.64 R4, desc[UR4][R4.64] ;  /* 0x0000000404047981 */ /* 0x000ea2000c1e1b00 */
[----:B0-----:R-:W-:-:S04]  /*1f20*/  IMAD.WIDE.U32 R2, R0, 0x40000, R2 ;  /* 0x0004000000027825 */ /* 0x001fc800078e0002 */
[----:B------:R-:W-:-:S06]  /*1f30*/  IMAD.WIDE.U32 R2, R8, 0x8, R2 ;  /* 0x0000000808027825 */ /* 0x000fcc00078e0002 */
[----:B------:R-:W3:Y:S01]  /*1f40*/  LDG.E.64 R2, desc[UR4][R2.64] ;  /* 0x0000000402027981 */ /* 0x000ee2000c1e1b00 */
[----:B------:R-:W-:Y:S01]  /*1f50*/  IMAD.MOV.U32 R6, RZ, RZ, 0x1 ;  /* 0x00000001ff067424 */ /* 0x000fe200078e00ff */
[----:B------:R-:W-:Y:S01]  /*1f60*/  UMOV UR6, 0x0 ;  /* 0x0000000000067882 */ /* 0x000fe20000000000 */
[----:B------:R-:W-:Y:S01]  /*1f70*/  UMOV UR7, 0x3ff00000 ;  /* 0x3ff0000000077882 */ /* 0x000fe20000000000 */
[----:B------:R-:W-:Y:S01]  /*1f80*/  BSSY.RECONVERGENT B4, `(.L_x_382) ;  /* 0x0000017000047945 */ /* 0x000fe20003800200 */
[----:B--2---:R-:W-:-:S06]  /*1f90*/  DADD R18, R4, 1 ;  /* 0x3ff0000004127429 */ /* 0x004fcc0000000000 */
[----:B------:R-:W0:Y:S02]  /*1fa0*/  MUFU.RCP64H R7, R19 ;  /* 0x0000001300077308 */ /* 0x000e240000001800 */
[----:B0-----:R-:W-:-:S08]  /*1fb0*/  DFMA R10, -R18, R6, 1 ;  /* 0x3ff00000120a742b */ /* 0x001fd00000000106 */
[----:B------:R-:W-:-:S08]  /*1fc0*/  DFMA R10, R10, R10, R10 ;  /* 0x0000000a0a0a722b */ /* 0x000fd0000000000a */
[----:B------:R-:W-:Y:S01]  /*1fd0*/  DFMA R10, R6, R10, R6 ;  /* 0x0000000a060a722b */ /* 0x000fe20000000006 */
[----:B------:R-:W-:Y:S02]  /*1fe0*/  IMAD.MOV.U32 R6, RZ, RZ, 0x353f7cee ;  /* 0x353f7ceeff067424 */ /* 0x000fe400078e00ff */
[----:B------:R-:W-:-:S06]  /*1ff0*/  IMAD.MOV.U32 R7, RZ, RZ, 0x3ff9ba5e ;  /* 0x3ff9ba5eff077424 */ /* 0x000fcc00078e00ff */
[----:B------:R-:W-:Y:S02]  /*2000*/  DFMA R4, R4, R6, UR6 ;  /* 0x0000000604047e2b */ /* 0x000fe40008000006 */
[----:B------:R-:W-:-:S06]  /*2010*/  DFMA R6, -R18, R10, 1 ;  /* 0x3ff000001206742b */ /* 0x000fcc000000010a */
[----:B---3--:R-:W-:Y:S02]  /*2020*/  DMUL R16, R2, R4 ;  /* 0x0000000402107228 */ /* 0x008fe40000000000 */
[----:B------:R-:W-:-:S08]  /*2030*/  DFMA R6, R10, R6, R10 ;  /* 0x000000060a06722b */ /* 0x000fd0000000000a */
[----:B------:R-:W-:Y:S01]  /*2040*/  DMUL R2, R16, R6 ;  /* 0x0000000610027228 */ /* 0x000fe20000000000 */
[----:B------:R-:W-:-:S07]  /*2050*/  FSETP.GEU.AND P2, PT, |R17|, 6.5827683646048100446e-37, PT ;  /* 0x036000001100780b */ /* 0x000fce0003f4e200 */
[----:B------:R-:W-:-:S08]  /*2060*/  DFMA R4, -R18, R2, R16 ;  /* 0x000000021204722b */ /* 0x000fd00000000110 */
[----:B------:R-:W-:-:S10]  /*2070*/  DFMA R6, R6, R4, R2 ;  /* 0x000000040606722b */ /* 0x000fd40000000002 */
[----:B------:R-:W-:-:S05]  /*2080*/  FFMA R2, RZ, R19, R7 ;  /* 0x00000013ff027223 */ /* 0x000fca0000000007 */
[----:B------:R-:W-:-:S13]  /*2090*/  FSETP.GT.AND P1, PT, |R2|, 1.469367938527859385e-39, PT ;  /* 0x001000000200780b */ /* 0x000fda0003f24200 */
[----:B------:R-:W-:Y:S05]  /*20a0*/  @P1 BRA P2, `(.L_x_383) ;  /* 0x0000000000101947 */ /* 0x000fea0001000000 */
[----:B------:R-:W-:-:S07]  /*20b0*/  MOV R10, 0x20d0 ;  /* 0x000020d0000a7802 */ /* 0x000fce0000000f00 */
[----:B------:R-:W-:Y:S05]  /*20c0*/  CALL.REL.NOINC `($__internal_10_$__cuda_sm20_div_rn_f64_full) ;  /* 0x0000005000e07944 */ /* 0x000fea0003c00000 */
[----:B------:R-:W-:Y:S01]  /*20d0*/  MOV R6, R12 ;  /* 0x0000000c00067202 */ /* 0x000fe20000000f00 */
[----:B------:R-:W-:-:S07]  /*20e0*/  IMAD.MOV.U32 R7, RZ, RZ, R9 ;  /* 0x000000ffff077224 */ /* 0x000fce00078e0009 */
.L_x_383:
[----:B------:R-:W-:Y:S05]  /*20f0*/  BSYNC.RECONVERGENT B4 ;  /* 0x0000000000047941 */ /* 0x000fea0003800200 */
.L_x_382:
[----:B------:R-:W0:Y:S08]  /*2100*/  LDC.64 R2, c[0x4][0x2e8] ;  /* 0x0100ba00ff027b82 */ /* 0x000e300000000a00 */
[----:B------:R-:W1:Y:S01]  /*2110*/  LDC.64 R10, c[0x4][0x160] ;  /* 0x01005800ff0a7b82 */ /* 0x000e620000000a00 */
[----:B0-----:R-:W-:-:S04]  /*2120*/  IMAD.WIDE.U32 R4, R0, 0x40000, R2 ;  /* 0x0004000000047825 */ /* 0x001fc800078e0002 */
[----:B------:R-:W-:-:S04]  /*2130*/  IMAD.WIDE.U32 R14, R8, 0x8, R4 ;  /* 0x00000008080e7825 */ /* 0x000fc800078e0004 */
[----:B-1----:R-:W-:Y:S01]  /*2140*/  IMAD.WIDE.U32 R2, R0, 0x40000, R10 ;  /* 0x0004000000027825 */ /* 0x002fe200078e000a */
[----:B------:R0:W-:Y:S01]  /*2150*/  STG.E.64 desc[UR4][R14.64], R6 ;  /* 0x000000060e007986 */ /* 0x0001e2000c101b04 */
[----:B------:R-:W1:Y:S02]  /*2160*/  LDC.64 R10, c[0x4][0x178] ;  /* 0x01005e00ff0a7b82 */ /* 0x000e640000000a00 */
[----:B------:R-:W-:-:S05]  /*2170*/  IMAD.WIDE.U32 R4, R8, 0x8, R2 ;  /* 0x0000000808047825 */ /* 0x000fca00078e0002 */
[----:B------:R-:W2:Y:S04]  /*2180*/  LDG.E.64 R18, desc[UR4][R4.64+0x40000] ;  /* 0x0400000404127981 */ /* 0x000ea8000c1e1b00 */
[----:B------:R-:W3:Y:S01]  /*2190*/  LDG.E.64 R2, desc[UR4][R4.64] ;  /* 0x0000000404027981 */ /* 0x000ee2000c1e1b00 */
[----:B-1----:R-:W-:-:S04]  /*21a0*/  IMAD.WIDE.U32 R10, R0, 0x40000, R10 ;  /* 0x00040000000a7825 */ /* 0x002fc800078e000a */
[----:B------:R-:W-:-:S06]  /*21b0*/  IMAD.WIDE.U32 R28, R8, 0x8, R10 ;  /* 0x00000008081c7825 */ /* 0x000fcc00078e000a */
[----:B------:R-:W5:Y:S01]  /*21c0*/  LDG.E.64 R28, desc[UR4][R28.64] ;  /* 0x000000041c1c7981 */ /* 0x000f62000c1e1b00 */
[----:B------:R-:W-:Y:S01]  /*21d0*/  IMAD.MOV.U32 R10, RZ, RZ, 0x1 ;  /* 0x00000001ff0a7424 */ /* 0x000fe200078e00ff */
[----:B------:R-:W-:Y:S01]  /*21e0*/  BSSY.RECONVERGENT B4, `(.L_x_384) ;  /* 0x0000014000047945 */ /* 0x000fe20003800200 */
[----:B--2---:R-:W1:Y:S01]  /*21f0*/  MUFU.RCP64H R11, R19 ;  /* 0x00000013000b7308 */ /* 0x004e620000001800 */
[----:B---3--:R-:W-:-:S03]  /*2200*/  FSETP.GEU.AND P2, PT, |R3|, 6.5827683646048100446e-37, PT ;  /* 0x036000000300780b */ /* 0x008fc60003f4e200 */
        /* <DEDUP_REMOVED lines=14> */
[----:B-----5:R-:W-:Y:S05]  /*22f0*/  CALL.REL.NOINC `($__internal_10_$__cuda_sm20_div_rn_f64_full) ;  /* 0x0000005000547944 */ /* 0x020fea0003c00000 */
[----:B------:R-:W-:Y:S01]  /*2300*/  IMAD.MOV.U32 R22, RZ, RZ, R12 ;  /* 0x000000ffff167224 */ /* 0x000fe200078e000c */
[----:B------:R-:W-:-:S07]  /*2310*/  MOV R23, R9 ;  /* 0x0000000900177202 */ /* 0x000fce0000000f00 */
.L_x_385:
[----:B------:R-:W-:Y:S05]  /*2320*/  BSYNC.RECONVERGENT B4 ;  /* 0x0000000000047941 */ /* 0x000fea0003800200 */
.L_x_384:
[----:B------:R-:W0:Y:S02]  /*2330*/  LDC.64 R4, c[0x4][0x190] ;  /* 0x01006400ff047b82 */ /* 0x000e240000000a00 */
[----:B0-----:R-:W-:-:S04]  /*2340*/  IMAD.WIDE.U32 R4, R0, 0x40000, R4 ;  /* 0x0004000000047825 */ /* 0x001fc800078e0004 */
[----:B------:R-:W-:-:S05]  /*2350*/  IMAD.WIDE.U32 R10, R8, 0x8, R4 ;  /* 0x00000008080a7825 */ /* 0x000fca00078e0004 */
[----:B------:R0:W2:Y:S01]  /*2360*/  LDG.E.64 R4, desc[UR4][R10.64] ;  /* 0x000000040a047981 */ /* 0x0000a2000c1e1b00 */
[----:B------:R-:W-:Y:S01]  /*2370*/  IMAD.MOV.U32 R12, RZ, RZ, 0x1eb851ec ;  /* 0x1eb851ecff0c7424 */ /* 0x000fe200078e00ff */
[----:B------:R-:W-:Y:S01]  /*2380*/  UMOV UR6, 0x5c91d14e ;  /* 0x5c91d14e00067882 */ /* 0x000fe20000000000 */
[----:B------:R-:W-:Y:S01]  /*2390*/  IMAD.MOV.U32 R13, RZ, RZ, 0x3fd1eb85 ;  /* 0x3fd1eb85ff0d7424 */ /* 0x000fe200078e00ff */
[----:B------:R-:W-:Y:S01]  /*23a0*/  UMOV UR7, 0x3fd243fe ;  /* 0x3fd243fe00077882 */ /* 0x000fe20000000000 */
[----:B------:R-:W-:Y:S01]  /*23b0*/  DSETP.NEU.AND P3, PT, R22, RZ, PT ;  /* 0x000000ff1600722a */ /* 0x000fe20003f6d000 */
[----:B------:R-:W-:-:S13]  /*23c0*/  BSSY.RECONVERGENT B3, `(.L_x_386) ;  /* 0x0000024000037945 */ /* 0x000fda0003800200 */
[----:B0-----:R-:W-:Y:S01]  /*23d0*/  @!P3 IMAD.MOV.U32 R10, RZ, RZ, RZ ;  /* 0x000000ffff0ab224 */ /* 0x001fe200078e00ff */
[----:B--2---:R-:W-:-:S08]  /*23e0*/  DFMA R4, R4, -R12, 1 ;  /* 0x3ff000000404742b */ /* 0x004fd0000000080c */
[----:B------:R-:W-:-:S10]  /*23f0*/  DMUL R4, R4, UR6 ;  /* 0x0000000604047c28 */ /* 0x000fd40008000000 */
[----:B------:R-:W-:Y:S02]  /*2400*/  SHF.R.U32.HI R9, RZ, 0x14, R5 ;  /* 0x00000014ff097819 */ /* 0x000fe40000011605 */
[----:B------:R-:W-:Y:S02]  /*2410*/  ISETP.GE.OR P4, PT, R5, RZ, P3 ;  /* 0x000000ff0500720c */ /* 0x000fe40001f86670 */
[----:B------:R-:W-:-:S05]  /*2420*/  LOP3.LUT R9, R9, 0x7ff, RZ, 0xc0, !PT ;  /* 0x000007ff09097812 */ /* 0x000fca00078ec0ff */
[----:B------:R-:W-:-:S05]  /*2430*/  VIADD R9, R9, 0xfffffc0c ;  /* 0xfffffc0c09097836 */ /* 0x000fca0000000000 */
[CC--:B------:R-:W-:Y:S02]  /*2440*/  SHF.L.U32 R12, R4.reuse, R9.reuse, RZ ;  /* 0x00000009040c7219 */ /* 0x0c0fe400000006ff */
[----:B------:R-:W-:Y:S02]  /*2450*/  SHF.L.U64.HI R9, R4, R9, R5 ;  /* 0x0000000904097219 */ /* 0x000fe40000010205 */
[----:B------:R-:W-:-:S04]  /*2460*/  ISETP.NE.U32.AND P1, PT, R12, RZ, PT ;  /* 0x000000ff0c00720c */ /* 0x000fc80003f25070 */
        /* <DEDUP_REMOVED lines=10> */
[----:B------:R-:W-:Y:S02]  /*2510*/  MOV R12, R10 ;  /* 0x0000000a000c7202 */ /* 0x000fe40000000f00 */
[----:B------:R-:W-:-:S07]  /*2520*/  MOV R10, 0x2540 ;  /* 0x00002540000a7802 */ /* 0x000fce0000000f00 */
[----:B-----5:R-:W-:Y:S05]  /*2530*/  CALL.REL.NOINC `($_Z6buoyanv$__internal_accurate_pow) ;  /* 0x0000005400487944 */ /* 0x020fea0003c00000 */
[----:B------:R-:W-:Y:S05]  /*2540*/  BSYNC.RECONVERGENT B4 ;  /* 0x0000000000047941 */ /* 0x000fea0003800200 */
.L_x_388:
        /* <DEDUP_REMOVED lines=11> */
.L_x_387:
[----:B------:R-:W-:Y:S05]  /*2600*/  BSYNC.RECONVERGENT B3 ;  /* 0x0000000000037941 */ /* 0x000fea0003800200 */
.L_x_386:
        /* <DEDUP_REMOVED lines=16> */
[----:B------:R-:W-:Y:S01]  /*2710*/  SEL R11, R10, 0x3ff00000, P1 ;  /* 0x3ff000000a0b7807 */ /* 0x000fe20000800000 */
[----:B------:R-:W-:Y:S01]  /*2720*/  IMAD.MOV.U32 R10, RZ, RZ, RZ ;  /* 0x000000ffff0a7224 */ /* 0x000fe200078e00ff */
[----:B------:R-:W-:Y:S06]  /*2730*/  BRA `(.L_x_390) ;  /* 0x00000000002c7947 */ /* 0x000fec0003800000 */
.L_x_391:
[----:B------:R-:W-:-:S14]  /*2740*/  DSETP.NEU.AND P1, PT, |R22|, +INF , PT ;  /* 0x7ff000001600742a */ /* 0x000fdc0003f2d200 */
[----:B------:R-:W-:Y:S05]  /*2750*/  @P1 BRA `(.L_x_390) ;  /* 0x0000000000241947 */ /* 0x000fea0003800000 */
[----:B------:R-:W-:Y:S02]  /*2760*/  ISETP.GE.AND P1, PT, R5, RZ, PT ;  /* 0x000000ff0500720c */ /* 0x000fe40003f26270 */
[----:B------:R-:W-:Y:S02]  /*2770*/  ISETP.GE.AND P3, PT, R23, RZ, PT ;  /* 0x000000ff1700720c */ /* 0x000fe40003f66270 */
[----:B------:R-:W-:Y:S02]  /*2780*/  SEL R11, RZ, 0x7ff00000, !P1 ;  /* 0x7ff00000ff0b7807 */ /* 0x000fe40004800000 */
[----:B------:R-:W-:-:S03]  /*2790*/  LOP3.LUT R9, R5, 0x7fffffff, RZ, 0xc0, !PT ;  /* 0x7fffffff05097812 */ /* 0x000fc600078ec0ff */
[----:B------:R-:W-:Y:S01]  /*27a0*/  VIADD R10, R11, 0x80000000 ;  /* 0x800000000b0a7836 */ /* 0x000fe20000000000 */
[----:B------:R-:W-:-:S04]  /*27b0*/  ISETP.NE.AND P1, PT, R9, 0x3fe00000, PT ;  /* 0x3fe000000900780c */ /* 0x000fc80003f25270 */
[----:B------:R-:W-:-:S04]  /*27c0*/  SEL R10, R10, R11, P1 ;  /* 0x0000000b0a0a7207 */ /* 0x000fc80000800000 */
[----:B------:R-:W-:Y:S01]  /*27d0*/  @!P3 SEL R11, R10, R11, P2 ;  /* 0x0000000b0a0bb207 */ /* 0x000fe20001000000 */
[----:B------:R-:W-:-:S07]  /*27e0*/  IMAD.MOV.U32 R10, RZ, RZ, RZ ;  /* 0x000000ffff0a7224 */ /* 0x000fce00078e00ff */
.L_x_390:
[----:B------:R-:W-:Y:S05]  /*27f0*/  BSYNC.RECONVERGENT B3 ;  /* 0x0000000000037941 */ /* 0x000fea0003800200 */
.L_x_389:
[----:B------:R-:W-:Y:S01]  /*2800*/  DSETP.NEU.AND P2, PT, R4, RZ, PT ;  /* 0x000000ff0400722a */ /* 0x000fe20003f4d000 */
[----:B------:R-:W-:Y:S01]  /*2810*/  UMOV UR6, 0x1eb851ec ;  /* 0x1eb851ec00067882 */ /* 0x000fe20000000000 */
[----:B------:R-:W-:Y:S01]  /*2820*/  DSETP.NEU.AND P1, PT, R22, 1, PT ;  /* 0x3ff000001600742a */ /* 0x000fe20003f2d000 */
[----:B------:R-:W-:Y:S01]  /*2830*/  UMOV UR7, 0x4031ab85 ;  /* 0x4031ab8500077882 */ /* 0x000fe20000000000 */
[----:B------:R-:W-:Y:S02]  /*2840*/  BSSY.RECONVERGENT B4, `(.L_x_392) ;  /* 0x000001a000047945 */ /* 0x000fe40003800200 */
[----:B------:R-:W-:Y:S02]  /*2850*/  FSEL R4, R10, RZ, P2 ;  /* 0x000000ff0a047208 */ /* 0x000fe40001000000 */
[----:B------:R-:W-:Y:S02]  /*2860*/  FSEL R10, R11, 1.875, P2 ;  /* 0x3ff000000b0a7808 */ /* 0x000fe40001000000 */
[----:B------:R-:W-:-:S02]  /*2870*/  FSEL R4, R4, RZ, P1 ;  /* 0x000000ff04047208 */ /* 0x000fc40000800000 */
[----:B------:R-:W-:Y:S02]  /*2880*/  FSEL R5, R10, 1.875, P1 ;  /* 0x3ff000000a057808 */ /* 0x000fe40000800000 */
[----:B------:R-:W-:-:S04]  /*2890*/  MOV R10, 0x1 ;  /* 0x00000001000a7802 */ /* 0x000fc80000000f00 */
[----:B-----5:R-:W-:-:S08]  /*28a0*/  DMUL R28, R28, R4 ;  /* 0x000000041c1c7228 */ /* 0x020fd00000000000 */
[----:B------:R-:W-:-:S08]  /*28b0*/  DADD R4, R28, -1 ;  /* 0xbff000001c047429 */ /* 0x000fd00000000000 */
        /* <DEDUP_REMOVED lines=15> */
[----:B------:R-:W-:-:S07]  /*29b0*/  MOV R10, 0x29d0 ;  /* 0x000029d0000a7802 */ /* 0x000fce0000000f00 */
[----:B------:R-:W-:Y:S05]  /*29c0*/  CALL.REL.NOINC `($__internal_10_$__cuda_sm20_div_rn_f64_full) ;  /* 0x0000004800a07944 */ /* 0x000fea0003c00000 */
[----:B------:R-:W-:-:S07]  /*29d0*/  IMAD.MOV.U32 R13, RZ, RZ, R9 ;  /* 0x000000ffff0d7224 */ /* 0x000fce00078e0009 */
.L_x_393:
[----:B------:R-:W-:Y:S05]  /*29e0*/  BSYNC.RECONVERGENT B4 ;  /* 0x0000000000047941 */ /* 0x000fea0003800200 */
.L_x_392:
[----:B------:R-:W-:Y:S01]  /*29f0*/  IMAD.MOV.U32 R4, RZ, RZ, 0x652b82fe ;  /* 0x652b82feff047424 */ /* 0x000fe200078e00ff */
[----:B------:R-:W-:Y:S01]  /*2a00*/  UMOV UR6, 0xfefa39ef ;  /* 0xfefa39ef00067882 */ /* 0x000fe20000000000 */
[----:B------:R-:W-:Y:S01]  /*2a10*/  IMAD.MOV.U32 R5, RZ, RZ, 0x3ff71547 ;  /* 0x3ff71547ff057424 */ /* 0x000fe200078e00ff */
[----:B------:R-:W-:Y:S01]  /*2a20*/  UMOV UR7, 0x3fe62e42 ;  /* 0x3fe62e4200077882 */ /* 0x000fe20000000000 */
[----:B------:R-:W-:Y:S01]  /*2a30*/  FSETP.GEU.AND P1, PT, |R13|, 4.1917929649353027344, PT ;  /* 0x4086232b0d00780b */ /* 0x000fe20003f2e200 */
[----:B------:R-:W-:Y:S03]  /*2a40*/  BSSY.RECONVERGENT B3, `(.L_x_394) ;  /* 0x0000036000037945 */ /* 0x000fe60003800200 */
[----:B------:R-:W-:-:S08]  /*2a50*/  DFMA R4, R12, R4, 6.75539944105574400000e+15 ;  /* 0x433800000c04742b */ /* 0x000fd00000000004 */
[----:B------:R-:W-:-:S08]  /*2a60*/  DADD R10, R4, -6.75539944105574400000e+15 ;  /* 0xc3380000040a7429 */ /* 0x000fd00000000000 */
[----:B------:R-:W-:Y:S01]  /*2a70*/  DFMA R14, R10, -UR6, R12 ;  /* 0x800000060a0e7c2b */ /* 0x000fe2000800000c */
[----:B------:R-:W-:Y:S01]  /*2a80*/  UMOV UR6, 0x3b39803f ;  /* 0x3b39803f00067882 */ /* 0x000fe20000000000 */
[----:B------:R-:W-:-:S06]  /*2a90*/  UMOV UR7, 0x3c7abc9e ;  /* 0x3c7abc9e00077882 */ /* 0x000fcc0000000000 */
[----:B------:R-:W-:Y:S01]  /*2aa0*/  DFMA R14, R10, -UR6, R14 ;  /* 0x800000060a0e7c2b */ /* 0x000fe2000800000e */
[----:B------:R-:W-:Y:S01]  /*2ab0*/  UMOV UR6, 0x69ce2bdf ;  /* 0x69ce2bdf00067882 */ /* 0x000fe20000000000 */
[----:B------:R-:W-:Y:S01]  /*2ac0*/  IMAD.MOV.U32 R10, RZ, RZ, -0x35dec16 ;  /* 0xfca213eaff0a7424 */ /* 0x000fe200078e00ff */
[----:B------:R-:W-:Y:S01]  /*2ad0*/  UMOV UR7, 0x3e5ade15 ;  /* 0x3e5ade1500077882 */ /* 0x000fe20000000000 */
[----:B------:R-:W-:-:S06]  /*2ae0*/  IMAD.MOV.U32 R11, RZ, RZ, 0x3e928af3 ;  /* 0x3e928af3ff0b7424 */ /* 0x000fcc00078e00ff */
        /* <DEDUP_REMOVED lines=34> */
[----:B------:R-:W-:Y:S01]  /*2d10*/  @!P2 LEA.HI R5, R4, R4, RZ, 0x1 ;  /* 0x000000040405a211 */ /* 0x000fe200078f08ff */
[----:B------:R-:W-:Y:S01]  /*2d20*/  @!P2 IMAD.MOV.U32 R12, RZ, RZ, RZ ;  /* 0x000000ffff0ca224 */ /* 0x000fe200078e00ff */
[----:B------:R-:W-:Y:S02]  /*2d30*/  FSEL R11, R11, RZ, P1 ;  /* 0x000000ff0b0b7208 */ /* 0x000fe40000800000 */
[----:B------:R-:W-:-:S05]  /*2d40*/  @!P2 SHF.R.S32.HI R5, RZ, 0x1, R5 ;  /* 0x00000001ff05a819 */ /* 0x000fca0000011405 */
[----:B------:R-:W-:Y:S02]  /*2d50*/  @!P2 IMAD.IADD R4, R4, 0x1, -R5 ;  /* 0x000000010404a824 */ /* 0x000fe400078e0a05 */
[----:B------:R-:W-:-:S03]  /*2d60*/  @!P2 IMAD R5, R5, 0x100000, R15 ;  /* 0x001000000505a824 */ /* 0x000fc600078e020f */
[----:B------:R-:W-:Y:S01]  /*2d70*/  @!P2 LEA R13, R4, 0x3ff00000, 0x14 ;  /* 0x3ff00000040da811 */ /* 0x000fe200078ea0ff */
[----:B------:R-:W-:-:S06]  /*2d80*/  @!P2 IMAD.MOV.U32 R4, RZ, RZ, R14 ;  /* 0x000000ffff04a224 */ /* 0x000fcc00078e000e */
[----:B------:R-:W-:-:S11]  /*2d90*/  @!P2 DMUL R10, R4, R12 ;  /* 0x0000000c040aa228 */ /* 0x000fd60000000000 */
.L_x_395:
[----:B------:R-:W-:Y:S05]  /*2da0*/  BSYNC.RECONVERGENT B3 ;  /* 0x0000000000037941 */ /* 0x000fea0003800200 */
.L_x_394:
[----:B------:R-:W-:Y:S01]  /*2db0*/  UMOV UR6, 0x20c49ba6 ;  /* 0x20c49ba600067882 */ /* 0x000fe20000000000 */
[----:B------:R-:W-:Y:S01]  /*2dc0*/  UMOV UR7, 0x401872b0 ;  /* 0x401872b000077882 */ /* 0x000fe20000000000 */
[----:B------:R-:W0:Y:S01]  /*2dd0*/  LDC.64 R16, c[0x4][0x310] ;  /* 0x0100c400ff107b82 */ /* 0x000e220000000a00 */
[----:B------:R-:W-:Y:S01]  /*2de0*/  DMUL R10, R10, UR6 ;  /* 0x000000060a0a7c28 */ /* 0x000fe20008000000 */
[----:B------:R-:W-:Y:S01]  /*2df0*/  UMOV UR6, 0xe2308c3a ;  /* 0xe2308c3a00067882 */ /* 0x000fe20000000000 */
[----:B------:R-:W-:Y:S01]  /*2e00*/  UMOV UR7, 0x3e45798e ;  /* 0x3e45798e00077882 */ /* 0x000fe20000000000 */
[----:B------:R-:W-:Y:S05]  /*2e10*/  BSSY.RECONVERGENT B4, `(.L_x_396) ;  /* 0x000001b000047945 */ /* 0x000fea0003800200 */
[----:B------:R-:W-:Y:S01]  /*2e20*/  DADD R20, R2, -R10 ;  /* 0x0000000002147229 */ /* 0x000fe2000000080a */
[----:B------:R-:W-:Y:S01]  /*2e30*/  MOV R2, 0x1 ;  /* 0x0000000100027802 */ /* 0x000fe20000000f00 */
[----:B------:R-:W-:-:S04]  /*2e40*/  DMUL R18, R10, UR6 ;  /* 0x000000060a127c28 */ /* 0x000fc80008000000 */
[----:B------:R-:W1:Y:S06]  /*2e50*/  MUFU.RCP64H R3, R21 ;  /* 0x0000001500037308 */ /* 0x000e6c0000001800 */
[----:B------:R-:W-:Y:S01]  /*2e60*/  FSETP.GEU.AND P2, PT, |R19|, 6.5827683646048100446e-37, PT ;  /* 0x036000001300780b */ /* 0x000fe20003f4e200 */
[----:B-1----:R-:W-:-:S08]  /*2e70*/  DFMA R4, -R20, R2, 1 ;  /* 0x3ff000001404742b */ /* 0x002fd00000000102 */
[----:B------:R-:W-:-:S08]  /*2e80*/  DFMA R4, R4, R4, R4 ;  /* 0x000000040404722b */ /* 0x000fd00000000004 */
[----:B------:R-:W-:-:S08]  /*2e90*/  DFMA R4, R2, R4, R2 ;  /* 0x000000040204722b */ /* 0x000fd00000000002 */
[----:B------:R-:W-:-:S08]  /*2ea0*/  DFMA R2, -R20, R4, 1 ;  /* 0x3ff000001402742b */ /* 0x000fd00000000104 */
[----:B------:R-:W-:Y:S01]  /*2eb0*/  DFMA R4, R4, R2, R4 ;  /* 0x000000020404722b */ /* 0x000fe20000000004 */
[----:B0-----:R-:W-:-:S05]  /*2ec0*/  IMAD.WIDE.U32 R2, R8, 0x8, R16 ;  /* 0x0000000808027825 */ /* 0x001fca00078e0010 */
        /* <DEDUP_REMOVED lines=9> */
[----:B------:R-:W-:Y:S02]  /*2f60*/  IMAD.MOV.U32 R17, RZ, RZ, R19 ;  /* 0x000000ffff117224 */ /* 0x000fe400078e0013 */
[----:B------:R-:W-:Y:S02]  /*2f70*/  IMAD.MOV.U32 R18, RZ, RZ, R20 ;  /* 0x000000ffff127224 */ /* 0x000fe400078e0014 */
[----:B------:R-:W-:-:S07]  /*2f80*/  IMAD.MOV.U32 R19, RZ, RZ, R21 ;  /* 0x000000ffff137224 */ /* 0x000fce00078e0015 */
[----:B------:R-:W-:Y:S05]  /*2f90*/  CALL.REL.NOINC `($__internal_10_$__cuda_sm20_div_rn_f64_full) ;  /* 0x00000044002c7944 */ /* 0x000fea0003c00000 */
[----:B------:R-:W-:Y:S01]  /*2fa0*/  IMAD.MOV.U32 R4, RZ, RZ, R12 ;  /* 0x000000ffff047224 */ /* 0x000fe200078e000c */
[----:B------:R-:W-:-:S07]  /*2fb0*/  MOV R5, R9 ;  /* 0x0000000900057202 */ /* 0x000fce0000000f00 */
.L_x_397:
[----:B------:R-:W-:Y:S05]  /*2fc0*/  BSYNC.RECONVERGENT B4 ;  /* 0x0000000000047941 */ /* 0x000fea0003800200 */
.L_x_396:
[----:B------:R-:W0:Y:S01]  /*2fd0*/  MUFU.RCP64H R3, 9.9999937219763523899e-09 ;  /* 0x3e45798e00037908 */ /* 0x000e220000001800 */
[----:B------:R-:W-:Y:S01]  /*2fe0*/  IMAD.MOV.U32 R14, RZ, RZ, -0x1dcf73c6 ;  /* 0xe2308c3aff0e7424 */ /* 0x000fe200078e00ff */
[----:B------:R-:W-:Y:S01]  /*2ff0*/  FSETP.GEU.AND P2, PT, |R5|, 6.5827683646048100446e-37, PT ;  /* 0x036000000500780b */ /* 0x000fe20003f4e200 */
[----:B------:R-:W-:Y:S01]  /*3000*/  IMAD.MOV.U32 R15, RZ, RZ, 0x3e45798e ;  /* 0x3e45798eff0f7424 */ /* 0x000fe200078e00ff */
[----:B------:R-:W-:Y:S01]  /*3010*/  BSSY.RECONVERGENT B4, `(.L_x_398) ;  /* 0x0000014000047945 */ /* 0x000fe20003800200 */
[----:B------:R-:W-:-:S06]  /*3020*/  IMAD.MOV.U32 R2, RZ, RZ, 0x1 ;  /* 0x00000001ff027424 */ /* 0x000fcc00078e00ff */
        /* <DEDUP_REMOVED lines=8> */
[----:B------:R-:W-:-:S05]  /*30b0*/  FFMA R2, RZ, 0.19284650683403015137, R13 ;  /* 0x3e45798eff027823 */ /* 0x000fca000000000d */
[----:B------:R-:W-:-:S13]  /*30c0*/  FSETP.GT.AND P1, PT, |R2|, 1.469367938527859385e-39, PT ;  /* 0x001000000200780b */ /* 0x000fda0003f24200 */
[----:B------:R-:W-:Y:S05]  /*30d0*/  @P1 BRA P2, `(.L_x_399) ;  /* 0x00000000001c1947 */ /* 0x000fea0001000000 */
[----:B------:R-:W-:Y:S01]  /*30e0*/  IMAD.MOV.U32 R16, RZ, RZ, R4 ;  /* 0x000000ffff107224 */ /* 0x000fe200078e0004 */
[----:B------:R-:W-:Y:S01]  /*30f0*/  MOV R18, 0xe2308c3a ;  /* 0xe2308c3a00127802 */ /* 0x000fe20000000f00 */
[----:B------:R-:W-:Y:S01]  /*3100*/  IMAD.MOV.U32 R17, RZ, RZ, R5 ;  /* 0x000000ffff117224 */ /* 0x000fe200078e0005 */
[----:B------:R-:W-:Y:S01]  /*3110*/  MOV R10, 0x3140 ;  /* 0x00003140000a7802 */ /* 0x000fe20000000f00 */
[----:B------:R-:W-:-:S07]  /*3120*/  IMAD.MOV.U32 R19, RZ, RZ, 0x3e45798e ;  /* 0x3e45798eff137424 */ /* 0x000fce00078e00ff */
[----:B------:R-:W-:Y:S05]  /*3130*/  CALL.REL.NOINC `($__internal_10_$__cuda_sm20_div_rn_f64_full) ;  /* 0x0000004000c47944 */ /* 0x000fea0003c00000 */
[----:B------:R-:W-:-:S07]  /*3140*/  IMAD.MOV.U32 R13, RZ, RZ, R9 ;  /* 0x000000ffff0d7224 */ /* 0x000fce00078e0009 */
.L_x_399:
[----:B------:R-:W-:Y:S05]  /*3150*/  BSYNC.RECONVERGENT B4 ;  /* 0x0000000000047941 */ /* 0x000fea0003800200 */
.L_x_398:
[----:B------:R-:W-:Y:S01]  /*3160*/  UMOV UR6, 0x66666666 ;  /* 0x6666666600067882 */ /* 0x000fe20000000000 */
[----:B------:R-:W-:Y:S01]  /*3170*/  UMOV UR7, 0x3ff66666 ;  /* 0x3ff6666600077882 */ /* 0x000fe20000000000 */
[----:B------:R-:W-:Y:S01]  /*3180*/  DADD R40, R12, 1 ;  /* 0x3ff000000c287429 */ /* 0x000fe20000000000 */
[----:B------:R-:W-:Y:S01]  /*3190*/  BSSY.RECONVERGENT B3, `(.L_x_400) ;  /* 0x0000009000037945 */ /* 0x000fe20003800200 */
[----:B------:R-:W-:Y:S01]  /*31a0*/  DMUL R26, R28, UR6 ;  /* 0x000000061c1a7c28 */ /* 0x000fe20008000000 */
[----:B------:R-:W-:Y:S02]  /*31b0*/  IMAD.MOV.U32 R34, RZ, RZ, RZ ;  /* 0x000000ffff227224 */ /* 0x000fe400078e00ff */
[----:B------:R-:W-:-:S03]  /*31c0*/  IMAD.MOV.U32 R9, RZ, RZ, 0x40000000 ;  /* 0x40000000ff097424 */ /* 0x000fc600078e00ff */
[----:B------:R-:W-:Y:S02]  /*31d0*/  DMUL R24, R40, R4 ;  /* 0x0000000428187228 */ /* 0x000fe40000000000 */
[----:B------:R-:W-:-:S10]  /*31e0*/  DADD R10, -RZ, |R26| ;  /* 0x00000000ff0a7229 */ /* 0x000fd4000000051a */
[----:B------:R-:W-:Y:S01]  /*31f0*/  IMAD.MOV.U32 R12, RZ, RZ, R10 ;  /* 0x000000ffff0c7224 */ /* 0x000fe200078e000a */
[----:B------:R-:W-:-:S07]  /*3200*/  MOV R10, 0x3220 ;  /* 0x00003220000a7802 */ /* 0x000fce0000000f00 */
[----:B------:R-:W-:Y:S05]  /*3210*/  CALL.REL.NOINC `($_Z6buoyanv$__internal_accurate_pow) ;  /* 0x0000004800107944 */ /* 0x000fea0003c00000 */
[----:B------:R-:W-:Y:S05]  /*3220*/  BSYNC.RECONVERGENT B3 ;  /* 0x0000000000037941 */ /* 0x000fea0003800200 */
.L_x_400:
[C---:B------:R-:W-:Y:S01]  /*3230*/  DADD R2, R26.reuse, 2 ;  /* 0x400000001a027429 */ /* 0x040fe20000000000 */
[----:B------:R-:W-:Y:S01]  /*3240*/  BSSY.RECONVERGENT B3, `(.L_x_401) ;  /* 0x0000010000037945 */ /* 0x000fe20003800200 */
[----:B------:R-:W-:Y:S01]  /*3250*/  DSETP.NEU.AND P1, PT, R26, RZ, PT ;  /* 0x000000ff1a00722a */ /* 0x000fe20003f2d000 */
[----:B------:R-:W-:Y:S01]  /*3260*/  IMAD.MOV.U32 R22, RZ, RZ, R14 ;  /* 0x000000ffff167224 */ /* 0x000fe200078e000e */
[----:B------:R-:W-:Y:S01]  /*3270*/  DADD R10, -RZ, |R28| ;  /* 0x00000000ff0a7229 */ /* 0x000fe2000000051c */
[----:B------:R-:W-:-:S05]  /*3280*/  IMAD.MOV.U32 R23, RZ, RZ, R13 ;  /* 0x000000ffff177224 */ /* 0x000fca00078e000d */
[----:B------:R-:W-:-:S04]  /*3290*/  LOP3.LUT R2, R3, 0x7ff00000, RZ, 0xc0, !PT ;  /* 0x7ff0000003027812 */ /* 0x000fc800078ec0ff */
[----:B------:R-:W-:Y:S02]  /*32a0*/  ISETP.NE.AND P2, PT, R2, 0x7ff00000, PT ;  /* 0x7ff000000200780c */ /* 0x000fe40003f45270 */
[----:B------:R-:W-:Y:S02]  /*32b0*/  MOV R12, R10 ;  /* 0x0000000a000c7202 */ /* 0x000fe40000000f00 */
[----:B------:R-:W-:-:S09]  /*32c0*/  @!P1 CS2R R22, SRZ ;  /* 0x0000000000169805 */ /* 0x000fd2000001ff00 */
[----:B------:R-:W-:Y:S05]  /*32d0*/  @P2 BRA `(.L_x_402) ;  /* 0x0000000000182947 */ /* 0x000fea0003800000 */
[----:B------:R-:W-:-:S14]  /*32e0*/  DSETP.NAN.AND P1, PT, R26, R26, PT ;  /* 0x0000001a1a00722a */ /* 0x000fdc0003f28000 */
[----:B------:R-:W-:Y:S01]  /*32f0*/  @P1 DADD R22, R26, 2 ;  /* 0x400000001a161429 */ /* 0x000fe20000000000 */
[----:B------:R-:W-:Y:S10]  /*3300*/  @P1 BRA `(.L_x_402) ;  /* 0x00000000000c1947 */ /* 0x000ff40003800000 */
[----:B------:R-:W-:-:S14]  /*3310*/  DSETP.NEU.AND P1, PT, |R26|, +INF , PT ;  /* 0x7ff000001a00742a */ /* 0x000fdc0003f2d200 */
[----:B------:R-:W-:Y:S02]  /*3320*/  @!P1 IMAD.MOV.U32 R22, RZ, RZ, 0x0 ;  /* 0x00000000ff169424 */ /* 0x000fe400078e00ff */
[----:B------:R-:W-:-:S07]  /*3330*/  @!P1 IMAD.MOV.U32 R23, RZ, RZ, 0x7ff00000 ;  /* 0x7ff00000ff179424 */ /* 0x000fce00078e00ff */
.L_x_402:
[----:B------:R-:W-:Y:S05]  /*3340*/  BSYNC.RECONVERGENT B3 ;  /* 0x0000000000037941 */ /* 0x000fea0003800200 */
.L_x_401:
[----:B------:R-:W-:Y:S01]  /*3350*/  BSSY.RECONVERGENT B3, `(.L_x_403) ;  /* 0x0000005000037945 */ /* 0x000fe20003800200 */
[----:B------:R-:W-:Y:S01]  /*3360*/  IMAD.MOV.U32 R34, RZ, RZ, RZ ;  /* 0x000000ffff227224 */ /* 0x000fe200078e00ff */
[----:B------:R-:W-:Y:S02]  /*3370*/  MOV R9, 0x40100000 ;  /* 0x4010000000097802 */ /* 0x000fe40000000f00 */
[----:B------:R-:W-:-:S07]  /*3380*/  MOV R10, 0x33a0 ;  /* 0x000033a0000a7802 */ /* 0x000fce0000000f00 */
[----:B------:R-:W-:Y:S05]  /*3390*/  CALL.REL.NOINC `($_Z6buoyanv$__internal_accurate_pow) ;  /* 0x0000004400b07944 */ /* 0x000fea0003c00000 */
[----:B------:R-:W-:Y:S05]  /*33a0*/  BSYNC.RECONVERGENT B3 ;  /* 0x0000000000037941 */ /* 0x000fea0003800200 */
.L_x_403:
[C---:B------:R-:W-:Y:S01]  /*33b0*/  DADD R2, R28.reuse, 4 ;  /* 0x401000001c027429 */ /* 0x040fe20000000000 */
[----:B------:R-:W-:Y:S01]  /*33c0*/  BSSY.RECONVERGENT B3, `(.L_x_404) ;  /* 0x0000010000037945 */ /* 0x000fe20003800200 */
[----:B------:R-:W-:Y:S01]  /*33d0*/  DSETP.NEU.AND P1, PT, R28, RZ, PT ;  /* 0x000000ff1c00722a */ /* 0x000fe20003f2d000 */
[----:B------:R-:W-:Y:S02]  /*33e0*/  IMAD.MOV.U32 R42, RZ, RZ, R14 ;  /* 0x000000ffff2a7224 */ /* 0x000fe400078e000e */
[----:B------:R-:W-:Y:S02]  /*33f0*/  IMAD.MOV.U32 R43, RZ, RZ, R13 ;  /* 0x000000ffff2b7224 */ /* 0x000fe400078e000d */
[----:B------:R-:W-:Y:S02]  /*3400*/  IMAD.MOV.U32 R12, RZ, RZ, -0x1dcf73c6 ;  /* 0xe2308c3aff0c7424 */ /* 0x000fe400078e00ff */
[----:B------:R-:W-:Y:S01]  /*3410*/  IMAD.MOV.U32 R11, RZ, RZ, 0x3e45798e ;  /* 0x3e45798eff0b7424 */ /* 0x000fe200078e00ff */
        /* <DEDUP_REMOVED lines=8> */
[----:B------:R-:W-:Y:S01]  /*34a0*/  @!P1 IMAD.MOV.U32 R42, RZ, RZ, 0x0 ;  /* 0x00000000ff2a9424 */ /* 0x000fe200078e00ff */
[----:B------:R-:W-:-:S07]  /*34b0*/  @!P1 MOV R43, 0x7ff00000 ;  /* 0x7ff00000002b9802 */ /* 0x000fce0000000f00 */
.L_x_405:
[----:B------:R-:W-:Y:S05]  /*34c0*/  BSYNC.RECONVERGENT B3 ;  /* 0x0000000000037941 */ /* 0x000fea0003800200 */
.L_x_404:
[----:B------:R-:W-:Y:S01]  /*34d0*/  BSSY.RECONVERGENT B3, `(.L_x_406) ;  /* 0x0000005000037945 */ /* 0x000fe20003800200 */
[----:B------:R-:W-:Y:S01]  /*34e0*/  IMAD.MOV.U32 R34, RZ, RZ, RZ ;  /* 0x000000ffff227224 */ /* 0x000fe200078e00ff */
[----:B------:R-:W-:Y:S01]  /*34f0*/  MOV R10, 0x3520 ;  /* 0x00003520000a7802 */ /* 0x000fe20000000f00 */
[----:B------:R-:W-:-:S07]  /*3500*/  IMAD.MOV.U32 R9, RZ, RZ, 0x40000000 ;  /* 0x40000000ff097424 */ /* 0x000fce00078e00ff */
[----:B------:R-:W-:Y:S05]  /*3510*/  CALL.REL.NOINC `($_Z6buoyanv$__internal_accurate_pow) ;  /* 0x0000004400507944 */ /* 0x000fea0003c00000 */
[----:B------:R-:W-:Y:S05]  /*3520*/  BSYNC.RECONVERGENT B3 ;  /* 0x0000000000037941 */ /* 0x000fea0003800200 */
.L_x_406:
[----:B------:R-:W-:Y:S01]  /*3530*/  BSSY.RECONVERGENT B3, `(.L_x_407) ;  /* 0x0000009000037945 */ /* 0x000fe20003800200 */
[----:B------:R-:W-:Y:S01]  /*3540*/  IMAD.MOV.U32 R12, RZ, RZ, 0x66666666 ;  /* 0x66666666ff0c7424 */ /* 0x000fe200078e00ff */
[----:B------:R-:W-:Y:S01]  /*3550*/  MOV R9, 0x40000000 ;  /* 0x4000000000097802 */ /* 0x000fe20000000f00 */
[----:B------:R-:W-:Y:S01]  /*3560*/  IMAD.MOV.U32 R11, RZ, RZ, 0x3ff66666 ;  /* 0x3ff66666ff0b7424 */ /* 0x000fe200078e00ff */
[----:B------:R-:W-:Y:S01]  /*3570*/  MOV R10, 0x35c0 ;  /* 0x000035c0000a7802 */ /* 0x000fe20000000f00 */
[----:B------:R-:W-:Y:S02]  /*3580*/  IMAD.MOV.U32 R34, RZ, RZ, RZ ;  /* 0x000000ffff227224 */ /* 0x000fe400078e00ff */
[----:B------:R-:W-:Y:S02]  /*3590*/  IMAD.MOV.U32 R2, RZ, RZ, R14 ;  /* 0x000000ffff027224 */ /* 0x000fe400078e000e */
[----:B------:R-:W-:-:S07]  /*35a0*/  IMAD.MOV.U32 R3, RZ, RZ, R13 ;  /* 0x000000ffff037224 */ /* 0x000fce00078e000d */
[----:B------:R-:W-:Y:S05]  /*35b0*/  CALL.REL.NOINC `($_Z6buoyanv$__internal_accurate_pow) ;  /* 0x0000004400287944 */ /* 0x000fea0003c00000 */
[----:B------:R-:W-:Y:S05]  /*35c0*/  BSYNC.RECONVERGENT B3 ;  /* 0x0000000000037941 */ /* 0x000fea0003800200 */
.L_x_407:
[C---:B------:R-:W-:Y:S01]  /*35d0*/  DSETP.NEU.AND P1, PT, R28.reuse, 1, PT ;  /* 0x3ff000001c00742a */ /* 0x040fe20003f2d000 */
[----:B------:R-:W-:Y:S01]  /*35e0*/  IMAD.MOV.U32 R12, RZ, RZ, R14 ;  /* 0x000000ffff0c7224 */ /* 0x000fe200078e000e */
[----:B------:R-:W-:Y:S01]  /*35f0*/  BSSY.RECONVERGENT B4, `(.L_x_408) ;  /* 0x0000020000047945 */ /* 0x000fe20003800200 */
[----:B------:R-:W-:Y:S01]  /*3600*/  IMAD.MOV.U32 R10, RZ, RZ, 0x0 ;  /* 0x00000000ff0a7424 */ /* 0x000fe200078e00ff */
[----:B------:R-:W-:Y:S01]  /*3610*/  DSETP.NEU.AND P2, PT, R28, RZ, PT ;  /* 0x000000ff1c00722a */ /* 0x000fe20003f4d000 */
[----:B------:R-:W-:Y:S01]  /*3620*/  IMAD.MOV.U32 R11, RZ, RZ, 0x41a7d784 ;  /* 0x41a7d784ff0b7424 */ /* 0x000fe200078e00ff */
[----:B------:R-:W-:Y:S02]  /*3630*/  FSEL R18, R42, RZ, P1 ;  /* 0x000000ff2a127208 */ /* 0x000fe40000800000 */
[----:B------:R-:W-:Y:S02]  /*3640*/  FSEL R19, R43, 1.875, P1 ;  /* 0x3ff000002b137808 */ /* 0x000fe40000800000 */
[----:B------:R-:W-:Y:S01]  /*3650*/  ISETP.GE.AND P3, PT, R29, RZ, PT ;  /* 0x000000ff1d00720c */ /* 0x000fe20003f66270 */
[----:B------:R-:W-:-:S03]  /*3660*/  DFMA R10, R4, R10, 1 ;  /* 0x3ff00000040a742b */ /* 0x000fc6000000000a */
[----:B------:R-:W-:Y:S01]  /*3670*/  DMUL R18, R12, R18 ;  /* 0x000000120c127228 */ /* 0x000fe20000000000 */
[----:B------:R-:W-:-:S04]  /*3680*/  MOV R12, 0x1 ;  /* 0x00000001000c7802 */ /* 0x000fc80000000f00 */
[----:B------:R-:W-:Y:S01]  /*3690*/  DMUL R10, R10, R4 ;  /* 0x000000040a0a7228 */ /* 0x000fe20000000000 */
[----:B------:R-:W0:Y:S07]  /*36a0*/  MUFU.RCP64H R13, R19 ;  /* 0x00000013000d7308 */ /* 0x000e2e0000001800 */
[----:B------:R-:W-:-:S08]  /*36b0*/  DMUL R10, R40, R10 ;  /* 0x0000000a280a7228 */ /* 0x000fd00000000000 */
[----:B------:R-:W-:Y:S02]  /*36c0*/  DMUL R2, R2, R10 ;  /* 0x0000000a02027228 */ /* 0x000fe40000000000 */
[----:B0-----:R-:W-:-:S06]  /*36d0*/  DFMA R14, -R18, R12, 1 ;  /* 0x3ff00000120e742b */ /* 0x001fcc000000010c */
[----:B------:R-:W-:Y:S02]  /*36e0*/  DMUL R2, R2, 15 ;  /* 0x402e000002027828 */ /* 0x000fe40000000000 */
[----:B------:R-:W-:-:S06]  /*36f0*/  DFMA R14, R14, R14, R14 ;  /* 0x0000000e0e0e722b */ /* 0x000fcc000000000e */
[----:B------:R-:W-:Y:S02]  /*3700*/  DMUL R16, R2, 15 ;  /* 0x402e000002107828 */ /* 0x000fe40000000000 */
[----:B------:R-:W-:-:S08]  /*3710*/  DFMA R14, R12, R14, R12 ;  /* 0x0000000e0c0e722b */ /* 0x000fd0000000000c */
[----:B------:R-:W-:Y:S01]  /*3720*/  DFMA R10, -R18, R14, 1 ;  /* 0x3ff00000120a742b */ /* 0x000fe2000000010e */
[----:B------:R-:W-:-:S07]  /*3730*/  FSETP.GEU.AND P4, PT, |R17|, 6.5827683646048100446e-37, PT ;  /* 0x036000001100780b */ /* 0x000fce0003f8e200 */
        /* <DEDUP_REMOVED lines=9> */
[----:B------:R-:W-:Y:S02]  /*37d0*/  IMAD.MOV.U32 R2, RZ, RZ, R12 ;  /* 0x000000ffff027224 */ /* 0x000fe400078e000c */
[----:B------:R-:W-:-:S07]  /*37e0*/  IMAD.MOV.U32 R3, RZ, RZ, R9 ;  /* 0x000000ffff037224 */ /* 0x000fce00078e0009 */
.L_x_409:
[----:B------:R-:W-:Y:S05]  /*37f0*/  BSYNC.RECONVERGENT B4 ;  /* 0x0000000000047941 */ /* 0x000fea0003800200 */
.L_x_408:
[----:B------:R-:W-:Y:S01]  /*3800*/  DADD R10, -RZ, |R28| ;  /* 0x00000000ff0a7229 */ /* 0x000fe2000000051c */
[----:B------:R-:W-:Y:S01]  /*3810*/  BSSY.RECONVERGENT B3, `(.L_x_410) ;  /* 0x0000006000037945 */ /* 0x000fe20003800200 */
[----:B------:R-:W-:Y:S02]  /*3820*/  IMAD.MOV.U32 R34, RZ, RZ, RZ ;  /* 0x000000ffff227224 */ /* 0x000fe400078e00ff */
[----:B------:R-:W-:-:S06]  /*3830*/  IMAD.MOV.U32 R9, RZ, RZ, 0x40080000 ;  /* 0x40080000ff097424 */ /* 0x000fcc00078e00ff */
[----:B------:R-:W-:Y:S01]  /*3840*/  IMAD.MOV.U32 R12, RZ, RZ, R10 ;  /* 0x000000ffff0c7224 */ /* 0x000fe200078e000a */
[----:B------:R-:W-:-:S07]  /*3850*/  MOV R10, 0x3870 ;  /* 0x00003870000a7802 */ /* 0x000fce0000000f00 */
[----:B------:R-:W-:Y:S05]  /*3860*/  CALL.REL.NOINC `($_Z6buoyanv$__internal_accurate_pow) ;  /* 0x00000040007c7944 */ /* 0x000fea0003c00000 */
[----:B------:R-:W-:Y:S05]  /*3870*/  BSYNC.RECONVERGENT B3 ;  /* 0x0000000000037941 */ /* 0x000fea0003800200 */
.L_x_410:
[----:B------:R-:W-:Y:S01]  /*3880*/  DADD R10, R28, 3 ;  /* 0x400800001c0a7429 */ /* 0x000fe20000000000 */
[----:B------:R-:W-:Y:S01]  /*3890*/  MOV R12, R14 ;  /* 0x0000000e000c7202 */ /* 0x000fe20000000f00 */
[----:B------:R-:W-:Y:S05]  /*38a0*/  BSSY.RECONVERGENT B3, `(.L_x_411) ;  /* 0x0000011000037945 */ /* 0x000fea0003800200 */
[----:B------:R-:W-:-:S03]  /*38b0*/  DADD R16, -RZ, -R12 ;  /* 0x00000000ff107229 */ /* 0x000fc6000000090c */
[----:B------:R-:W-:-:S04]  /*38c0*/  LOP3.LUT R10, R11, 0x7ff00000, RZ, 0xc0, !PT ;  /* 0x7ff000000b0a7812 */ /* 0x000fc800078ec0ff */
[----:B------:R-:W-:-:S03]  /*38d0*/  ISETP.NE.AND P1, PT, R10, 0x7ff00000, PT ;  /* 0x7ff000000a00780c */ /* 0x000fc60003f25270 */
[----:B------:R-:W-:Y:S01]  /*38e0*/  FSEL R10, R16, R14, !P3 ;  /* 0x0000000e100a7208 */ /* 0x000fe20005800000 */
[----:B------:R-:W-:Y:S01]  /*38f0*/  @!P2 IMAD.MOV.U32 R10, RZ, RZ, RZ ;  /* 0x000000ffff0aa224 */ /* 0x000fe200078e00ff */
[----:B------:R-:W-:Y:S01]  /*3900*/  FSEL R11, R17, R13, !P3 ;  /* 0x0000000d110b7208 */ /* 0x000fe20005800000 */
[----:B------:R-:W-:-:S07]  /*3910*/  @!P2 IMAD.MOV.U32 R11, RZ, RZ, R29 ;  /* 0x000000ffff0ba224 */ /* 0x000fce00078e001d */
[----:B------:R-:W-:Y:S05]  /*3920*/  @P1 BRA `(.L_x_412) ;  /* 0x0000000000201947 */ /* 0x000fea0003800000 */
[----:B------:R-:W-:-:S14]  /*3930*/  DSETP.NAN.AND P1, PT, R28, R28, PT ;  /* 0x0000001c1c00722a */ /* 0x000fdc0003f28000 */
[----:B------:R-:W-:Y:S01]  /*3940*/  @P1 DADD R10, R28, 3 ;  /* 0x400800001c0a1429 */ /* 0x000fe20000000000 */
[----:B------:R-:W-:Y:S10]  /*3950*/  @P1 BRA `(.L_x_412) ;  /* 0x0000000000141947 */ /* 0x000ff40003800000 */
[----:B------:R-:W-:-:S14]  /*3960*/  DSETP.NEU.AND P1, PT, |R28|, +INF , PT ;  /* 0x7ff000001c00742a */ /* 0x000fdc0003f2d200 */
[----:B------:R-:W-:Y:S01]  /*3970*/  @!P1 IMAD.MOV.U32 R9, RZ, RZ, -0x100000 ;  /* 0xfff00000ff099424 */ /* 0x000fe200078e00ff */
[----:B------:R-:W-:Y:S01]  /*3980*/  @!P1 ISETP.GE.AND P2, PT, R29, RZ, PT ;  /* 0x000000ff1d00920c */ /* 0x000fe20003f46270 */
[----:B------:R-:W-:-:S03]  /*3990*/  @!P1 IMAD.MOV.U32 R10, RZ, RZ, RZ ;  /* 0x000000ffff0a9224 */ /* 0x000fc600078e00ff */
[----:B------:R-:W-:-:S09]  /*39a0*/  @!P1 SEL R11, R9, 0x7ff00000, !P2 ;  /* 0x7ff00000090b9807 */ /* 0x000fd20005000000 */
.L_x_412:
[----:B------:R-:W-:Y:S05]  /*39b0*/  BSYNC.RECONVERGENT B3 ;  /* 0x0000000000037941 */ /* 0x000fea0003800200 */
.L_x_411:
[----:B------:R-:W-:Y:S01]  /*39c0*/  UMOV UR6, 0x66666666 ;  /* 0x6666666600067882 */ /* 0x000fe20000000000 */
[----:B------:R-:W-:Y:S01]  /*39d0*/  UMOV UR7, 0x3ff66666 ;  /* 0x3ff6666600077882 */ /* 0x000fe20000000000 */
[----:B------:R-:W-:Y:S01]  /*39e0*/  DSETP.NEU.AND P1, PT, R28, 1, PT ;  /* 0x3ff000001c00742a */ /* 0x000fe20003f2d000 */
[----:B------:R-:W-:Y:S01]  /*39f0*/  IMAD.MOV.U32 R12, RZ, RZ, 0x1 ;  /* 0x00000001ff0c7424 */ /* 0x000fe200078e00ff */
[----:B------:R-:W-:Y:S01]  /*3a00*/  DMUL R10, R10, UR6 ;  /* 0x000000060a0a7c28 */ /* 0x000fe20008000000 */
[----:B------:R-:W-:Y:S01]  /*3a10*/  UMOV UR6, 0xe2308c3a ;  /* 0xe2308c3a00067882 */ /* 0x000fe20000000000 */
[----:B------:R-:W-:Y:S01]  /*3a20*/  UMOV UR7, 0x3e45798e ;  /* 0x3e45798e00077882 */ /* 0x000fe20000000000 */
[----:B------:R-:W-:Y:S07]  /*3a30*/  BSSY.RECONVERGENT B4, `(.L_x_413) ;  /* 0x0000016000047945 */ /* 0x000fee0003800200 */
[----:B------:R-:W-:-:S02]  /*3a40*/  FSEL R19, R11, 1.9249999523162841797, P1 ;  /* 0x3ff666660b137808 */ /* 0x000fc40000800000 */
[----:B------:R-:W-:Y:S02]  /*3a50*/  FSEL R18, R10, 2.72008302207532160516e+23, P1 ;  /* 0x666666660a127808 */ /* 0x000fe40000800000 */
[----:B------:R-:W0:Y:S04]  /*3a60*/  MUFU.RCP64H R13, R19 ;  /* 0x00000013000d7308 */ /* 0x000e280000001800 */
[----:B0-----:R-:W-:-:S08]  /*3a70*/  DFMA R10, -R18, R12, 1 ;  /* 0x3ff00000120a742b */ /* 0x001fd0000000010c */
[----:B------:R-:W-:Y:S02]  /*3a80*/  DFMA R14, R10, R10, R10 ;  /* 0x0000000a0a0e722b */ /* 0x000fe4000000000a */
[----:B------:R-:W-:-:S06]  /*3a90*/  DADD R10, R24, R24 ;  /* 0x00000000180a7229 */ /* 0x000fcc0000000018 */
[----:B------:R-:W-:Y:S02]  /*3aa0*/  DFMA R14, R12, R14, R12 ;  /* 0x0000000e0c0e722b */ /* 0x000fe4000000000c */
[----:B------:R-:W-:-:S06]  /*3ab0*/  DMUL R10, R10, UR6 ;  /* 0x000000060a0a7c28 */ /* 0x000fcc0008000000 */
[----:B------:R-:W-:Y:S02]  /*3ac0*/  DFMA R12, -R18, R14, 1 ;  /* 0x3ff00000120c742b */ /* 0x000fe4000000010e */
[----:B------:R-:W-:-:S06]  /*3ad0*/  DMUL R16, R10, 15 ;  /* 0x402e00000a107828 */ /* 0x000fcc0000000000 */
[----:B------:R-:W-:-:S04]  /*3ae0*/  DFMA R12, R14, R12, R14 ;  /* 0x0000000c0e0c722b */ /* 0x000fc8000000000e */
[----:B------:R-:W-:-:S04]  /*3af0*/  FSETP.GEU.AND P2, PT, |R17|, 6.5827683646048100446e-37, PT ;  /* 0x036000001100780b */ /* 0x000fc80003f4e200 */
        /* <DEDUP_REMOVED lines=8> */
[----:B------:R-:W-:-:S07]  /*3b80*/  MOV R13, R9 ;  /* 0x00000009000d7202 */ /* 0x000fce0000000f00 */
.L_x_414:
[----:B------:R-:W-:Y:S05]  /*3b90*/  BSYNC.RECONVERGENT B4 ;  /* 0x0000000000047941 */ /* 0x000fea0003800200 */
.L_x_413:
[----:B------:R-:W-:Y:S01]  /*3ba0*/  DSETP.NEU.AND P1, PT, R26, 1, PT ;  /* 0x3ff000001a00742a */ /* 0x000fe20003f2d000 */
[----:B------:R-:W-:Y:S01]  /*3bb0*/  IMAD.MOV.U32 R10, RZ, RZ, 0x1 ;  /* 0x00000001ff0a7424 */ /* 0x000fe200078e00ff */
[----:B------:R-:W-:Y:S01]  /*3bc0*/  DMUL R24, R24, 15 ;  /* 0x402e000018187828 */ /* 0x000fe20000000000 */
[----:B------:R-:W-:Y:S01]  /*3bd0*/  UMOV UR6, 0xe2308c3a ;  /* 0xe2308c3a00067882 */ /* 0x000fe20000000000 */
[----:B------:R-:W-:Y:S01]  /*3be0*/  UMOV UR7, 0x3e45798e ;  /* 0x3e45798e00077882 */ /* 0x000fe20000000000 */
[----:B------:R-:W-:Y:S01]  /*3bf0*/  BSSY.RECONVERGENT B4, `(.L_x_415) ;  /* 0x0000018000047945 */ /* 0x000fe20003800200 */
[----:B------:R-:W-:Y:S01]  /*3c00*/  FSEL R19, R23, 1.875, P1 ;  /* 0x3ff0000017137808 */ /* 0x000fe20000800000 */
[----:B------:R-:W-:Y:S01]  /*3c10*/  DADD R2, -R12, R2 ;  /* 0x000000000c027229 */ /* 0x000fe20000000102 */
[----:B------:R-:W-:Y:S02]  /*3c20*/  FSEL R18, R22, RZ, P1 ;  /* 0x000000ff16127208 */ /* 0x000fe40000800000 */
[----:B------:R-:W0:Y:S01]  /*3c30*/  MUFU.RCP64H R11, R19 ;  /* 0x00000013000b7308 */ /* 0x000e220000001800 */
[----:B------:R-:W-:-:S10]  /*3c40*/  DMUL R24, R24, UR6 ;  /* 0x0000000618187c28 */ /* 0x000fd40008000000 */
        /* <DEDUP_REMOVED lines=15> */
[----:B------:R-:W-:Y:S05]  /*3d40*/  CALL.REL.NOINC `($__internal_10_$__cuda_sm20_div_rn_f64_full) ;  /* 0x0000003400c07944 */ /* 0x000fea0003c00000 */
[----:B------:R-:W-:Y:S02]  /*3d50*/  IMAD.MOV.U32 R10, RZ, RZ, R12 ;  /* 0x000000ffff0a7224 */ /* 0x000fe400078e000c */
[----:B------:R-:W-:-:S07]  /*3d60*/  IMAD.MOV.U32 R11, RZ, RZ, R9 ;  /* 0x000000ffff0b7224 */ /* 0x000fce00078e0009 */
.L_x_416:
[----:B------:R-:W-:Y:S05]  /*3d70*/  BSYNC.RECONVERGENT B4 ;  /* 0x0000000000047941 */ /* 0x000fea0003800200 */
.L_x_415:
[----:B------:R-:W-:Y:S01]  /*3d80*/  UMOV UR6, 0x55555555 ;  /* 0x5555555500067882 */ /* 0x000fe20000000000 */
[----:B------:R-:W-:Y:S01]  /*3d90*/  UMOV UR7, 0x3fe55555 ;  /* 0x3fe5555500077882 */ /* 0x000fe20000000000 */
[----:B------:R-:W-:Y:S01]  /*3da0*/  BSSY.RECONVERGENT B3, `(.L_x_417) ;  /* 0x000000f000037945 */ /* 0x000fe20003800200 */
[----:B------:R-:W-:-:S06]  /*3db0*/  DADD R14, R10, UR6 ;  /* 0x000000060a0e7e29 */ /* 0x000fcc0008000000 */
[----:B------:R-:W0:Y:S04]  /*3dc0*/  MUFU.RCP64H R11, R15 ;  /* 0x0000000f000b7308 */ /* 0x000e280000001800 */
        /* <DEDUP_REMOVED lines=8> */
[----:B------:R-:W-:Y:S02]  /*3e50*/  LOP3.LUT R9, R15, 0x7fffffff, RZ, 0xc0, !PT ;  /* 0x7fffffff0f097812 */ /* 0x000fe400078ec0ff */
[----:B------:R-:W-:-:S03]  /*3e60*/  MOV R10, 0x3e90 ;  /* 0x00003e90000a7802 */ /* 0x000fc60000000f00 */
[----:B------:R-:W-:-:S07]  /*3e70*/  VIADD R18, R9, 0xfff00000 ;  /* 0xfff0000009127836 */ /* 0x000fce0000000000 */
[----:B------:R-:W-:Y:S05]  /*3e80*/  CALL.REL.NOINC `($__internal_9_$__cuda_sm20_dblrcp_rn_slowpath_v3) ;  /* 0x0000003000c47944 */ /* 0x000fea0003c00000 */
.L_x_418:
[----:B------:R-:W-:Y:S05]  /*3e90*/  BSYNC.RECONVERGENT B3 ;  /* 0x0000000000037941 */ /* 0x000fea0003800200 */
.L_x_417:
[----:B------:R-:W0:Y:S01]  /*3ea0*/  LDC.64 R14, c[0x4][0x300] ;  /* 0x0100c000ff0e7b82 */ /* 0x000e220000000a00 */
[----:B------:R-:W-:Y:S01]  /*3eb0*/  DADD R10, -RZ, |R22| ;  /* 0x00000000ff0a7229 */ /* 0x000fe20000000516 */
[----:B------:R-:W-:Y:S01]  /*3ec0*/  BSSY.RECONVERGENT B3, `(.L_x_419) ;  /* 0x0000008000037945 */ /* 0x000fe20003800200 */
[----:B------:R-:W-:Y:S02]  /*3ed0*/  IMAD.MOV.U32 R34, RZ, RZ, RZ ;  /* 0x000000ffff227224 */ /* 0x000fe400078e00ff */
[----:B------:R-:W-:-:S06]  /*3ee0*/  IMAD.MOV.U32 R9, RZ, RZ, 0x40080000 ;  /* 0x40080000ff097424 */ /* 0x000fcc00078e00ff */
[----:B------:R-:W-:Y:S01]  /*3ef0*/  IMAD.MOV.U32 R12, RZ, RZ, R10 ;  /* 0x000000ffff0c7224 */ /* 0x000fe200078e000a */
[----:B------:R-:W-:Y:S01]  /*3f00*/  MOV R10, 0x3f40 ;  /* 0x00003f40000a7802 */ /* 0x000fe20000000f00 */
[----:B0-----:R-:W-:-:S05]  /*3f10*/  IMAD.WIDE.U32 R14, R8, 0x8, R14 ;  /* 0x00000008080e7825 */ /* 0x001fca00078e000e */
[----:B------:R0:W-:Y:S02]  /*3f20*/  STG.E.64 desc[UR4][R14.64], R22 ;  /* 0x000000160e007986 */ /* 0x0001e4000c101b04 */
[----:B0-----:R-:W-:Y:S05]  /*3f30*/  CALL.REL.NOINC `($_Z6buoyanv$__internal_accurate_pow) ;  /* 0x0000003800c87944 */ /* 0x001fea0003c00000 */
[----:B------:R-:W-:Y:S05]  /*3f40*/  BSYNC.RECONVERGENT B3 ;  /* 0x0000000000037941 */ /* 0x000fea0003800200 */
.L_x_419:
[C---:B------:R-:W-:Y:S01]  /*3f50*/  DADD R10, R22.reuse, 3 ;  /* 0x40080000160a7429 */ /* 0x040fe20000000000 */
[----:B------:R-:W0:Y:S01]  /*3f60*/  LDC.64 R18, c[0x4][0x190] ;  /* 0x01006400ff127b82 */ /* 0x000e220000000a00 */
[----:B------:R-:W-:Y:S01]  /*3f70*/  IMAD.MOV.U32 R12, RZ, RZ, R14 ;  /* 0x000000ffff0c7224 */ /* 0x000fe200078e000e */
[----:B------:R-:W-:Y:S01]  /*3f80*/  DSETP.NEU.AND P2, PT, R22, RZ, PT ;  /* 0x000000ff1600722a */ /* 0x000fe20003f4d000 */
[----:B------:R-:W-:Y:S01]  /*3f90*/  ISETP.GE.AND P1, PT, R23, RZ, PT ;  /* 0x000000ff1700720c */ /* 0x000fe20003f26270 */
[----:B------:R-:W-:Y:S03]  /*3fa0*/  BSSY.RECONVERGENT B3, `(.L_x_420) ;  /* 0x0000010000037945 */ /* 0x000fe60003800200 */
[----:B------:R-:W-:Y:S02]  /*3fb0*/  DADD R16, -RZ, -R12 ;  /* 0x00000000ff107229 */ /* 0x000fe4000000090c */
[----:B------:R-:W-:-:S04]  /*3fc0*/  LOP3.LUT R10, R11, 0x7ff00000, RZ, 0xc0, !PT ;  /* 0x7ff000000b0a7812 */ /* 0x000fc800078ec0ff */
[----:B------:R-:W-:-:S04]  /*3fd0*/  ISETP.NE.AND P3, PT, R10, 0x7ff00000, PT ;  /* 0x7ff000000a00780c */ /* 0x000fc80003f65270 */
[----:B------:R-:W-:Y:S02]  /*3fe0*/  FSEL R14, R16, R14, !P1 ;  /* 0x0000000e100e7208 */ /* 0x000fe40004800000 */
[----:B------:R-:W-:Y:S01]  /*3ff0*/  FSEL R15, R17, R13, !P1 ;  /* 0x0000000d110f7208 */ /* 0x000fe20004800000 */
[----:B------:R-:W-:Y:S01]  /*4000*/  @!P2 IMAD.MOV.U32 R15, RZ, RZ, R23 ;  /* 0x000000ffff0fa224 */ /* 0x000fe200078e0017 */
[----:B------:R-:W-:-:S05]  /*4010*/  @!P2 MOV R14, RZ ;  /* 0x000000ff000ea202 */ /* 0x000fca0000000f00 */
[----:B------:R-:W-:Y:S05]  /*4020*/  @P3 BRA `(.L_x_421) ;  /* 0x00000000001c3947 */ /* 0x000fea0003800000 */
[----:B------:R-:W-:-:S14]  /*4030*/  DSETP.NAN.AND P2, PT, R22, R22, PT ;  /* 0x000000161600722a */ /* 0x000fdc0003f48000 */
[----:B------:R-:W-:Y:S01]  /*4040*/  @P2 DADD R14, R22, 3 ;  /* 0x40080000160e2429 */ /* 0x000fe20000000000 */
[----:B------:R-:W-:Y:S10]  /*4050*/  @P2 BRA `(.L_x_421) ;  /* 0x0000000000102947 */ /* 0x000ff40003800000 */
[----:B------:R-:W-:-:S14]  /*4060*/  DSETP.NEU.AND P2, PT, |R22|, +INF , PT ;  /* 0x7ff000001600742a */ /* 0x000fdc0003f4d200 */
[----:B------:R-:W-:Y:S02]  /*4070*/  @!P2 IMAD.MOV.U32 R9, RZ, RZ, -0x100000 ;  /* 0xfff00000ff09a424 */ /* 0x000fe400078e00ff */
[----:B------:R-:W-:-:S03]  /*4080*/  @!P2 IMAD.MOV.U32 R14, RZ, RZ, RZ ;  /* 0x000000ffff0ea224 */ /* 0x000fc600078e00ff */
[----:B------:R-:W-:-:S07]  /*4090*/  @!P2 SEL R15, R9, 0x7ff00000, !P1 ;  /* 0x7ff00000090fa807 */ /* 0x000fce0004800000 */
.L_x_421:
[----:B------:R-:W-:Y:S05]  /*40a0*/  BSYNC.RECONVERGENT B3 ;  /* 0x0000000000037941 */ /* 0x000fea0003800200 */
.L_x_420:
[----:B------:R-:W1:Y:S01]  /*40b0*/  LDCU.64 UR6, c[0x4][0x308] ;  /* 0x01006100ff0677ac */ /* 0x000e620008000a00 */
[----:B------:R-:W-:Y:S01]  /*40c0*/  DSETP.NEU.AND P1, PT, R22, 1, PT ;  /* 0x3ff000001600742a */ /* 0x000fe20003f2d000 */
[----:B0-----:R-:W-:Y:S01]  /*40d0*/  IMAD.WIDE.U32 R18, R0, 0x40000, R18 ;  /* 0x0004000000127825 */ /* 0x001fe200078e0012 */
[----:B------:R-:W-:-:S04]  /*40e0*/  DMUL R2, R2, -0.5 ;  /* 0xbfe0000002027828 */ /* 0x000fc80000000000 */
[----:B------:R-:W-:Y:S02]  /*40f0*/  FSEL R26, R14, RZ, P1 ;  /* 0x000000ff0e1a7208 */ /* 0x000fe40000800000 */
[----:B------:R-:W-:Y:S02]  /*4100*/  FSEL R27, R15, 1.875, P1 ;  /* 0x3ff000000f1b7808 */ /* 0x000fe40000800000 */
[----:B------:R-:W0:Y:S04]  /*4110*/  LDC.64 R14, c[0x4][0x330] ;  /* 0x0100cc00ff0e7b82 */ /* 0x000e280000000a00 */
[----:B------:R-:W-:Y:S01]  /*4120*/  DMUL R26, R2, R26 ;  /* 0x0000001a021a7228 */ /* 0x000fe20000000000 */
[C---:B------:R-:W-:Y:S01]  /*4130*/  IMAD.WIDE.U32 R2, R8.reuse, 0x8, R18 ;  /* 0x0000000808027825 */ /* 0x040fe200078e0012 */
[----:B-1----:R-:W-:-:S04]  /*4140*/  LEA R16, P1, R8, UR6, 0x3 ;  /* 0x0000000608107c11 */ /* 0x002fc8000f8218ff */
[----:B------:R-:W-:-:S05]  /*4150*/  LEA.HI.X R17, R8, UR7, RZ, 0x3, P1 ;  /* 0x0000000708117c11 */ /* 0x000fca00088f1cff */
[----:B------:R1:W-:Y:S04]  /*4160*/  STG.E.64 desc[UR4][R16.64], R26 ;  /* 0x0000001a10007986 */ /* 0x0003e8000c101b04 */
[----:B------:R-:W2:Y:S01]  /*4170*/  LDG.E.64 R24, desc[UR4][R2.64+0x40000] ;  /* 0x0400000402187981 */ /* 0x000ea2000c1e1b00 */
[----:B------:R-:W-:Y:S01]  /*4180*/  BSSY.RECONVERGENT B3, `(.L_x_422) ;  /* 0x000000b000037945 */ /* 0x000fe20003800200 */
[----:B------:R-:W-:Y:S01]  /*4190*/  IMAD.MOV.U32 R34, RZ, RZ, RZ ;  /* 0x000000ffff227224 */ /* 0x000fe200078e00ff */
[----:B------:R-:W-:Y:S01]  /*41a0*/  MOV R9, 0x40000000 ;  /* 0x4000000000097802 */ /* 0x000fe20000000f00 */
[----:B0-----:R-:W-:Y:S01]  /*41b0*/  IMAD.WIDE.U32 R14, R8, 0x8, R14 ;  /* 0x00000008080e7825 */ /* 0x001fe200078e000e */
[----:B--2---:R-:W-:-:S07]  /*41c0*/  DADD R24, R24, -R4 ;  /* 0x0000000018187229 */ /* 0x004fce0000000804 */
[----:B------:R1:W-:Y:S01]  /*41d0*/  STG.E.64 desc[UR4][R14.64], R24 ;  /* 0x000000180e007986 */ /* 0x0003e2000c101b04 */
[----:B------:R-:W-:Y:S02]  /*41e0*/  DADD R10, -RZ, |R24| ;  /* 0x00000000ff0a7229 */ /* 0x000fe40000000518 */
[----:B------:R-:W-:-:S08]  /*41f0*/  DFMA R22, R24, R22, R28 ;  /* 0x000000161816722b */ /* 0x000fd0000000001c */
[----:B------:R-:W-:Y:S01]  /*4200*/  IMAD.MOV.U32 R12, RZ, RZ, R10 ;  /* 0x000000ffff0c7224 */ /* 0x000fe200078e000a */
[----:B------:R-:W-:-:S07]  /*4210*/  MOV R10, 0x4230 ;  /* 0x00004230000a7802 */ /* 0x000fce0000000f00 */
[----:B-1----:R-:W-:Y:S05]  /*4220*/  CALL.REL.NOINC `($_Z6buoyanv$__internal_accurate_pow) ;  /* 0x00000038000c7944 */ /* 0x002fea0003c00000 */
[----:B------:R-:W-:Y:S05]  /*4230*/  BSYNC.RECONVERGENT B3 ;  /* 0x0000000000037941 */ /* 0x000fea0003800200 */
.L_x_422:
[C---:B------:R-:W-:Y:S01]  /*4240*/  DADD R10, R24.reuse, 2 ;  /* 0x40000000180a7429 */ /* 0x040fe20000000000 */
[----:B------:R-:W0:Y:S01]  /*4250*/  LDC.64 R16, c[0x4][0x178] ;  /* 0x01005e00ff107b82 */ /* 0x000e220000000a00 */
[C---:B------:R-:W-:Y:S01]  /*4260*/  DSETP.NEU.AND P1, PT, R24.reuse, RZ, PT ;  /* 0x000000ff1800722a */ /* 0x040fe20003f2d000 */
[----:B------:R-:W-:Y:S01]  /*4270*/  BSSY.RECONVERGENT B3, `(.L_x_423) ;  /* 0x000000e000037945 */ /* 0x000fe20003800200 */
[----:B------:R-:W-:Y:S01]  /*4280*/  DSETP.NEU.AND P3, PT, R24, 1, PT ;  /* 0x3ff000001800742a */ /* 0x000fe20003f6d000 */
[----:B------:R-:W-:-:S04]  /*4290*/  IMAD.MOV.U32 R15, RZ, RZ, R13 ;  /* 0x000000ffff0f7224 */ /* 0x000fc800078e000d */
[----:B------:R-:W1:Y:S01]  /*42a0*/  LDC.64 R18, c[0x4][0x2d8] ;  /* 0x0100b600ff127b82 */ /* 0x000e620000000a00 */
        /* <DEDUP_REMOVED lines=10> */
.L_x_424:
[----:B------:R-:W-:Y:S05]  /*4350*/  BSYNC.RECONVERGENT B3 ;  /* 0x0000000000037941 */ /* 0x000fea0003800200 */
.L_x_423:
[----:B------:R-:W-:Y:S01]  /*4360*/  FSEL R10, R14, RZ, P3 ;  /* 0x000000ff0e0a7208 */ /* 0x000fe20001800000 */
[----:B0-----:R-:W-:Y:S01]  /*4370*/  IMAD.WIDE.U32 R16, R0, 0x40000, R16 ;  /* 0x0004000000107825 */ /* 0x001fe200078e0010 */
[----:B------:R-:W-:-:S03]  /*4380*/  FSEL R11, R15, 1.875, P3 ;  /* 0x3ff000000f0b7808 */ /* 0x000fc60001800000 */
[----:B-1----:R-:W-:-:S03]  /*4390*/  IMAD.WIDE.U32 R20, R8, 0x4, R18 ;  /* 0x0000000408147825 */ /* 0x002fc600078e0012 */
[----:B------:R-:W-:Y:S01]  /*43a0*/  DFMA R22, R26, R10, R22 ;  /* 0x0000000a1a16722b */ /* 0x000fe20000000016 */
[----:B------:R-:W-:Y:S01]  /*43b0*/  IMAD.WIDE.U32 R16, R8, 0x8, R16 ;  /* 0x0000000808107825 */ /* 0x000fe200078e0010 */
[----:B------:R-:W0:Y:S05]  /*43c0*/  LDC.64 R10, c[0x4][0x158] ;  /* 0x01005600ff0a7b82 */ /* 0x000e2a0000000a00 */
[----:B------:R1:W-:Y:S04]  /*43d0*/  STG.E.64 desc[UR4][R16.64], R22 ;  /* 0x0000001610007986 */ /* 0x0003e8000c101b04 */
[----:B------:R2:W-:Y:S04]  /*43e0*/  STG.E.64 desc[UR4][R2.64], R4 ;  /* 0x0000000402007986 */ /* 0x0005e8000c101b04 */
[----:B------:R-:W0:Y:S02]  /*43f0*/  LDG.E R21, desc[UR4][R20.64] ;  /* 0x0000000414157981 */ /* 0x000e24000c1e1900 */
[----:B0-----:R-:W-:-:S04]  /*4400*/  IMAD.WIDE R10, R21, 0x40000, R10 ;  /* 0x00040000150a7825 */ /* 0x001fc800078e020a */
[C---:B------:R-:W-:Y:S02]  /*4410*/  IMAD.WIDE.U32 R12, R8.reuse, 0x8, R10 ;  /* 0x00000008080c7825 */ /* 0x040fe400078e000a */
[----:B------:R-:W0:Y:S04]  /*4420*/  LDC.64 R10, c[0x4][0x48] ;  /* 0x01001200ff0a7b82 */ /* 0x000e280000000a00 */
[----:B------:R-:W3:Y:S01]  /*4430*/  LDG.E.64 R12, desc[UR4][R12.64] ;  /* 0x000000040c0c7981 */ /* 0x000ee2000c1e1b00 */
[----:B0-----:R-:W-:-:S06]  /*4440*/  IMAD.WIDE.U32 R10, R8, 0x8, R10 ;  /* 0x00000008080a7825 */ /* 0x001fcc00078e000a */
[----:B------:R-:W4:Y:S01]  /*4450*/  LDG.E.64 R10, desc[UR4][R10.64] ;  /* 0x000000040a0a7981 */ /* 0x000f22000c1e1b00 */
[----:B------:R-:W-:Y:S01]  /*4460*/  IMAD.MOV.U32 R14, RZ, RZ, 0x1 ;  /* 0x00000001ff0e7424 */ /* 0x000fe200078e00ff */
[----:B-1----:R-:W-:Y:S01]  /*4470*/  MOV R17, 0x3ff9ba5e ;  /* 0x3ff9ba5e00117802 */ /* 0x002fe20000000f00 */
[----:B------:R-:W-:Y:S01]  /*4480*/  IMAD.MOV.U32 R16, RZ, RZ, 0x353f7cee ;  /* 0x353f7ceeff107424 */ /* 0x000fe200078e00ff */
[----:B------:R-:W-:Y:S05]  /*4490*/  BSSY.RECONVERGENT B4, `(.L_x_425) ;  /* 0x0000015000047945 */ /* 0x000fea0003800200 */
[----:B--2---:R-:W-:Y:S02]  /*44a0*/  DFMA R4, R4, R16, 1 ;  /* 0x3ff000000404742b */ /* 0x004fe40000000010 */
[----:B---3--:R-:W-:-:S06]  /*44b0*/  DADD R18, R12, 1 ;  /* 0x3ff000000c127429 */ /* 0x008fcc0000000000 */
[----:B------:R-:W0:Y:S02]  /*44c0*/  MUFU.RCP64H R15, R19 ;  /* 0x00000013000f7308 */ /* 0x000e240000001800 */
[----:B0-----:R-:W-:Y:S02]  /*44d0*/  DFMA R2, -R18, R14, 1 ;  /* 0x3ff000001202742b */ /* 0x001fe4000000010e */
[----:B----4-:R-:W-:-:S06]  /*44e0*/  DADD R22, R22, R10 ;  /* 0x0000000016167229 */ /* 0x010fcc000000000a */
[----:B------:R-:W-:Y:S02]  /*44f0*/  DFMA R2, R2, R2, R2 ;  /* 0x000000020202722b */ /* 0x000fe40000000002 */
[----:B------:R-:W-:-:S06]  /*4500*/  DMUL R16, R22, R4 ;  /* 0x0000000416107228 */ /* 0x000fcc0000000000 */
[----:B------:R-:W-:-:S04]  /*4510*/  DFMA R2, R14, R2, R14 ;  /* 0x000000020e02722b */ /* 0x000fc8000000000e */
[----:B------:R-:W-:-:S04]  /*4520*/  FSETP.GEU.AND P2, PT, |R17|, 6.5827683646048100446e-37, PT ;  /* 0x036000001100780b */ /* 0x000fc80003f4e200 */
        /* <DEDUP_REMOVED lines=11> */
.L_x_426:
[----:B------:R-:W-:Y:S05]  /*45e0*/  BSYNC.RECONVERGENT B4 ;  /* 0x0000000000047941 */ /* 0x000fea0003800200 */
.L_x_425:
[----:B------:R-:W0:Y:S01]  /*45f0*/  LDC.64 R2, c[0x4][0x2f0] ;  /* 0x0100bc00ff027b82 */ /* 0x000e220000000a00 */
[----:B------:R-:W-:-:S07]  /*4600*/  DADD R6, R12, -R6 ;  /* 0x000000000c067229 */ /* 0x000fce0000000806 */
[----:B------:R-:W1:Y:S01]  /*4610*/  LDC.64 R4, c[0x4][0x2f8] ;  /* 0x0100be00ff047b82 */ /* 0x000e620000000a00 */
[----:B------:R-:W-:Y:S01]  /*4620*/  DADD R6, R6, 0.5 ;  /* 0x3fe0000006067429 */ /* 0x000fe20000000000 */
[----:B0-----:R-:W-:-:S04]  /*4630*/  IMAD.WIDE.U32 R2, R0, 0x40000, R2 ;  /* 0x0004000000027825 */ /* 0x001fc800078e0002 */
[----:B------:R-:W-:-:S04]  /*4640*/  IMAD.WIDE.U32 R2, R8, 0x8, R2 ;  /* 0x0000000808027825 */ /* 0x000fc800078e0002 */
[----:B-1----:R-:W-:Y:S01]  /*4650*/  IMAD.WIDE.U32 R4, R0, 0x40000, R4 ;  /* 0x0004000000047825 */ /* 0x002fe200078e0004 */
[----:B------:R2:W-:Y:S03]  /*4660*/  STG.E.64 desc[UR4][R2.64], R12 ;  /* 0x0000000c02007986 */ /* 0x0005e6000c101b04 */
[----:B------:R-:W-:-:S05]  /*4670*/  IMAD.WIDE.U32 R4, R8, 0x8, R4 ;  /* 0x0000000808047825 */ /* 0x000fca00078e0004 */
[----:B------:R2:W-:Y:S02]  /*4680*/  STG.E.64 desc[UR4][R4.64], R6 ;  /* 0x0000000604007986 */ /* 0x0005e4000c101b04 */
.L_x_381:
[----:B------:R-:W-:Y:S05]  /*4690*/  BSYNC.RECONVERGENT B2 ;  /* 0x0000000000027941 */ /* 0x000fea0003800200 */
.L_x_380:
[----:B012---:R-:W-:Y:S01]  /*46a0*/  VIADD R2, R0, 0xffffffff ;  /* 0xffffffff00027836 */ /* 0x007fe20000000000 */
[----:B------:R-:W-:Y:S01]  /*46b0*/  ISETP.GT.U32.AND P1, PT, R8, 0x7fff, PT ;  /* 0x00007fff0800780c */ /* 0x000fe20003f24070 */
[----:B------:R-:W-:Y:S03]  /*46c0*/  BSSY.RECONVERGENT B2, `(.L_x_427) ;  /* 0x0000017000027945 */ /* 0x000fe60003800200 */
[----:B------:R-:W-:-:S13]  /*46d0*/  ISETP.GT.U32.OR P1, PT, R2, 0x31, P1 ;  /* 0x000000310200780c */ /* 0x000fda0000f24470 */
[----:B------:R-:W-:Y:S05]  /*46e0*/  @P1 BRA `(.L_x_428) ;  /* 0x0000000000501947 */ /* 0x000fea0003800000 */
[----:B------:R-:W0:Y:S02]  /*46f0*/  LDC.64 R2, c[0x4][0x1a0] ;  /* 0x01006800ff027b82 */ /* 0x000e240000000a00 */
[----:B0-----:R-:W-:-:S06]  /*4700*/  IMAD.WIDE.U32 R2, R8, 0x4, R2 ;  /* 0x0000000408027825 */ /* 0x001fcc00078e0002 */
[----:B------:R-:W2:Y:S02]  /*4710*/  LDG.E R3, desc[UR4][R2.64] ;  /* 0x0000000402037981 */ /* 0x000ea4000c1e1900 */
[----:B--2---:R-:W-:-:S13]  /*4720*/  ISETP.GE.AND P1, PT, R0, R3, PT ;  /* 0x000000030000720c */ /* 0x004fda0003f26270 */
[----:B------:R-:W-:Y:S05]  /*4730*/  @P1 BRA `(.L_x_428) ;  /* 0x00000000003c1947 */ /* 0x000fea0003800000 */
[----:B------:R-:W0:Y:S02]  /*4740*/  LDC.64 R2, c[0x4][0x318] ;  /* 0x0100c600ff027b82 */ /* 0x000e240000000a00 */
[----:B0-----:R-:W-:-:S06]  /*4750*/  IMAD.WIDE.U32 R2, R8, 0x8, R2 ;  /* 0x0000000808027825 */ /* 0x001fcc00078e0002 */
[----:B------:R-:W2:Y:S02]  /*4760*/  LDG.E.64 R2, desc[UR4][R2.64] ;  /* 0x0000000402027981 */ /* 0x000ea4000c1e1b00 */
[----:B--2---:R-:W-:-:S14]  /*4770*/  DSETP.GE.AND P1, PT, R2, RZ, PT ;  /* 0x000000ff0200722a */ /* 0x004fdc0003f26000 */
[----:B------:R-:W-:Y:S05]  /*4780*/  @!P1 BRA `(.L_x_428) ;  /* 0x0000000000289947 */ /* 0x000fea0003800000 */
[----:B------:R-:W0:Y:S02]  /*4790*/  LDC.64 R2, c[0x4][0x338] ;  /* 0x0100ce00ff027b82 */ /* 0x000e240000000a00 */
[----:B0-----:R-:W-:-:S06]  /*47a0*/  IMAD.WIDE.U32 R4, R8, 0x4, R2 ;  /* 0x0000000408047825 */ /* 0x001fcc00078e0002 */
[----:B------:R-:W0:Y:S01]  /*47b0*/  LDC.64 R2, c[0x4][0x340] ;  /* 0x0100d000ff027b82 */ /* 0x000e220000000a00 */
[----:B------:R-:W2:Y:S02]  /*47c0*/  LDG.E R6, desc[UR4][R4.64] ;  /* 0x0000000404067981 */ /* 0x000ea4000c1e1900 */
[----:B--2---:R-:W-:-:S05]  /*47d0*/  VIMNMX R7, PT, PT, R6, 0x4, PT ;  /* 0x0000000406077848 */ /* 0x004fca0003fe0100 */
[----:B0-----:R-:W-:-:S04]  /*47e0*/  IMAD.WIDE R2, R7, 0x20000, R2 ;  /* 0x0002000007027825 */ /* 0x001fc800078e0202 */
[----:B------:R-:W-:Y:S02]  /*47f0*/  VIADD R7, R7, 0x1 ;  /* 0x0000000107077836 */ /* 0x000fe40000000000 */
[----:B------:R-:W-:-:S03]  /*4800*/  IMAD.WIDE.U32 R2, R8, 0x4, R2 ;  /* 0x0000000408027825 */ /* 0x000fc600078e0002 */
[----:B------:R0:W-:Y:S04]  /*4810*/  STG.E desc[UR4][R4.64], R7 ;  /* 0x0000000704007986 */ /* 0x0001e8000c101904 */
[----:B------:R0:W-:Y:S02]  /*4820*/  STG.E desc[UR4][R2.64+0x20000], R0 ;  /* 0x0200000002007986 */ /* 0x0001e4000c101904 */
.L_x_428:
[----:B------:R-:W-:Y:S05]  /*4830*/  BSYNC.RECONVERGENT B2 ;  /* 0x0000000000027941 */ /* 0x000fea0003800200 */
.L_x_427:
[----:B------:R-:W-:Y:S04]  /*4840*/  BSSY.RECONVERGENT B4, `(.L_x_429) ;  /* 0x0000287000047945 */ /* 0x000fe80003800200 */
[----:B------:R-:W-:Y:S05]  /*4850*/  @!P0 BRA `(.L_x_430) ;  /* 0x0000002800148947 */ /* 0x000fea0003800000 */
[----:B0-----:R-:W0:Y:S08]  /*4860*/  LDC.64 R2, c[0x4][0x318] ;  /* 0x0100c600ff027b82 */ /* 0x001e300000000a00 */
[----:B------:R-:W1:Y:S08]  /*4870*/  LDC.64 R22, c[0x4][0x340] ;  /* 0x0100d000ff167b82 */ /* 0x000e700000000a00 */
[----:B------:R-:W2:Y:S01]  /*4880*/  LDC.64 R6, c[0x4][0x2e0] ;  /* 0x0100b800ff067b82 */ /* 0x000ea20000000a00 */
[----:B0-----:R-:W-:-:S06]  /*4890*/  IMAD.WIDE.U32 R2, R8, 0x8, R2 ;  /* 0x0000000808027825 */ /* 0x001fcc00078e0002 */
[----:B------:R-:W3:Y:S01]  /*48a0*/  LDG.E.64 R2, desc[UR4][R2.64] ;  /* 0x0000000402027981 */ /* 0x000ee2000c1e1b00 */
[----:B------:R-:W-:Y:S01]  /*48b0*/  BSSY.RECONVERGENT B2, `(.L_x_431) ;  /* 0x0000258000027945 */ /* 0x000fe20003800200 */
[----:B-1----:R-:W-:-:S04]  /*48c0*/  IMAD.WIDE.U32 R22, R8, 0x4, R22 ;  /* 0x0000000408167825 */ /* 0x002fc800078e0016 */
[----:B--2---:R-:W-:Y:S01]  /*48d0*/  IMAD.WIDE.U32 R6, R8, 0x8, R6 ;  /* 0x0000000808067825 */ /* 0x004fe200078e0006 */
[----:B---3--:R-:W-:-:S14]  /*48e0*/  DSETP.GE.AND P0, PT, R2, RZ, PT ;  /* 0x000000ff0200722a */ /* 0x008fdc0003f06000 */
[----:B------:R-:W-:Y:S05]  /*48f0*/  @!P0 BRA `(.L_x_432) ;  /* 0x00000024004c8947 */ /* 0x000fea0003800000 */
[----:B------:R-:W0:Y:S02]  /*4900*/  LDC.64 R2, c[0x4][0x2d8] ;  /* 0x0100b600ff027b82 */ /* 0x000e240000000a00 */
[----:B0-----:R-:W-:-:S06]  /*4910*/  IMAD.WIDE.U32 R2, R8, 0x4, R2 ;  /* 0x0000000408027825 */ /* 0x001fcc00078e0002 */
[----:B------:R-:W2:Y:S02]  /*4920*/  LDG.E R3, desc[UR4][R2.64] ;  /* 0x0000000402037981 */ /* 0x000ea4000c1e1900 */
[----:B--2---:R-:W-:-:S13]  /*4930*/  ISETP.GT.AND P0, PT, R0, R3, PT ;  /* 0x000000030000720c */ /* 0x004fda0003f04270 */
[----:B------:R-:W-:Y:S05]  /*4940*/  @P0 BRA `(.L_x_432) ;  /* 0x0000002400380947 */ /* 0x000fea0003800000 */
[----:B------:R-:W2:Y:S01]  /*4950*/  LDG.E R9, desc[UR4][R22.64] ;  /* 0x0000000416097981 */ /* 0x000ea2000c1e1900 */
[----:B------:R-:W0:Y:S01]  /*4960*/  LDC.64 R4, c[0x4][0x2f8] ;  /* 0x0100be00ff047b82 */ /* 0x000e220000000a00 */
[----:B------:R-:W-:Y:S01]  /*4970*/  IMAD.SHL.U32 R11, R8, 0x8, RZ ;  /* 0x00000008080b7824 */ /* 0x000fe200078e00ff */
[----:B------:R-:W-:Y:S01]  /*4980*/  SHF.R.U32.HI R13, RZ, 0x1d, R8 ;  /* 0x0000001dff0d7819 */ /* 0x000fe20000011608 */
[----:B------:R-:W-:Y:S05]  /*4990*/  BSSY.RECONVERGENT B5, `(.L_x_433) ;  /* 0x000007a000057945 */ /* 0x000fea0003800200 */
[----:B------:R-:W1:Y:S01]  /*49a0*/  LDC.64 R2, c[0x4][0x188] ;  /* 0x01006200ff027b82 */ /* 0x000e620000000a00 */
[----:B0-----:R-:W-:-:S03]  /*49b0*/  IMAD.WIDE.U32 R4, R0, 0x40000, R4 ;  /* 0x0004000000047825 */ /* 0x001fc600078e0004 */
[----:B------:R-:W-:Y:S01]  /*49c0*/  IADD3 R4, P1, PT, R4, R11, RZ ;  /* 0x0000000b04047210 */ /* 0x000fe20007f3e0ff */
[----:B-1----:R-:W-:-:S04]  /*49d0*/  IMAD.WIDE.U32 R2, R0, 0x40000, R2 ;  /* 0x0004000000027825 */ /* 0x002fc800078e0002 */
[----:B------:R-:W-:Y:S01]  /*49e0*/  IMAD.X R5, R5, 0x1, R13, P1 ;  /* 0x0000000105057824 */ /* 0x000fe200008e060d */
[----:B------:R-:W-:-:S04]  /*49f0*/  IADD3 R2, P2, PT, R2, R11, RZ ;  /* 0x0000000b02027210 */ /* 0x000fc80007f5e0ff */
[----:B------:R-:W-:Y:S02]  /*4a00*/  IADD3.X R3, PT, PT, R3, R13, RZ, P2, !PT ;  /* 0x0000000d03037210 */ /* 0x000fe400017fe4ff */
[----:B--2---:R-:W-:-:S13]  /*4a10*/  ISETP.GT.AND P0, PT, R0, R9, PT ;  /* 0x000000090000720c */ /* 0x004fda0003f04270 */
[----:B------:R-:W-:Y:S05]  /*4a20*/  @!P0 BRA `(.L_x_434) ;  /* 0x0000000400c08947 */ /* 0x000fea0003800000 */
[----:B------:R-:W2:Y:S04]  /*4a30*/  LDG.E.64 R18, desc[UR4][R2.64] ;  /* 0x0000000402127981 */ /* 0x000ea8000c1e1b00 */
[----:B------:R-:W3:Y:S04]  /*4a40*/  LDG.E.64 R16, desc[UR4][R2.64+0x40000] ;  /* 0x0400000402107981 */ /* 0x000ee8000c1e1b00 */
[----:B------:R0:W5:Y:S04]  /*4a50*/  LDG.E.64 R26, desc[UR4][R6.64] ;  /* 0x00000004061a7981 */ /* 0x000168000c1e1b00 */
[----:B------:R0:W5:Y:S01]  /*4a60*/  LDG.E.64 R24, desc[UR4][R4.64] ;  /* 0x0000000404187981 */ /* 0x000162000c1e1b00 */
        /* <DEDUP_REMOVED lines=15> */
[----:B------:R-:W-:-:S07]  /*4b60*/  MOV R10, 0x4b80 ;  /* 0x00004b80000a7802 */ /* 0x000fce0000000f00 */
[----:B-----5:R-:W-:Y:S05]  /*4b70*/  CALL.REL.NOINC `($__internal_10_$__cuda_sm20_div_rn_f64_full) ;  /* 0x0000002800347944 */ /* 0x020fea0003c00000 */
[----:B------:R-:W-:-:S07]  /*4b80*/  IMAD.MOV.U32 R13, RZ, RZ, R9 ;  /* 0x000000ffff0d7224 */ /* 0x000fce00078e0009 */
.L_x_436:
[----:B------:R-:W-:Y:S05]  /*4b90*/  BSYNC.RECONVERGENT B6 ;  /* 0x0000000000067941 */ /* 0x000fea0003800200 */
.L_x_435:
[----:B------:R-:W-:Y:S01]  /*4ba0*/  ISETP.GT.AND P0, PT, R13, 0xfffff, PT ;  /* 0x000fffff0d00780c */ /* 0x000fe20003f04270 */
[----:B------:R-:W-:Y:S01]  /*4bb0*/  IMAD.MOV.U32 R14, RZ, RZ, R12 ;  /* 0x000000ffff0e7224 */ /* 0x000fe200078e000c */
[----:B------:R-:W-:Y:S01]  /*4bc0*/  BSSY.RECONVERGENT B3, `(.L_x_437) ;  /* 0x0000051000037945 */ /* 0x000fe20003800200 */
[----:B------:R-:W-:Y:S02]  /*4bd0*/  IMAD.MOV.U32 R15, RZ, RZ, R13 ;  /* 0x000000ffff0f7224 */ /* 0x000fe400078e000d */
[----:B------:R-:W-:-:S08]  /*4be0*/  IMAD.MOV.U32 R10, RZ, RZ, -0x3ff ;  /* 0xfffffc01ff0a7424 */ /* 0x000fd000078e00ff */
[----:B------:R-:W-:Y:S01]  /*4bf0*/  @!P0 DMUL R14, R14, 1.80143985094819840000e+16 ;  /* 0x435000000e0e8828 */ /* 0x000fe20000000000 */
[----:B------:R-:W-:-:S09]  /*4c00*/  @!P0 IMAD.MOV.U32 R10, RZ, RZ, -0x435 ;  /* 0xfffffbcbff0a8424 */ /* 0x000fd200078e00ff */
[----:B------:R-:W-:Y:S02]  /*4c10*/  @!P0 IMAD.MOV.U32 R13, RZ, RZ, R15 ;  /* 0x000000ffff0d8224 */ /* 0x000fe400078e000f */
[----:B------:R-:W-:-:S03]  /*4c20*/  @!P0 IMAD.MOV.U32 R12, RZ, RZ, R14 ;  /* 0x000000ffff0c8224 */ /* 0x000fc600078e000e */
[----:B------:R-:W-:-:S04]  /*4c30*/  IADD3 R9, PT, PT, R13, -0x1, RZ ;  /* 0xffffffff0d097810 */ /* 0x000fc80007ffe0ff */
[----:B------:R-:W-:-:S13]  /*4c40*/  ISETP.GT.U32.AND P1, PT, R9, 0x7feffffe, PT ;  /* 0x7feffffe0900780c */ /* 0x000fda0003f24070 */
[----:B------:R-:W-:Y:S05]  /*4c50*/  @P1 BRA `(.L_x_438) ;  /* 0x0000000400041947 */ /* 0x000fea0003800000 */
[----:B------:R-:W-:Y:S01]  /*4c60*/  LOP3.LUT R9, R13, 0xfffff, RZ, 0xc0, !PT ;  /* 0x000fffff0d097812 */ /* 0x000fe200078ec0ff */
[----:B------:R-:W-:Y:S01]  /*4c70*/  IMAD.MOV.U32 R14, RZ, RZ, R12 ;  /* 0x000000ffff0e7224 */ /* 0x000fe200078e000c */
[----:B------:R-:W-:Y:S01]  /*4c80*/  UMOV UR6, 0x3ae80f1e ;  /* 0x3ae80f1e00067882 */ /* 0x000fe20000000000 */
[----:B------:R-:W-:Y:S01]  /*4c90*/  IMAD.MOV.U32 R16, RZ, RZ, RZ ;  /* 0x000000ffff107224 */ /* 0x000fe200078e00ff */
[----:B------:R-:W-:Y:S01]  /*4ca0*/  LOP3.LUT R15, R9, 0x3ff00000, RZ, 0xfc, !PT ;  /* 0x3ff00000090f7812 */ /* 0x000fe200078efcff */
[----:B------:R-:W-:Y:S01]  /*4cb0*/  IMAD.MOV.U32 R30, RZ, RZ, -0x748574fc ;  /* 0x8b7a8b04ff1e7424 */ /* 0x000fe200078e00ff */
[----:B------:R-:W-:Y:S01]  /*4cc0*/  UMOV UR7, 0x3eb1380b ;  /* 0x3eb1380b00077882 */ /* 0x000fe20000000000 */
[----:B------:R-:W-:Y:S01]  /*4cd0*/  IMAD.MOV.U32 R31, RZ, RZ, 0x3ed0ee25 ;  /* 0x3ed0ee25ff1f7424 */ /* 0x000fe200078e00ff */
[----:B------:R-:W-:Y:S01]  /*4ce0*/  ISETP.GE.U32.AND P0, PT, R15, 0x3ff6a09f, PT ;  /* 0x3ff6a09f0f00780c */ /* 0x000fe20003f06070 */
[----:B------:R-:W-:Y:S01]  /*4cf0*/  UMOV UR8, 0x80000000 ;  /* 0x8000000000087882 */ /* 0x000fe20000000000 */
[----:B------:R-:W-:Y:S01]  /*4d00*/  LEA.HI R13, R13, R10, RZ, 0xc ;  /* 0x0000000a0d0d7211 */ /* 0x000fe200078f60ff */
[----:B------:R-:W-:-:S10]  /*4d10*/  UMOV UR9, 0x43300000 ;  /* 0x4330000000097882 */ /* 0x000fd40000000000 */
[----:B------:R-:W-:Y:S02]  /*4d20*/  @P0 VIADD R9, R15, 0xfff00000 ;  /* 0xfff000000f090836 */ /* 0x000fe40000000000 */
[----:B------:R-:W-:-:S03]  /*4d30*/  @P0 VIADD R13, R13, 0x1 ;  /* 0x000000010d0d0836 */ /* 0x000fc60000000000 */
[----:B------:R-:W-:-:S06]  /*4d40*/  @P0 MOV R15, R9 ;  /* 0x00000009000f0202 */ /* 0x000fcc0000000f00 */
        /* <DEDUP_REMOVED lines=13> */
[----:B------:R-:W-:Y:S01]  /*4e20*/  LOP3.LUT R30, R13, 0x80000000, RZ, 0x3c, !PT ;  /* 0x800000000d1e7812 */ /* 0x000fe200078e3cff */
[----:B------:R-:W-:Y:S01]  /*4e30*/  IMAD.MOV.U32 R31, RZ, RZ, 0x43300000 ;  /* 0x43300000ff1f7424 */ /* 0x000fe200078e00ff */
[----:B------:R-:W-:-:S03]  /*4e40*/  DADD R12, R10, R10 ;  /* 0x000000000a0c7229 */ /* 0x000fc6000000000a */
[----:B------:R-:W-:Y:S01]  /*4e50*/  DFMA R28, R20, R28, UR6 ;  /* 0x00000006141c7e2b */ /* 0x000fe2000800001c */
[----:B------:R-:W-:Y:S01]  /*4e60*/  UMOV UR6, 0xa9ab0956 ;  /* 0xa9ab095600067882 */ /* 0x000fe20000000000 */
[----:B------:R-:W-:Y:S01]  /*4e70*/  UMOV UR7, 0x3f1745cb ;  /* 0x3f1745cb00077882 */ /* 0x000fe20000000000 */
[----:B------:R-:W-:Y:S01]  /*4e80*/  DADD R10, R30, -UR8 ;  /* 0x800000081e0a7e29 */ /* 0x000fe20008000000 */
[----:B------:R-:W-:Y:S01]  /*4e90*/  UMOV UR8, 0xfefa39ef ;  /* 0xfefa39ef00087882 */ /* 0x000fe20000000000 */
[----:B------:R-:W-:Y:S01]  /*4ea0*/  UMOV UR9, 0x3fe62e42 ;  /* 0x3fe62e4200097882 */ /* 0x000fe20000000000 */
[----:B------:R-:W-:Y:S02]  /*4eb0*/  DFMA R14, R14, -R18, R12 ;  /* 0x800000120e0e722b */ /* 0x000fe4000000000c */
[----:B------:R-:W-:Y:S01]  /*4ec0*/  DFMA R28, R20, R28, UR6 ;  /* 0x00000006141c7e2b */ /* 0x000fe2000800001c */
[----:B------:R-:W-:Y:S01]  /*4ed0*/  UMOV UR6, 0x2d1b5154 ;  /* 0x2d1b515400067882 */ /* 0x000fe20000000000 */
[----:B------:R-:W-:Y:S01]  /*4ee0*/  UMOV UR7, 0x3f3c71c7 ;  /* 0x3f3c71c700077882 */ /* 0x000fe20000000000 */
[----:B------:R-:W-:-:S03]  /*4ef0*/  DFMA R12, R10, UR8, R18 ;  /* 0x000000080a0c7c2b */ /* 0x000fc60008000012 */
[----:B------:R-:W-:Y:S02]  /*4f00*/  DMUL R14, R16, R14 ;  /* 0x0000000e100e7228 */ /* 0x000fe40000000000 */
        /* <DEDUP_REMOVED lines=22> */
.L_x_438:
[----:B------:R-:W-:Y:S01]  /*5070*/  MOV R10, 0x0 ;  /* 0x00000000000a7802 */ /* 0x000fe20000000f00 */
[----:B------:R-:W-:Y:S01]  /*5080*/  IMAD.MOV.U32 R11, RZ, RZ, 0x7ff00000 ;  /* 0x7ff00000ff0b7424 */ /* 0x000fe200078e00ff */
[----:B------:R-:W-:-:S05]  /*5090*/  LOP3.LUT P0, RZ, R15, 0x7fffffff, RZ, 0xc0, !PT ;  /* 0x7fffffff0fff7812 */ /* 0x000fca000780c0ff */
[----:B------:R-:W-:-:S10]  /*50a0*/  DFMA R10, R14, R10, +INF ;  /* 0x7ff000000e0a742b */ /* 0x000fd4000000000a */
[----:B------:R-:W-:Y:S02]  /*50b0*/  FSEL R12, R10, RZ, P0 ;  /* 0x000000ff0a0c7208 */ /* 0x000fe40000000000 */
[----:B------:R-:W-:-:S07]  /*50c0*/  FSEL R13, R11, -QNAN , P0 ;  /* 0xfff000000b0d7808 */ /* 0x000fce0000000000 */
.L_x_439:
[----:B------:R-:W-:Y:S05]  /*50d0*/  BSYNC.RECONVERGENT B3 ;  /* 0x0000000000037941 */ /* 0x000fea0003800200 */
.L_x_437:
[----:B------:R-:W-:Y:S01]  /*50e0*/  UMOV UR6, 0x66666666 ;  /* 0x6666666600067882 */ /* 0x000fe20000000000 */
[----:B------:R-:W-:Y:S02]  /*50f0*/  UMOV UR7, 0x3ff66666 ;  /* 0x3ff6666600077882 */ /* 0x000fe40000000000 */
[----:B-----5:R-:W-:-:S08]  /*5100*/  DMUL R24, R24, UR6 ;  /* 0x0000000618187c28 */ /* 0x020fd00008000000 */
[----:B------:R-:W-:-:S07]  /*5110*/  DFMA R12, R24, R12, R26 ;  /* 0x0000000c180c722b */ /* 0x000fce000000001a */
[----:B------:R0:W-:Y:S04]  /*5120*/  STG.E.64 desc[UR4][R6.64], R12 ;  /* 0x0000000c06007986 */ /* 0x0001e8000c101b04 */
.L_x_434:
[----:B------:R-:W-:Y:S05]  /*5130*/  BSYNC.RECONVERGENT B5 ;  /* 0x0000000000057941 */ /* 0x000fea0003800200 */
.L_x_433:
[----:B------:R-:W2:Y:S01]  /*5140*/  LDG.E R9, desc[UR4][R22.64+0x20000] ;  /* 0x0200000416097981 */ /* 0x000ea2000c1e1900 */
[----:B------:R-:W-:Y:S01]  /*5150*/  BSSY.RECONVERGENT B5, `(.L_x_440) ;  /* 0x0000072000057945 */ /* 0x000fe20003800200 */
        /* <DEDUP_REMOVED lines=8> */
[----:B--2---:R-:W0:Y:S01]  /*51e0*/  MUFU.RCP64H R11, R19 ;  /* 0x00000013000b7308 */ /* 0x004e220000001800 */
[----:B---3--:R-:W-:-:S03]  /*51f0*/  FSETP.GEU.AND P1, PT, |R17|, 6.5827683646048100446e-37, PT ;  /* 0x036000001100780b */ /* 0x008fc60003f2e200 */
        /* <DEDUP_REMOVED lines=10> */
[----:B-1----:R-:W-:Y:S05]  /*52a0*/  @P0 BRA P1, `(.L_x_443) ;  /* 0x00000000000c0947 */ /* 0x002fea0000800000 */
[----:B------:R-:W-:-:S07]  /*52b0*/  MOV R10, 0x52d0 ;  /* 0x000052d0000a7802 */ /* 0x000fce0000000f00 */
[----:B-----5:R-:W-:Y:S05]  /*52c0*/  CALL.REL.NOINC `($__internal_10_$__cuda_sm20_div_rn_f64_full) ;  /* 0x0000002000607944 */ /* 0x020fea0003c00000 */
[----:B------:R-:W-:-:S07]  /*52d0*/  IMAD.MOV.U32 R13, RZ, RZ, R9 ;  /* 0x000000ffff0d7224 */ /* 0x000fce00078e0009 */
.L_x_443:
[----:B------:R-:W-:Y:S05]  /*52e0*/  BSYNC.RECONVERGENT B6 ;  /* 0x0000000000067941 */ /* 0x000fea0003800200 */
.L_x_442:
        /* <DEDUP_REMOVED lines=8> */
[----:B------:R-:W-:-:S13]  /*5370*/  ISETP.GE.U32.AND P1, PT, R9, 0x7fefffff, PT ;  /* 0x7fefffff0900780c */ /* 0x000fda0003f26070 */
[----:B------:R-:W-:Y:S01]  /*5380*/  @P1 IMAD.MOV.U32 R10, RZ, RZ, 0x0 ;  /* 0x00000000ff0a1424 */ /* 0x000fe200078e00ff */
[----:B------:R-:W-:Y:S01]  /*5390*/  @P1 LOP3.LUT P2, RZ, R15, 0x7fffffff, RZ, 0xc0, !PT ;  /* 0x7fffffff0fff1812 */ /* 0x000fe2000784c0ff */
[----:B------:R-:W-:-:S06]  /*53a0*/  @P1 IMAD.MOV.U32 R11, RZ, RZ, 0x7ff00000 ;  /* 0x7ff00000ff0b1424 */ /* 0x000fcc00078e00ff */
[----:B------:R-:W-:-:S10]  /*53b0*/  @P1 DFMA R10, R14, R10, +INF ;  /* 0x7ff000000e0a142b */ /* 0x000fd4000000000a */
[----:B------:R-:W-:Y:S01]  /*53c0*/  @P1 FSEL R16, R10, RZ, P2 ;  /* 0x000000ff0a101208 */ /* 0x000fe20001000000 */
[----:B------:R-:W-:Y:S01]  /*53d0*/  IMAD.MOV.U32 R10, RZ, RZ, -0x3ff ;  /* 0xfffffc01ff0a7424 */ /* 0x000fe200078e00ff */
[----:B------:R-:W-:Y:S02]  /*53e0*/  @P1 FSEL R17, R11, -QNAN , P2 ;  /* 0xfff000000b111808 */ /* 0x000fe40001000000 */
[----:B------:R-:W-:Y:S01]  /*53f0*/  @!P0 MOV R10, 0xfffffbcb ;  /* 0xfffffbcb000a8802 */ /* 0x000fe20000000f00 */
[----:B------:R-:W-:Y:S06]  /*5400*/  @P1 BRA `(.L_x_445) ;  /* 0x0000000400001947 */ /* 0x000fec0003800000 */
[----:B------:R-:W-:Y:S01]  /*5410*/  LOP3.LUT R9, R13, 0xfffff, RZ, 0xc0, !PT ;  /* 0x000fffff0d097812 */ /* 0x000fe200078ec0ff */
[----:B------:R-:W-:Y:S01]  /*5420*/  IMAD.MOV.U32 R14, RZ, RZ, R12 ;  /* 0x000000ffff0e7224 */ /* 0x000fe200078e000c */
[----:B------:R-:W-:Y:S01]  /*5430*/  MOV R31, 0x3ed0ee25 ;  /* 0x3ed0ee25001f7802 */ /* 0x000fe20000000f00 */
[----:B------:R-:W-:Y:S01]  /*5440*/  IMAD.MOV.U32 R16, RZ, RZ, RZ ;  /* 0x000000ffff107224 */ /* 0x000fe200078e00ff */
[----:B------:R-:W-:Y:S01]  /*5450*/  LOP3.LUT R15, R9, 0x3ff00000, RZ, 0xfc, !PT ;  /* 0x3ff00000090f7812 */ /* 0x000fe200078efcff */
[----:B------:R-:W-:Y:S01]  /*5460*/  IMAD.MOV.U32 R30, RZ, RZ, -0x748574fc ;  /* 0x8b7a8b04ff1e7424 */ /* 0x000fe200078e00ff */
[----:B------:R-:W-:Y:S01]  /*5470*/  UMOV UR6, 0x3ae80f1e ;  /* 0x3ae80f1e00067882 */ /* 0x000fe20000000000 */
[----:B------:R-:W-:Y:S01]  /*5480*/  UMOV UR7, 0x3eb1380b ;  /* 0x3eb1380b00077882 */ /* 0x000fe20000000000 */
[----:B------:R-:W-:Y:S01]  /*5490*/  ISETP.GE.U32.AND P0, PT, R15, 0x3ff6a09f, PT ;  /* 0x3ff6a09f0f00780c */ /* 0x000fe20003f06070 */
[----:B------:R-:W-:Y:S01]  /*54a0*/  UMOV UR8, 0x80000000 ;  /* 0x8000000000087882 */ /* 0x000fe20000000000 */
[----:B------:R-:W-:Y:S01]  /*54b0*/  LEA.HI R13, R13, R10, RZ, 0xc ;  /* 0x0000000a0d0d7211 */ /* 0x000fe200078f60ff */
[----:B------:R-:W-:-:S10]  /*54c0*/  UMOV UR9, 0x43300000 ;  /* 0x4330000000097882 */ /* 0x000fd40000000000 */
[----:B------:R-:W-:Y:S02]  /*54d0*/  @P0 VIADD R9, R15, 0xfff00000 ;  /* 0xfff000000f090836 */ /* 0x000fe40000000000 */
[----:B------:R-:W-:Y:S02]  /*54e0*/  @P0 VIADD R13, R13, 0x1 ;  /* 0x000000010d0d0836 */ /* 0x000fe40000000000 */
        /* <DEDUP_REMOVED lines=49> */
[----:B------:R-:W-:-:S11]  /*5800*/  DADD R16, R12, R14 ;  /* 0x000000000c107229 */ /* 0x000fd6000000000e */
.L_x_445:
[----:B------:R-:W-:Y:S05]  /*5810*/  BSYNC.RECONVERGENT B3 ;  /* 0x0000000000037941 */ /* 0x000fea0003800200 */
.L_x_444:
[----:B------:R-:W-:Y:S01]  /*5820*/  UMOV UR6, 0x66666666 ;  /* 0x6666666600067882 */ /* 0x000fe20000000000 */
[----:B------:R-:W-:Y:S02]  /*5830*/  UMOV UR7, 0x3ff66666 ;  /* 0x3ff6666600077882 */ /* 0x000fe40000000000 */
[----:B-----5:R-:W-:-:S08]  /*5840*/  DMUL R24, R24, UR6 ;  /* 0x0000000618187c28 */ /* 0x020fd00008000000 */
[----:B------:R-:W-:-:S07]  /*5850*/  DFMA R16, R24, R16, R26 ;  /* 0x000000101810722b */ /* 0x000fce000000001a */
[----:B------:R1:W-:Y:S04]  /*5860*/  STG.E.64 desc[UR4][R6.64+0x40000], R16 ;  /* 0x0400001006007986 */ /* 0x0003e8000c101b04 */
.L_x_441:
[----:B------:R-:W-:Y:S05]  /*5870*/  BSYNC.RECONVERGENT B5 ;  /* 0x0000000000057941 */ /* 0x000fea0003800200 */
.L_x_440:
[----:B------:R-:W2:Y:S01]  /*5880*/  LDG.E R9, desc[UR4][R22.64+0x40000] ;  /* 0x0400000416097981 */ /* 0x000ea2000c1e1900 */
[----:B------:R-:W-:Y:S01]  /*5890*/  BSSY.RECONVERGENT B5, `(.L_x_446) ;  /* 0x0000072000057945 */ /* 0x000fe20003800200 */
[----:B--2---:R-:W-:-:S13]  /*58a0*/  ISETP.GT.AND P0, PT, R0, R9, PT ;  /* 0x000000090000720c */ /* 0x004fda0003f04270 */
[----:B------:R-:W-:Y:S05]  /*58b0*/  @!P0 BRA `(.L_x_447) ;  /* 0x0000000400bc8947 */ /* 0x000fea0003800000 */
[----:B------:R-:W2:Y:S04]  /*58c0*/  LDG.E.64 R18, desc[UR4][R2.64] ;  /* 0x0000000402127981 */ /* 0x000ea8000c1e1b00 */
[----:B-1----:R-:W3:Y:S04]  /*58d0*/  LDG.E.64 R16, desc[UR4][R2.64+0x40000] ;  /* 0x0400000402107981 */ /* 0x002ee8000c1e1b00 */
        /* <DEDUP_REMOVED lines=20> */
.L_x_449:
[----:B------:R-:W-:Y:S05]  /*5a20*/  BSYNC.RECONVERGENT B6 ;  /* 0x0000000000067941 */ /* 0x000fea0003800200 */
.L_x_448:
[----:B------:R-:W-:Y:S01]  /*5a30*/  ISETP.GT.AND P0, PT, R13, 0xfffff, PT ;  /* 0x000fffff0d00780c */ /* 0x000fe20003f04270 */
[----:B------:R-:W-:Y:S01]  /*5a40*/  IMAD.MOV.U32 R14, RZ, RZ, R12 ;  /* 0x000000ffff0e7224 */ /* 0x000fe200078e000c */
[----:B------:R-:W-:Y:S01]  /*5a50*/  MOV R15, R13 ;  /* 0x0000000d000f7202 */ /* 0x000fe20000000f00 */
[----:B------:R-:W-:Y:S10]  /*5a60*/  BSSY.RECONVERGENT B3, `(.L_x_450) ;  /* 0x000004f000037945 */ /* 0x000ff40003800200 */
[----:B------:R-:W-:-:S10]  /*5a70*/  @!P0 DMUL R14, R14, 1.80143985094819840000e+16 ;  /* 0x435000000e0e8828 */ /* 0x000fd40000000000 */
[----:B------:R-:W-:Y:S01]  /*5a80*/  @!P0 IMAD.MOV.U32 R13, RZ, RZ, R15 ;  /* 0x000000ffff0d8224 */ /* 0x000fe200078e000f */
[----:B------:R-:W-:-:S03]  /*5a90*/  @!P0 MOV R12, R14 ;  /* 0x0000000e000c8202 */ /* 0x000fc60000000f00 */
        /* <DEDUP_REMOVED lines=8> */
[----:B------:R-:W-:Y:S01]  /*5b20*/  @P1 FSEL R17, R11, -QNAN , P2 ;  /* 0xfff000000b111808 */ /* 0x000fe20001000000 */
[----:B------:R-:W-:Y:S01]  /*5b30*/  @!P0 IMAD.MOV.U32 R10, RZ, RZ, -0x435 ;  /* 0xfffffbcbff0a8424 */ /* 0x000fe200078e00ff */
[----:B------:R-:W-:Y:S06]  /*5b40*/  @P1 BRA `(.L_x_451) ;  /* 0x0000000400001947 */ /* 0x000fec0003800000 */
[----:B------:R-:W-:Y:S01]  /*5b50*/  LOP3.LUT R9, R13, 0xfffff, RZ, 0xc0, !PT ;  /* 0x000fffff0d097812 */ /* 0x000fe200078ec0ff */
[----:B------:R-:W-:Y:S01]  /*5b60*/  IMAD.MOV.U32 R14, RZ, RZ, R12 ;  /* 0x000000ffff0e7224 */ /* 0x000fe200078e000c */
[----:B------:R-:W-:Y:S01]  /*5b70*/  MOV R30, 0x8b7a8b04 ;  /* 0x8b7a8b04001e7802 */ /* 0x000fe20000000f00 */
[----:B------:R-:W-:Y:S01]  /*5b80*/  IMAD.MOV.U32 R16, RZ, RZ, RZ ;  /* 0x000000ffff107224 */ /* 0x000fe200078e00ff */
[----:B------:R-:W-:Y:S01]  /*5b90*/  LOP3.LUT R15, R9, 0x3ff00000, RZ, 0xfc, !PT ;  /* 0x3ff00000090f7812 */ /* 0x000fe200078efcff */
[----:B------:R-:W-:Y:S01]  /*5ba0*/  IMAD.MOV.U32 R31, RZ, RZ, 0x3ed0ee25 ;  /* 0x3ed0ee25ff1f7424 */ /* 0x000fe200078e00ff */
        /* <DEDUP_REMOVED lines=58> */
.L_x_451:
[----:B------:R-:W-:Y:S05]  /*5f50*/  BSYNC.RECONVERGENT B3 ;  /* 0x0000000000037941 */ /* 0x000fea0003800200 */
.L_x_450:
[----:B------:R-:W-:Y:S01]  /*5f60*/  UMOV UR6, 0x66666666 ;  /* 0x6666666600067882 */ /* 0x000fe20000000000 */
[----:B------:R-:W-:Y:S02]  /*5f70*/  UMOV UR7, 0x3ff66666 ;  /* 0x3ff6666600077882 */ /* 0x000fe40000000000 */
[----:B-----5:R-:W-:-:S08]  /*5f80*/  DMUL R26, R26, UR6 ;  /* 0x000000061a1a7c28 */ /* 0x020fd00008000000 */
[----:B------:R-:W-:-:S07]  /*5f90*/  DFMA R16, R26, R16, R24 ;  /* 0x000000101a10722b */ /* 0x000fce0000000018 */
[----:B------:R2:W-:Y:S04]  /*5fa0*/  STG.E.64 desc[UR4][R6.64+0x80000], R16 ;  /* 0x0800001006007986 */ /* 0x0005e8000c101b04 */
.L_x_447:
[----:B------:R-:W-:Y:S05]  /*5fb0*/  BSYNC.RECONVERGENT B5 ;  /* 0x0000000000057941 */ /* 0x000fea0003800200 */
.L_x_446:
[----:B------:R-:W3:Y:S01]  /*5fc0*/  LDG.E R9, desc[UR4][R22.64+0x60000] ;  /* 0x0600000416097981 */ /* 0x000ee2000c1e1900 */
[----:B------:R-:W-:Y:S01]  /*5fd0*/  BSSY.RECONVERGENT B5, `(.L_x_452) ;  /* 0x0000072000057945 */ /* 0x000fe20003800200 */
[----:B---3--:R-:W-:-:S13]  /*5fe0*/  ISETP.GT.AND P0, PT, R0, R9, PT ;  /* 0x000000090000720c */ /* 0x008fda0003f04270 */
[----:B------:R-:W-:Y:S05]  /*5ff0*/  @!P0 BRA `(.L_x_453) ;  /* 0x0000000400bc8947 */ /* 0x000fea0003800000 */
[----:B------:R-:W3:Y:S04]  /*6000*/  LDG.E.64 R18, desc[UR4][R2.64] ;  /* 0x0000000402127981 */ /* 0x000ee8000c1e1b00 */
[----:B-12---:R-:W2:Y:S04]  /*6010*/  LDG.E.64 R16, desc[UR4][R2.64+0x40000] ;  /* 0x0400000402107981 */ /* 0x006ea8000c1e1b00 */
[----:B------:R1:W5:Y:S04]  /*6020*/  LDG.E.64 R24, desc[UR4][R6.64+0xc0000] ;  /* 0x0c00000406187981 */ /* 0x000368000c1e1b00 */
[----:B------:R1:W5:Y:S01]  /*6030*/  LDG.E.64 R26, desc[UR4][R4.64] ;  /* 0x00000004041a7981 */ /* 0x000362000c1e1b00 */
[----:B------:R-:W-:Y:S01]  /*6040*/  IMAD.MOV.U32 R10, RZ, RZ, 0x1 ;  /* 0x00000001ff0a7424 */ /* 0x000fe200078e00ff */
[----:B------:R-:W-:Y:S01]  /*6050*/  BSSY.RECONVERGENT B6, `(.L_x_454) ;  /* 0x0000011000067945 */ /* 0x000fe20003800200 */
[----:B---3--:R-:W0:Y:S01]  /*6060*/  MUFU.RCP64H R11, R19 ;  /* 0x00000013000b7308 */ /* 0x008e220000001800 */
[----:B--2---:R-:W-:-:S03]  /*6070*/  FSETP.GEU.AND P1, PT, |R17|, 6.5827683646048100446e-37, PT ;  /* 0x036000001100780b */ /* 0x004fc60003f2e200 */
        /* <DEDUP_REMOVED lines=14> */
.L_x_455:
[----:B------:R-:W-:Y:S05]  /*6160*/  BSYNC.RECONVERGENT B6 ;  /* 0x0000000000067941 */ /* 0x000fea0003800200 */
.L_x_454:
[----:B------:R-:W-:Y:S01]  /*6170*/  ISETP.GT.AND P0, PT, R13, 0xfffff, PT ;  /* 0x000fffff0d00780c */ /* 0x000fe20003f04270 */
[----:B------:R-:W-:Y:S01]  /*6180*/  IMAD.MOV.U32 R15, RZ, RZ, R13 ;  /* 0x000000ffff0f7224 */ /* 0x000fe200078e000d */
[----:B------:R-:W-:Y:S01]  /*6190*/  MOV R14, R12 ;  /* 0x0000000c000e7202 */ /* 0x000fe20000000f00 */
[----:B------:R-:W-:Y:S10]  /*61a0*/  BSSY.RECONVERGENT B3, `(.L_x_456) ;  /* 0x000004f000037945 */ /* 0x000ff40003800200 */
[----:B------:R-:W-:-:S10]  /*61b0*/  @!P0 DMUL R14, R14, 1.80143985094819840000e+16 ;  /* 0x435000000e0e8828 */ /* 0x000fd40000000000 */
[----:B------:R-:W-:Y:S02]  /*61c0*/  @!P0 IMAD.MOV.U32 R13, RZ, RZ, R15 ;  /* 0x000000ffff0d8224 */ /* 0x000fe400078e000f */
[----:B------:R-:W-:Y:S02]  /*61d0*/  @!P0 IMAD.MOV.U32 R12, RZ, RZ, R14 ;  /* 0x000000ffff0c8224 */ /* 0x000fe400078e000e */
[----:B------:R-:W-:-:S05]  /*61e0*/  VIADD R9, R13, 0xffffffff ;  /* 0xffffffff0d097836 */ /* 0x000fca0000000000 */
[----:B------:R-:W-:-:S13]  /*61f0*/  ISETP.GE.U32.AND P1, PT, R9, 0x7fefffff, PT ;  /* 0x7fefffff0900780c */ /* 0x000fda0003f26070 */
[----:B------:R-:W-:Y:S01]  /*6200*/  @P1 IMAD.MOV.U32 R10, RZ, RZ, 0x0 ;  /* 0x00000000ff0a1424 */ /* 0x000fe200078e00ff */
[----:B------:R-:W-:Y:S01]  /*6210*/  @P1 LOP3.LUT P2, RZ, R15, 0x7fffffff, RZ, 0xc0, !PT ;  /* 0x7fffffff0fff1812 */ /* 0x000fe2000784c0ff */
[----:B------:R-:W-:-:S06]  /*6220*/  @P1 IMAD.MOV.U32 R11, RZ, RZ, 0x7ff00000 ;  /* 0x7ff00000ff0b1424 */ /* 0x000fcc00078e00ff */
[----:B------:R-:W-:-:S10]  /*6230*/  @P1 DFMA R10, R14, R10, +INF ;  /* 0x7ff000000e0a142b */ /* 0x000fd4000000000a */
[----:B------:R-:W-:Y:S02]  /*6240*/  @P1 FSEL R16, R10, RZ, P2 ;  /* 0x000000ff0a101208 */ /* 0x000fe40001000000 */
[----:B------:R-:W-:Y:S01]  /*6250*/  MOV R10, 0xfffffc01 ;  /* 0xfffffc01000a7802 */ /* 0x000fe20000000f00 */
[----:B------:R-:W-:Y:S01]  /*6260*/  @!P0 IMAD.MOV.U32 R10, RZ, RZ, -0x435 ;  /* 0xfffffbcbff0a8424 */ /* 0x000fe200078e00ff */
[----:B------:R-:W-:Y:S01]  /*6270*/  @P1 FSEL R17, R11, -QNAN , P2 ;  /* 0xfff000000b111808 */ /* 0x000fe20001000000 */
[----:B------:R-:W-:Y:S06]  /*6280*/  @P1 BRA `(.L_x_457) ;  /* 0x0000000400001947 */ /* 0x000fec0003800000 */
        /* <DEDUP_REMOVED lines=29> */
[----:B------:R-:W-:Y:S01]  /*6460*/  DADD R12, R10, R10 ;  /* 0x000000000a0c7229 */ /* 0x000fe2000000000a */
[----:B------:R-:W-:-:S03]  /*6470*/  MOV R31, 0x43300000 ;  /* 0x43300000001f7802 */ /* 0x000fc60000000f00 */
        /* <DEDUP_REMOVED lines=33> */
.L_x_457:
[----:B------:R-:W-:Y:S05]  /*6690*/  BSYNC.RECONVERGENT B3 ;  /* 0x0000000000037941 */ /* 0x000fea0003800200 */
.L_x_456:
[----:B------:R-:W-:Y:S01]  /*66a0*/  UMOV UR6, 0x66666666 ;  /* 0x6666666600067882 */ /* 0x000fe20000000000 */
[----:B------:R-:W-:Y:S02]  /*66b0*/  UMOV UR7, 0x3ff66666 ;  /* 0x3ff6666600077882 */ /* 0x000fe40000000000 */
[----:B-----5:R-:W-:-:S08]  /*66c0*/  DMUL R26, R26, UR6 ;  /* 0x000000061a1a7c28 */ /* 0x020fd00008000000 */
[----:B------:R-:W-:-:S07]  /*66d0*/  DFMA R16, R26, R16, R24 ;  /* 0x000000101a10722b */ /* 0x000fce0000000018 */
[----:B------:R3:W-:Y:S04]  /*66e0*/  STG.E.64 desc[UR4][R6.64+0xc0000], R16 ;  /* 0x0c00001006007986 */ /* 0x0007e8000c101b04 */
.L_x_453:
[----:B------:R-:W-:Y:S05]  /*66f0*/  BSYNC.RECONVERGENT B5 ;  /* 0x0000000000057941 */ /* 0x000fea0003800200 */
.L_x_452:
[----:B------:R-:W4:Y:S02]  /*6700*/  LDG.E R9, desc[UR4][R22.64+0x80000] ;  /* 0x0800000416097981 */ /* 0x000f24000c1e1900 */
[----:B----4-:R-:W-:-:S13]  /*6710*/  ISETP.GT.AND P0, PT, R0, R9, PT ;  /* 0x000000090000720c */ /* 0x010fda0003f04270 */
[----:B------:R-:W-:Y:S05]  /*6720*/  @!P0 BRA `(.L_x_432) ;  /* 0x0000000400c08947 */ /* 0x000fea0003800000 */
[----:B------:R-:W4:Y:S04]  /*6730*/  LDG.E.64 R18, desc[UR4][R2.64] ;  /* 0x0000000402127981 */ /* 0x000f28000c1e1b00 */
[----:B-123--:R-:W2:Y:S04]  /*6740*/  LDG.E.64 R16, desc[UR4][R2.64+0x40000] ;  /* 0x0400000402107981 */ /* 0x00eea8000c1e1b00 */
[----:B------:R-:W5:Y:S04]  /*6750*/  LDG.E.64 R4, desc[UR4][R4.64] ;  /* 0x0000000404047981 */ /* 0x000f68000c1e1b00 */
[----:B------:R1:W5:Y:S01]  /*6760*/  LDG.E.64 R24, desc[UR4][R6.64+0x100000] ;  /* 0x1000000406187981 */ /* 0x000362000c1e1b00 */
[----:B------:R-:W-:Y:S01]  /*6770*/  IMAD.MOV.U32 R10, RZ, RZ, 0x1 ;  /* 0x00000001ff0a7424 */ /* 0x000fe200078e00ff */
[----:B------:R-:W-:Y:S01]  /*6780*/  BSSY.RECONVERGENT B5, `(.L_x_458) ;  /* 0x0000011000057945 */ /* 0x000fe20003800200 */
[----:B----4-:R-:W0:Y:S01]  /*6790*/  MUFU.RCP64H R11, R19 ;  /* 0x00000013000b7308 */ /* 0x010e220000001800 */
        /* <DEDUP_REMOVED lines=15> */
.L_x_459:
[----:B------:R-:W-:Y:S05]  /*6890*/  BSYNC.RECONVERGENT B5 ;  /* 0x0000000000057941 */ /* 0x000fea0003800200 */
.L_x_458:
[----:B------:R-:W-:Y:S01]  /*68a0*/  ISETP.GT.AND P0, PT, R13, 0xfffff, PT ;  /* 0x000fffff0d00780c */ /* 0x000fe20003f04270 */
[----:B------:R-:W-:Y:S01]  /*68b0*/  IMAD.MOV.U32 R2, RZ, RZ, R12 ;  /* 0x000000ffff027224 */ /* 0x000fe200078e000c */
[----:B------:R-:W-:Y:S01]  /*68c0*/  MOV R0, R13 ;  /* 0x0000000d00007202 */ /* 0x000fe20000000f00 */
[----:B------:R-:W-:Y:S01]  /*68d0*/  IMAD.MOV.U32 R3, RZ, RZ, R13 ;  /* 0x000000ffff037224 */ /* 0x000fe200078e000d */
[----:B------:R-:W-:Y:S01]  /*68e0*/  BSSY.RECONVERGENT B3, `(.L_x_460) ;  /* 0x000004f000037945 */ /* 0x000fe20003800200 */
[----:B------:R-:W-:-:S08]  /*68f0*/  MOV R14, R12 ;  /* 0x0000000c000e7202 */ /* 0x000fd00000000f00 */
[----:B------:R-:W-:-:S10]  /*6900*/  @!P0 DMUL R2, R2, 1.80143985094819840000e+16 ;  /* 0x4350000002028828 */ /* 0x000fd40000000000 */
[----:B------:R-:W-:Y:S02]  /*6910*/  @!P0 IMAD.MOV.U32 R0, RZ, RZ, R3 ;  /* 0x000000ffff008224 */ /* 0x000fe400078e0003 */
[----:B------:R-:W-:Y:S02]  /*6920*/  @!P0 IMAD.MOV.U32 R14, RZ, RZ, R2 ;  /* 0x000000ffff0e8224 */ /* 0x000fe400078e0002 */
[----:B------:R-:W-:-:S05]  /*6930*/  VIADD R9, R0, 0xffffffff ;  /* 0xffffffff00097836 */ /* 0x000fca0000000000 */
[----:B------:R-:W-:Y:S01]  /*6940*/  ISETP.GE.U32.AND P1, PT, R9, 0x7fefffff, PT ;  /* 0x7fefffff0900780c */ /* 0x000fe20003f26070 */
[----:B------:R-:W-:Y:S02]  /*6950*/  IMAD.MOV.U32 R9, RZ, RZ, -0x3ff ;  /* 0xfffffc01ff097424 */ /* 0x000fe400078e00ff */
[----:B------:R-:W-:-:S10]  /*6960*/  @!P0 IMAD.MOV.U32 R9, RZ, RZ, -0x435 ;  /* 0xfffffbcbff098424 */ /* 0x000fd400078e00ff */
[----:B------:R-:W-:Y:S01]  /*6970*/  @P1 IMAD.MOV.U32 R10, RZ, RZ, 0x0 ;  /* 0x00000000ff0a1424 */ /* 0x000fe200078e00ff */
[----:B------:R-:W-:Y:S01]  /*6980*/  @P1 LOP3.LUT P2, RZ, R3, 0x7fffffff, RZ, 0xc0, !PT ;  /* 0x7fffffff03ff1812 */ /* 0x000fe2000784c0ff */
[----:B------:R-:W-:-:S06]  /*6990*/  @P1 IMAD.MOV.U32 R11, RZ, RZ, 0x7ff00000 ;  /* 0x7ff00000ff0b1424 */ /* 0x000fcc00078e00ff */
[----:B------:R-:W-:-:S10]  /*69a0*/  @P1 DFMA R10, R2, R10, +INF ;  /* 0x7ff00000020a142b */ /* 0x000fd4000000000a */
[----:B------:R-:W-:Y:S02]  /*69b0*/  @P1 FSEL R10, R10, RZ, P2 ;  /* 0x000000ff0a0a1208 */ /* 0x000fe40001000000 */
[----:B------:R-:W-:Y:S01]  /*69c0*/  @P1 FSEL R11, R11, -QNAN , P2 ;  /* 0xfff000000b0b1808 */ /* 0x000fe20001000000 */
[----:B------:R-:W-:Y:S06]  /*69d0*/  @P1 BRA `(.L_x_461) ;  /* 0x0000000000fc1947 */ /* 0x000fec0003800000 */
[----:B------:R-:W-:Y:S01]  /*69e0*/  LOP3.LUT R2, R0, 0xfffff, RZ, 0xc0, !PT ;  /* 0x000fffff00027812 */ /* 0x000fe200078ec0ff */
[----:B------:R-:W-:Y:S01]  /*69f0*/  IMAD.MOV.U32 R10, RZ, RZ, RZ ;  /* 0x000000ffff0a7224 */ /* 0x000fe200078e00ff */
[----:B------:R-:W-:Y:S01]  /*6a00*/  UMOV UR6, 0x3ae80f1e ;  /* 0x3ae80f1e00067882 */ /* 0x000fe20000000000 */
[----:B------:R-:W-:Y:S01]  /*6a10*/  IMAD.MOV.U32 R18, RZ, RZ, -0x748574fc ;  /* 0x8b7a8b04ff127424 */ /* 0x000fe200078e00ff */
[----:B------:R-:W-:Y:S01]  /*6a20*/  LOP3.LUT R15, R2, 0x3ff00000, RZ, 0xfc, !PT ;  /* 0x3ff00000020f7812 */ /* 0x000fe200078efcff */
[----:B------:R-:W-:Y:S01]  /*6a30*/  IMAD.MOV.U32 R19, RZ, RZ, 0x3ed0ee25 ;  /* 0x3ed0ee25ff137424 */ /* 0x000fe200078e00ff */
[----:B------:R-:W-:Y:S01]  /*6a40*/  UMOV UR7, 0x3eb1380b ;  /* 0x3eb1380b00077882 */ /* 0x000fe20000000000 */
[----:B------:R-:W-:Y:S01]  /*6a50*/  LEA.HI R0, R0, R9, RZ, 0xc ;  /* 0x0000000900007211 */ /* 0x000fe200078f60ff */
[----:B------:R-:W-:Y:S01]  /*6a60*/  UMOV UR8, 0x80000000 ;  /* 0x8000000000087882 */ /* 0x000fe20000000000 */
[----:B------:R-:W-:Y:S01]  /*6a70*/  ISETP.GE.U32.AND P0, PT, R15, 0x3ff6a09f, PT ;  /* 0x3ff6a09f0f00780c */ /* 0x000fe20003f06070 */
[----:B------:R-:W-:Y:S01]  /*6a80*/  UMOV UR9, 0x43300000 ;  /* 0x4330000000097882 */ /* 0x000fe20000000000 */
[----:B------:R-:W-:-:S11]  /*6a90*/  MOV R21, 0x43300000 ;  /* 0x4330000000157802 */ /* 0x000fd60000000f00 */
[----:B------:R-:W-:Y:S02]  /*6aa0*/  @P0 VIADD R3, R15, 0xfff00000 ;  /* 0xfff000000f030836 */ /* 0x000fe40000000000 */
[----:B------:R-:W-:-:S03]  /*6ab0*/  @P0 VIADD R0, R0, 0x1 ;  /* 0x0000000100000836 */ /* 0x000fc60000000000 */
[----:B------:R-:W-:Y:S02]  /*6ac0*/  @P0 MOV R15, R3 ;  /* 0x00000003000f0202 */ /* 0x000fe40000000f00 */
[----:B------:R-:W-:-:S04]  /*6ad0*/  LOP3.LUT R20, R0, 0x80000000, RZ, 0x3c, !PT ;  /* 0x8000000000147812 */ /* 0x000fc800078e3cff */
        /* <DEDUP_REMOVED lines=47> */
.L_x_461:
[----:B------:R-:W-:Y:S05]  /*6dd0*/  BSYNC.RECONVERGENT B3 ;  /* 0x0000000000037941 */ /* 0x000fea0003800200 */
.L_x_460:
[----:B------:R-:W-:Y:S01]  /*6de0*/  UMOV UR6, 0x66666666 ;  /* 0x6666666600067882 */ /* 0x000fe20000000000 */
[----:B------:R-:W-:Y:S02]  /*6df0*/  UMOV UR7, 0x3ff66666 ;  /* 0x3ff6666600077882 */ /* 0x000fe40000000000 */
[----:B-----5:R-:W-:-:S08]  /*6e00*/  DMUL R4, R4, UR6 ;  /* 0x0000000604047c28 */ /* 0x020fd00008000000 */
[----:B------:R-:W-:-:S07]  /*6e10*/  DFMA R4, R4, R10, R24 ;  /* 0x0000000a0404722b */ /* 0x000fce0000000018 */
[----:B------:R4:W-:Y:S04]  /*6e20*/  STG.E.64 desc[UR4][R6.64+0x100000], R4 ;  /* 0x1000000406007986 */ /* 0x0009e8000c101b04 */
.L_x_432:
[----:B------:R-:W-:Y:S05]  /*6e30*/  BSYNC.RECONVERGENT B2 ;  /* 0x0000000000027941 */ /* 0x000fea0003800200 */
.L_x_431:
[----:B------:R-:W5:Y:S08]  /*6e40*/  LDC.64 R2, c[0x4][0x88] ;  /* 0x01002200ff027b82 */ /* 0x000f700000000a00 */
[----:B------:R-:W1:Y:S01]  /*6e50*/  LDC.64 R10, c[0x4][0x1a8] ;  /* 0x01006a00ff0a7b82 */ /* 0x000e620000000a00 */
[----:B-----5:R-:W-:Y:S02]  /*6e60*/  IMAD.WIDE.U32 R14, R8, 0x8, R2 ;  /* 0x00000008080e7825 */ /* 0x020fe400078e0002 */
[----:B------:R-:W5:Y:S04]  /*6e70*/  LDG.E.64 R2, desc[UR4][R6.64] ;  /* 0x0000000406027981 */ /* 0x000f68000c1e1b00 */
[----:B----4-:R-:W5:Y:S02]  /*6e80*/  LDG.E.64 R4, desc[UR4][R14.64] ;  /* 0x000000040e047981 */ /* 0x010f64000c1e1b00 */
[----:B-----5:R-:W-:-:S14]  /*6e90*/  DSETP.GT.AND P0, PT, R2, R4, PT ;  /* 0x000000040200722a */ /* 0x020fdc0003f04000 */
[----:B------:R4:W-:Y:S04]  /*6ea0*/  @P0 STG.E.64 desc[UR4][R14.64], R2 ;  /* 0x000000020e000986 */ /* 0x0009e8000c101b04 */
[----:B------:R-:W5:Y:S01]  /*6eb0*/  @P0 LDG.E R9, desc[UR4][R22.64] ;  /* 0x0000000416090981 */ /* 0x000f62000c1e1900 */
[----:B-123--:R-:W-:-:S04]  /*6ec0*/  IMAD.WIDE.U32 R16, R8, 0x4, R10 ;  /* 0x0000000408107825 */ /* 0x00efc800078e000a */
[----:B------:R-:W-:Y:S01]  /*6ed0*/  @P0 IMAD.MOV.U32 R4, RZ, RZ, R2 ;  /* 0x000000ffff040224 */ /* 0x000fe200078e0002 */
[----:B-----5:R1:W-:Y:S04]  /*6ee0*/  @P0 STG.E desc[UR4][R16.64], R9 ;  /* 0x0000000910000986 */ /* 0x0203e8000c101904 */
[----:B------:R-:W2:Y:S01]  /*6ef0*/  LDG.E.64 R10, desc[UR4][R6.64+0x40000] ;  /* 0x04000004060a7981 */ /* 0x000ea2000c1e1b00 */
[----:B------:R-:W-:-:S06]  /*6f00*/  @P0 IMAD.MOV.U32 R5, RZ, RZ, R3 ;  /* 0x000000ffff050224 */ /* 0x000fcc00078e0003 */
[----:B--2---:R-:W-:-:S14]  /*6f10*/  DSETP.GT.AND P0, PT, R10, R4, PT ;  /* 0x000000040a00722a */ /* 0x004fdc0003f04000 */
[----:B------:R-:W-:Y:S04]  /*6f20*/  @P0 STG.E.64 desc[UR4][R14.64], R10 ;  /* 0x0000000a0e000986 */ /* 0x000fe8000c101b04 */
[----:B------:R-:W2:Y:S01]  /*6f30*/  @P0 LDG.E R19, desc[UR4][R22.64+0x20000] ;  /* 0x0200000416130981 */ /* 0x000ea2000c1e1900 */
[----:B------:R-:W-:Y:S02]  /*6f40*/  @P0 IMAD.MOV.U32 R4, RZ, RZ, R10 ;  /* 0x000000ffff040224 */ /* 0x000fe400078e000a */
[----:B------:R-:W-:Y:S01]  /*6f50*/  @P0 IMAD.MOV.U32 R5, RZ, RZ, R11 ;  /* 0x000000ffff050224 */ /* 0x000fe200078e000b */
[----:B--2---:R2:W-:Y:S04]  /*6f60*/  @P0 STG.E desc[UR4][R16.64], R19 ;  /* 0x0000001310000986 */ /* 0x0045e8000c101904 */
[----:B----4-:R-:W3:Y:S02]  /*6f70*/  LDG.E.64 R2, desc[UR4][R6.64+0x80000] ;  /* 0x0800000406027981 */ /* 0x010ee4000c1e1b00 */
[----:B---3--:R-:W-:-:S14]  /*6f80*/  DSETP.GT.AND P0, PT, R2, R4, PT ;  /* 0x000000040200722a */ /* 0x008fdc0003f04000 */
[----:B------:R3:W-:Y:S04]  /*6f90*/  @P0 STG.E.64 desc[UR4][R14.64], R2 ;  /* 0x000000020e000986 */ /* 0x0007e8000c101b04 */
[----:B-1----:R-:W4:Y:S01]  /*6fa0*/  @P0 LDG.E R9, desc[UR4][R22.64+0x40000] ;  /* 0x0400000416090981 */ /* 0x002f22000c1e1900 */
[----:B------:R-:W-:Y:S01]  /*6fb0*/  @P0 MOV R4, R2 ;  /* 0x0000000200040202 */ /* 0x000fe20000000f00 */
[----:B------:R-:W-:Y:S02]  /*6fc0*/  @P0 IMAD.MOV.U32 R5, RZ, RZ, R3 ;  /* 0x000000ffff050224 */ /* 0x000fe400078e0003 */
[----:B----4-:R3:W-:Y:S04]  /*6fd0*/  @P0 STG.E desc[UR4][R16.64], R9 ;  /* 0x0000000910000986 */ /* 0x0107e8000c101904 */
[----:B0-----:R-:W4:Y:S02]  /*6fe0*/  LDG.E.64 R12, desc[UR4][R6.64+0xc0000] ;  /* 0x0c000004060c7981 */ /* 0x001f24000c1e1b00 */
[----:B----4-:R-:W-:-:S14]  /*6ff0*/  DSETP.GT.AND P0, PT, R12, R4, PT ;  /* 0x000000040c00722a */ /* 0x010fdc0003f04000 */
[----:B------:R3:W-:Y:S04]  /*7000*/  @P0 STG.E.64 desc[UR4][R14.64], R12 ;  /* 0x0000000c0e000986 */ /* 0x0007e8000c101b04 */
[----:B--2---:R-:W2:Y:S01]  /*7010*/  @P0 LDG.E R19, desc[UR4][R22.64+0x60000] ;  /* 0x0600000416130981 */ /* 0x004ea2000c1e1900 */
[----:B------:R-:W-:Y:S02]  /*7020*/  @P0 IMAD.MOV.U32 R4, RZ, RZ, R12 ;  /* 0x000000ffff040224 */ /* 0x000fe400078e000c */
[----:B------:R-:W-:Y:S01]  /*7030*/  @P0 IMAD.MOV.U32 R5, RZ, RZ, R13 ;  /* 0x000000ffff050224 */ /* 0x000fe200078e000d */
[----:B--2---:R3:W-:Y:S04]  /*7040*/  @P0 STG.E desc[UR4][R16.64], R19 ;  /* 0x0000001310000986 */ /* 0x0047e8000c101904 */
[----:B------:R-:W2:Y:S02]  /*7050*/  LDG.E.64 R10, desc[UR4][R6.64+0x100000] ;  /* 0x10000004060a7981 */ /* 0x000ea4000c1e1b00 */
[----:B--2---:R-:W-:-:S14]  /*7060*/  DSETP.GT.AND P0, PT, R10, R4, PT ;  /* 0x000000040a00722a */ /* 0x004fdc0003f04000 */
[----:B---3--:R-:W-:Y:S05]  /*7070*/  @!P0 BRA `(.L_x_430) ;  /* 0x00000000000c8947 */ /* 0x008fea0003800000 */
[----:B------:R1:W-:Y:S04]  /*7080*/  STG.E.64 desc[UR4][R14.64], R10 ;  /* 0x0000000a0e007986 */ /* 0x0003e8000c101b04 */
[----:B------:R-:W2:Y:S04]  /*7090*/  LDG.E R23, desc[UR4][R22.64+0x80000] ;  /* 0x0800000416177981 */ /* 0x000ea8000c1e1900 */
[----:B--2---:R1:W-:Y:S02]  /*70a0*/  STG.E desc[UR4][R16.64], R23 ;  /* 0x0000001710007986 */ /* 0x0043e4000c101904 */
.L_x_430:
[----:B------:R-:W-:Y:S05]  /*70b0*/  BSYNC.RECONVERGENT B4 ;  /* 0x0000000000047941 */ /* 0x000fea0003800200 */
.L_x_429:
[----:B------:R-:W-:-:S13]  /*70c0*/  ISETP.GT.U32.AND P0, PT, R8, 0x7fff, PT ;  /* 0x00007fff0800780c */ /* 0x000fda0003f04070 */
[----:B------:R-:W-:Y:S05]  /*70d0*/  @P0 EXIT ;  /* 0x000000000000094d */ /* 0x000fea0003800000 */
[----:B0-----:R-:W0:Y:S02]  /*70e0*/  LDC.64 R2, c[0x4][0x88] ;  /* 0x01002200ff027b82 */ /* 0x001e240000000a00 */
[----:B0-----:R-:W-:-:S05]  /*70f0*/  IMAD.WIDE.U32 R8, R8, 0x8, R2 ;  /* 0x0000000808087825 */ /* 0x001fca00078e0002 */
[----:B------:R-:W2:Y:S01]  /*7100*/  LDG.E.64 R2, desc[UR4][R8.64] ;  /* 0x0000000408027981 */ /* 0x000ea2000c1e1b00 */
[----:B------:R-:W-:Y:S01]  /*7110*/  IMAD.MOV.U32 R4, RZ, RZ, 0x80000 ;  /* 0x00080000ff047424 */ /* 0x000fe200078e00ff */
[----:B--2---:R-:W-:Y:S01]  /*7120*/  DSETP.MAX.AND P0, P1, R2, 1, PT ;  /* 0x3ff000000200742a */ /* 0x004fe2000390f000 */
[----:B------:R-:W-:-:S05]  /*7130*/  MOV R0, R3 ;  /* 0x0000000300007202 */ /* 0x000fca0000000f00 */
[----:B------:R-:W-:Y:S02]  /*7140*/  FSEL R5, R0, 1.875, P0 ;  /* 0x3ff0000000057808 */ /* 0x000fe40000000000 */
[----:B------:R-:W-:-:S06]  /*7150*/  SEL R2, R2, RZ, P0 ;  /* 0x000000ff02027207 */ /* 0x000fcc0000000000 */
[----:B------:R-:W-:-:S05]  /*7160*/  @P1 LOP3.LUT R5, R4, 0x3ff00000, RZ, 0xfc, !PT ;  /* 0x3ff0000004051812 */ /* 0x000fca00078efcff */
[----:B------:R-:W-:-:S05]  /*7170*/  IMAD.MOV.U32 R3, RZ, RZ, R5 ;  /* 0x000000ffff037224 */ /* 0x000fca00078e0005 */
[----:B------:R-:W-:Y:S01]  /*7180*/  STG.E.64 desc[UR4][R8.64], R2 ;  /* 0x0000000208007986 */ /* 0x000fe2000c101b04 */
[----:B------:R-:W-:Y:S05]  /*7190*/  EXIT ;  /* 0x000000000000794d */ /* 0x000fea0003800000 */
        .weak           $__internal_9_$__cuda_sm20_dblrcp_rn_slowpath_v3
        .type           $__internal_9_$__cuda_sm20_dblrcp_rn_slowpath_v3,@function
        .size           $__internal_9_$__cuda_sm20_dblrcp_rn_slowpath_v3,($__internal_10_$__cuda_sm20_div_rn_f64_full - $__internal_9_$__cuda_sm20_dblrcp_rn_slowpath_v3)
$__internal_9_$__cuda_sm20_dblrcp_rn_slowpath_v3:
[----:B------:R-:W-:Y:S01]  /*71a0*/  IMAD.MOV.U32 R12, RZ, RZ, R14 ;  /* 0x000000ffff0c7224 */ /* 0x000fe200078e000e */
[----:B------:R-:W-:Y:S01]  /*71b0*/  BSSY.RECONVERGENT B4, `(.L_x_462) ;  /* 0x0000025000047945 */ /* 0x000fe20003800200 */
[----:B------:R-:W-:-:S06]  /*71c0*/  IMAD.MOV.U32 R13, RZ, RZ, R15 ;  /* 0x000000ffff0d7224 */ /* 0x000fcc00078e000f */
[----:B------:R-:W-:-:S14]  /*71d0*/  DSETP.GTU.AND P1, PT, |R12|, +INF , PT ;  /* 0x7ff000000c00742a */ /* 0x000fdc0003f2c200 */
        /* <DEDUP_REMOVED lines=9> */
[----:B------:R-:W-:Y:S02]  /*7270*/  VIADD R15, R13, 0xc0200000 ;  /* 0xc02000000d0f7836 */ /* 0x000fe40000000000 */
        /* <DEDUP_REMOVED lines=12> */
.L_x_465:
[----:B------:R-:W-:Y:S01]  /*7340*/  DMUL R12, R12, 8.11296384146066816958e+31 ;  /* 0x469000000c0c7828 */ /* 0x000fe20000000000 */
[----:B------:R-:W-:-:S05]  /*7350*/  IMAD.MOV.U32 R14, RZ, RZ, R18 ;  /* 0x000000ffff0e7224 */ /* 0x000fca00078e0012 */
        /* <DEDUP_REMOVED lines=8> */
.L_x_463:
[----:B------:R-:W-:Y:S01]  /*73e0*/  LOP3.LUT R15, R13, 0x80000, RZ, 0xfc, !PT ;  /* 0x000800000d0f7812 */ /* 0x000fe200078efcff */
[----:B------:R-:W-:-:S07]  /*73f0*/  IMAD.MOV.U32 R14, RZ, RZ, R12 ;  /* 0x000000ffff0e7224 */ /* 0x000fce00078e000c */
.L_x_464:
[----:B------:R-:W-:Y:S05]  /*7400*/  BSYNC.RECONVERGENT B4 ;  /* 0x0000000000047941 */ /* 0x000fea0003800200 */
.L_x_462:
[----:B------:R-:W-:Y:S01]  /*7410*/  IMAD.MOV.U32 R11, RZ, RZ, 0x0 ;  /* 0x00000000ff0b7424 */ /* 0x000fe200078e00ff */
[----:B------:R-:W-:Y:S01]  /*7420*/  MOV R22, R14 ;  /* 0x0000000e00167202 */ /* 0x000fe20000000f00 */
[----:B------:R-:W-:Y:S02]  /*7430*/  IMAD.MOV.U32 R23, RZ, RZ, R15 ;  /* 0x000000ffff177224 */ /* 0x000fe400078e000f */
[----:B------:R-:W-:Y:S05]  /*7440*/  RET.REL.NODEC R10 `(_Z6buoyanv) ;  /* 0xffffff880aec7950 */ /* 0x000fea0003c3ffff */
        .weak           $__internal_10_$__cuda_sm20_div_rn_f64_full
        .type           $__internal_10_$__cuda_sm20_div_rn_f64_full,@function
        .size           $__internal_10_$__cuda_sm20_div_rn_f64_full,($_Z6buoyanv$__internal_accurate_pow - $__internal_10_$__cuda_sm20_div_rn_f64_full)
$__internal_10_$__cuda_sm20_div_rn_f64_full:
[C---:B------:R-:W-:Y:S01]  /*7450*/  FSETP.GEU.AND P1, PT, |R19|.reuse, 1.469367938527859385e-39, PT ;  /* 0x001000001300780b */ /* 0x040fe20003f2e200 */
[----:B------:R-:W-:Y:S01]  /*7460*/  IMAD.MOV.U32 R34, RZ, RZ, 0x1 ;  /* 0x00000001ff227424 */ /* 0x000fe200078e00ff */
[----:B------:R-:W-:Y:S01]  /*7470*/  LOP3.LUT R20, R19, 0x800fffff, RZ, 0xc0, !PT ;  /* 0x800fffff13147812 */ /* 0x000fe200078ec0ff */
[----:B------:R-:W-:Y:S01]  /*7480*/  IMAD.MOV.U32 R30, RZ, RZ, R16 ;  /* 0x000000ffff1e7224 */ /* 0x000fe200078e0010 */
[C---:B------:R-:W-:Y:S01]  /*7490*/  FSETP.GEU.AND P5, PT, |R17|.reuse, 1.469367938527859385e-39, PT ;  /* 0x001000001100780b */ /* 0x040fe20003fae200 */
[----:B------:R-:W-:Y:S01]  /*74a0*/  BSSY.RECONVERGENT B3, `(.L_x_466) ;  /* 0x0000057000037945 */ /* 0x000fe20003800200 */
[----:B------:R-:W-:Y:S01]  /*74b0*/  LOP3.LUT R21, R20, 0x3ff00000, RZ, 0xfc, !PT ;  /* 0x3ff0000014157812 */ /* 0x000fe200078efcff */
[----:B------:R-:W-:Y:S01]  /*74c0*/  IMAD.MOV.U32 R20, RZ, RZ, R18 ;  /* 0x000000ffff147224 */ /* 0x000fe200078e0012 */
[----:B------:R-:W-:Y:S02]  /*74d0*/  LOP3.LUT R9, R17, 0x7ff00000, RZ, 0xc0, !PT ;  /* 0x7ff0000011097812 */ /* 0x000fe400078ec0ff */
[----:B------:R-:W-:-:S02]  /*74e0*/  LOP3.LUT R13, R19, 0x7ff00000, RZ, 0xc0, !PT ;  /* 0x7ff00000130d7812 */ /* 0x000fc400078ec0ff */
[----:B------:R-:W-:Y:S01]  /*74f0*/  MOV R11, 0x1ca00000 ;  /* 0x1ca00000000b7802 */ /* 0x000fe20000000f00 */
[----:B------:R-:W-:Y:S01]  /*7500*/  @!P1 DMUL R20, R18, 8.98846567431157953865e+307 ;  /* 0x7fe0000012149828 */ /* 0x000fe20000000000 */
[----:B------:R-:W-:-:S03]  /*7510*/  ISETP.GE.U32.AND P4, PT, R9, R13, PT ;  /* 0x0000000d0900720c */ /* 0x000fc60003f86070 */
[----:B------:R-:W-:Y:S01]  /*7520*/  @!P5 LOP3.LUT R12, R19, 0x7ff00000, RZ, 0xc0, !PT ;  /* 0x7ff00000130cd812 */ /* 0x000fe200078ec0ff */
[----:B------:R-:W-:Y:S01]  /*7530*/  @!P5 IMAD.MOV.U32 R32, RZ, RZ, RZ ;  /* 0x000000ffff20d224 */ /* 0x000fe200078e00ff */
[----:B------:R-:W0:Y:S02]  /*7540*/  MUFU.RCP64H R35, R21 ;  /* 0x0000001500237308 */ /* 0x000e240000001800 */
[----:B------:R-:W-:Y:S02]  /*7550*/  @!P5 ISETP.GE.U32.AND P6, PT, R9, R12, PT ;  /* 0x0000000c0900d20c */ /* 0x000fe40003fc6070 */
[----:B------:R-:W-:Y:S02]  /*7560*/  @!P1 LOP3.LUT R13, R21, 0x7ff00000, RZ, 0xc0, !PT ;  /* 0x7ff00000150d9812 */ /* 0x000fe400078ec0ff */
[----:B------:R-:W-:-:S04]  /*7570*/  @!P5 SEL R31, R11, 0x63400000, !P6 ;  /* 0x634000000b1fd807 */ /* 0x000fc80007000000 */
[----:B------:R-:W-:-:S04]  /*7580*/  @!P5 LOP3.LUT R12, R31, 0x80000000, R17, 0xf8, !PT ;  /* 0x800000001f0cd812 */ /* 0x000fc800078ef811 */
[----:B------:R-:W-:Y:S01]  /*7590*/  @!P5 LOP3.LUT R33, R12, 0x100000, RZ, 0xfc, !PT ;  /* 0x001000000c21d812 */ /* 0x000fe200078efcff */
[----:B------:R-:W-:Y:S01]  /*75a0*/  IMAD.MOV.U32 R12, RZ, RZ, R9 ;  /* 0x000000ffff0c7224 */ /* 0x000fe200078e0009 */
[----:B0-----:R-:W-:-:S08]  /*75b0*/  DFMA R14, R34, -R20, 1 ;  /* 0x3ff00000220e742b */ /* 0x001fd00000000814 */
        /* <DEDUP_REMOVED lines=33> */
[C---:B------:R-:W-:Y:S01]  /*77d0*/  IADD3 R17, PT, PT, -R12.reuse, RZ, RZ ;  /* 0x000000ff0c117210 */ /* 0x040fe20007ffe1ff */
[----:B------:R-:W-:Y:S01]  /*77e0*/  IMAD.MOV.U32 R16, RZ, RZ, RZ ;  /* 0x000000ffff107224 */ /* 0x000fe200078e00ff */
[----:B------:R-:W-:-:S05]  /*77f0*/  IADD3 R12, PT, PT, -R12, -0x43300000, RZ ;  /* 0xbcd000000c0c7810 */ /* 0x000fca0007ffe1ff */
        /* <DEDUP_REMOVED lines=9> */
.L_x_467:
        /* <DEDUP_REMOVED lines=13> */
[----:B------:R-:W-:Y:S02]  /*7960*/  @!P1 IMAD.MOV.U32 R33, RZ, RZ, R17 ;  /* 0x000000ffff219224 */ /* 0x000fe400078e0011 */
[----:B------:R-:W-:Y:S02]  /*7970*/  @P1 IMAD.MOV.U32 R32, RZ, RZ, RZ ;  /* 0x000000ffff201224 */ /* 0x000fe400078e00ff */
[----:B------:R-:W-:Y:S01]  /*7980*/  @P1 IMAD.MOV.U32 R33, RZ, RZ, R9 ;  /* 0x000000ffff211224 */ /* 0x000fe200078e0009 */
[----:B------:R-:W-:Y:S06]  /*7990*/  BRA `(.L_x_468) ;  /* 0x00000000001c7947 */ /* 0x000fec0003800000 */
.L_x_470:
[----:B------:R-:W-:Y:S02]  /*79a0*/  LOP3.LUT R9, R19, 0x80000, RZ, 0xfc, !PT ;  /* 0x0008000013097812 */ /* 0x000fe400078efcff */
[----:B------:R-:W-:-:S03]  /*79b0*/  MOV R32, R18 ;  /* 0x0000001200207202 */ /* 0x000fc60000000f00 */
[----:B------:R-:W-:Y:S01]  /*79c0*/  IMAD.MOV.U32 R33, RZ, RZ, R9 ;  /* 0x000000ffff217224 */ /* 0x000fe200078e0009 */
[----:B------:R-:W-:Y:S06]  /*79d0*/  BRA `(.L_x_468) ;  /* 0x00000000000c7947 */ /* 0x000fec0003800000 */
.L_x_469:
[----:B------:R-:W-:Y:S01]  /*79e0*/  LOP3.LUT R9, R17, 0x80000, RZ, 0xfc, !PT ;  /* 0x0008000011097812 */ /* 0x000fe200078efcff */
[----:B------:R-:W-:-:S04]  /*79f0*/  IMAD.MOV.U32 R32, RZ, RZ, R16 ;  /* 0x000000ffff207224 */ /* 0x000fc800078e0010 */
[----:B------:R-:W-:-:S07]  /*7a00*/  IMAD.MOV.U32 R33, RZ, RZ, R9 ;  /* 0x000000ffff217224 */ /* 0x000fce00078e0009 */
.L_x_468:
[----:B------:R-:W-:Y:S05]  /*7a10*/  BSYNC.RECONVERGENT B3 ;  /* 0x0000000000037941 */ /* 0x000fea0003800200 */
.L_x_466:
[----:B------:R-:W-:Y:S01]  /*7a20*/  IMAD.MOV.U32 R11, RZ, RZ, 0x0 ;  /* 0x00000000ff0b7424 */ /* 0x000fe200078e00ff */
[----:B------:R-:W-:Y:S01]  /*7a30*/  MOV R9, R33 ;  /* 0x0000002100097202 */ /* 0x000fe20000000f00 */
[----:B------:R-:W-:Y:S02]  /*7a40*/  IMAD.MOV.U32 R12, RZ, RZ, R32 ;  /* 0x000000ffff0c7224 */ /* 0x000fe400078e0020 */
[----:B------:R-:W-:Y:S05]  /*7a50*/  RET.REL.NODEC R10 `(_Z6buoyanv) ;  /* 0xffffff840a687950 */ /* 0x000fea0003c3ffff */
        .type           $_Z6buoyanv$__internal_accurate_pow,@function
        .size           $_Z6buoyanv$__internal_accurate_pow,(.L_x_499 - $_Z6buoyanv$__internal_accurate_pow)
$_Z6buoyanv$__internal_accurate_pow:
[----:B------:R-:W-:Y:S01]  /*7a60*/  ISETP.GT.U32.AND P1, PT, R11, 0xfffff, PT ;  /* 0x000fffff0b00780c */ /* 0x000fe20003f24070 */
[--C-:B------:R-:W-:Y:S01]  /*7a70*/  IMAD.MOV.U32 R13, RZ, RZ, R11.reuse ;  /* 0x000000ffff0d7224 */ /* 0x100fe200078e000b */
[----:B------:R-:W-:Y:S01]  /*7a80*/  UMOV UR6, 0x7d2cafe2 ;  /* 0x7d2cafe200067882 */ /* 0x000fe20000000000 */
[----:B------:R-:W-:Y:S01]  /*7a90*/  IMAD.MOV.U32 R14, RZ, RZ, RZ ;  /* 0x000000ffff0e7224 */ /* 0x000fe200078e00ff */
[----:B------:R-:W-:Y:S01]  /*7aa0*/  UMOV UR7, 0x3eb0f5ff ;  /* 0x3eb0f5ff00077882 */ /* 0x000fe20000000000 */
[----:B------:R-:W-:Y:S01]  /*7ab0*/  SHF.R.U32.HI R11, RZ, 0x14, R11 ;  /* 0x00000014ff0b7819 */ /* 0x000fe2000001160b */
[----:B------:R-:W-:Y:S01]  /*7ac0*/  IMAD.MOV.U32 R35, RZ, RZ, R9 ;  /* 0x000000ffff237224 */ /* 0x000fe200078e0009 */
[----:B------:R-:W-:Y:S01]  /*7ad0*/  UMOV UR8, 0x3b39803f ;  /* 0x3b39803f00087882 */ /* 0x000fe20000000000 */
[----:B------:R-:W-:Y:S02]  /*7ae0*/  UMOV UR9, 0x3c7abc9e ;  /* 0x3c7abc9e00097882 */ /* 0x000fe40000000000 */
[----:B------:R-:W-:-:S03]  /*7af0*/  IMAD.SHL.U32 R9, R35, 0x2, RZ ;  /* 0x0000000223097824 */ /* 0x000fc600078e00ff */
[----:B------:R-:W-:-:S10]  /*7b00*/  @!P1 DMUL R38, R12, 1.80143985094819840000e+16 ;  /* 0x435000000c269828 */ /* 0x000fd40000000000 */
[----:B------:R-:W-:Y:S01]  /*7b10*/  @!P1 IMAD.MOV.U32 R13, RZ, RZ, R39 ;  /* 0x000000ffff0d9224 */ /* 0x000fe200078e0027 */
[----:B------:R-:W-:Y:S01]  /*7b20*/  @!P1 LEA.HI R11, R39, 0xffffffca, RZ, 0xc ;  /* 0xffffffca270b9811 */ /* 0x000fe200078f60ff */
[----:B------:R-:W-:Y:S01]  /*7b30*/  @!P1 IMAD.MOV.U32 R12, RZ, RZ, R38 ;  /* 0x000000ffff0c9224 */ /* 0x000fe200078e0026 */
[----:B------:R-:W-:Y:S02]  /*7b40*/  ISETP.GT.U32.AND P1, PT, R9, -0x2000001, PT ;  /* 0xfdffffff0900780c */ /* 0x000fe40003f24070 */
[----:B------:R-:W-:Y:S02]  /*7b50*/  LOP3.LUT R13, R13, 0x800fffff, RZ, 0xc0, !PT ;  /* 0x800fffff0d0d7812 */ /* 0x000fe400078ec0ff */
[----:B------:R-:W-:Y:S02]  /*7b60*/  MOV R18, R12 ;  /* 0x0000000c00127202 */ /* 0x000fe40000000f00 */
[----:B------:R-:W-:-:S04]  /*7b70*/  LOP3.LUT R13, R13, 0x3ff00000, RZ, 0xfc, !PT ;  /* 0x3ff000000d0d7812 */ /* 0x000fc800078efcff */
[----:B------:R-:W-:Y:S01]  /*7b80*/  ISETP.GE.U32.AND P4, PT, R13, 0x3ff6a09f, PT ;  /* 0x3ff6a09f0d00780c */ /* 0x000fe20003f86070 */
[----:B------:R-:W-:-:S12]  /*7b90*/  IMAD.MOV.U32 R19, RZ, RZ, R13 ;  /* 0x000000ffff137224 */ /* 0x000fd800078e000d */
[----:B------:R-:W-:-:S04]  /*7ba0*/  @P4 VIADD R12, R19, 0xfff00000 ;  /* 0xfff00000130c4836 */ /* 0x000fc80000000000 */
[----:B------:R-:W-:-:S06]  /*7bb0*/  @P4 IMAD.MOV.U32 R19, RZ, RZ, R12 ;  /* 0x000000ffff134224 */ /* 0x000fcc00078e000c */
[C---:B------:R-:W-:Y:S02]  /*7bc0*/  DADD R20, R18.reuse, 1 ;  /* 0x3ff0000012147429 */ /* 0x040fe40000000000 */
[----:B------:R-:W-:-:S04]  /*7bd0*/  DADD R12, R18, -1 ;  /* 0xbff00000120c7429 */ /* 0x000fc80000000000 */
[----:B------:R-:W0:Y:S02]  /*7be0*/  MUFU.RCP64H R15, R21 ;  /* 0x00000015000f7308 */ /* 0x000e240000001800 */
[----:B0-----:R-:W-:-:S08]  /*7bf0*/  DFMA R16, -R20, R14, 1 ;  /* 0x3ff000001410742b */ /* 0x001fd0000000010e */
[----:B------:R-:W-:-:S08]  /*7c00*/  DFMA R16, R16, R16, R16 ;  /* 0x000000101010722b */ /* 0x000fd00000000010 */
[----:B------:R-:W-:Y:S01]  /*7c10*/  DFMA R16, R14, R16, R14 ;  /* 0x000000100e10722b */ /* 0x000fe2000000000e */
[----:B------:R-:W-:Y:S01]  /*7c20*/  MOV R14, 0x41ad3b5a ;  /* 0x41ad3b5a000e7802 */ /* 0x000fe20000000f00 */
[----:B------:R-:W-:-:S06]  /*7c30*/  IMAD.MOV.U32 R15, RZ, RZ, 0x3ed0f5d2 ;  /* 0x3ed0f5d2ff0f7424 */ /* 0x000fcc00078e00ff */
        /* <DEDUP_REMOVED lines=33> */
[----:B------:R-:W-:Y:S02]  /*7e50*/  VIADD R31, R15, 0x100000 ;  /* 0x001000000f1f7836 */ /* 0x000fe40000000000 */
[----:B------:R-:W-:-:S06]  /*7e60*/  IMAD.MOV.U32 R30, RZ, RZ, R14 ;  /* 0x000000ffff1e7224 */ /* 0x000fcc00078e000e */
        /* <DEDUP_REMOVED lines=21> */
[C---:B------:R-:W-:Y:S01]  /*7fc0*/  VIADD R12, R11.reuse, 0xfffffc01 ;  /* 0xfffffc010b0c7836 */ /* 0x040fe20000000000 */
[----:B------:R-:W-:Y:S01]  /*7fd0*/  @P4 IADD3 R12, PT, PT, R11, -0x3fe, RZ ;  /* 0xfffffc020b0c4810 */ /* 0x000fe20007ffe0ff */
[----:B------:R-:W-:Y:S01]  /*7fe0*/  IMAD.MOV.U32 R13, RZ, RZ, 0x43300000 ;  /* 0x43300000ff0d7424 */ /* 0x000fe200078e00ff */
[----:B------:R-:W-:Y:S02]  /*7ff0*/  LOP3.LUT R11, R35, 0xff0fffff, RZ, 0xc0, !PT ;  /* 0xff0fffff230b7812 */ /* 0x000fe400078ec0ff */
[----:B------:R-:W-:Y:S02]  /*8000*/  LOP3.LUT R12, R12, 0x80000000, RZ, 0x3c, !PT ;  /* 0x800000000c0c7812 */ /* 0x000fe400078e3cff */
[----:B------:R-:W-:Y:S01]  /*8010*/  DADD R14, R14, R36 ;  /* 0x000000000e0e7229 */ /* 0x000fe20000000024 */
[----:B------:R-:W-:-:S03]  /*8020*/  SEL R35, R11, R35, P1 ;  /* 0x000000230b237207 */ /* 0x000fc60000800000 */
[----:B------:R-:W-:Y:S01]  /*8030*/  DADD R18, R12, -UR6 ;  /* 0x800000060c127e29 */ /* 0x000fe20008000000 */
[----:B------:R-:W-:Y:S01]  /*8040*/  UMOV UR6, 0xfefa39ef ;  /* 0xfefa39ef00067882 */ /* 0x000fe20000000000 */
[----:B------:R-:W-:Y:S02]  /*8050*/  UMOV UR7, 0x3fe62e42 ;  /* 0x3fe62e4200077882 */ /* 0x000fe40000000000 */
[----:B------:R-:W-:-:S08]  /*8060*/  DADD R20, R16, R14 ;  /* 0x0000000010147229 */ /* 0x000fd0000000000e */
[--C-:B------:R-:W-:Y:S02]  /*8070*/  DFMA R12, R18, UR6, R20.reuse ;  /* 0x00000006120c7c2b */ /* 0x100fe40008000014 */
[----:B------:R-:W-:-:S06]  /*8080*/  DADD R30, R16, -R20 ;  /* 0x00000000101e7229 */ /* 0x000fcc0000000814 */
[----:B------:R-:W-:Y:S02]  /*8090*/  DFMA R16, R18, -UR6, R12 ;  /* 0x8000000612107c2b */ /* 0x000fe4000800000c */
[----:B------:R-:W-:-:S06]  /*80a0*/  DADD R30, R14, R30 ;  /* 0x000000000e1e7229 */ /* 0x000fcc000000001e */
[----:B------:R-:W-:-:S08]  /*80b0*/  DADD R16, -R20, R16 ;  /* 0x0000000014107229 */ /* 0x000fd00000000110 */
[----:B------:R-:W-:-:S08]  /*80c0*/  DADD R16, R30, -R16 ;  /* 0x000000001e107229 */ /* 0x000fd00000000810 */
[----:B------:R-:W-:-:S08]  /*80d0*/  DFMA R18, R18, UR8, R16 ;  /* 0x0000000812127c2b */ /* 0x000fd00008000010 */
[----:B------:R-:W-:-:S08]  /*80e0*/  DADD R16, R12, R18 ;  /* 0x000000000c107229 */ /* 0x000fd00000000012 */
[----:B------:R-:W-:Y:S02]  /*80f0*/  DADD R12, R12, -R16 ;  /* 0x000000000c0c7229 */ /* 0x000fe40000000810 */
[----:B------:R-:W-:-:S06]  /*8100*/  DMUL R14, R16, R34 ;  /* 0x00000022100e7228 */ /* 0x000fcc0000000000 */
[----:B------:R-:W-:Y:S02]  /*8110*/  DADD R12, R18, R12 ;  /* 0x00000000120c7229 */ /* 0x000fe4000000000c */
[----:B------:R-:W-:Y:S01]  /*8120*/  DFMA R16, R16, R34, -R14 ;  /* 0x000000221010722b */ /* 0x000fe2000000080e */
[----:B------:R-:W-:Y:S01]  /*8130*/  IMAD.MOV.U32 R18, RZ, RZ, 0x652b82fe ;  /* 0x652b82feff127424 */ /* 0x000fe200078e00ff */
[----:B------:R-:W-:-:S06]  /*8140*/  MOV R19, 0x3ff71547 ;  /* 0x3ff7154700137802 */ /* 0x000fcc0000000f00 */
        /* <DEDUP_REMOVED lines=42> */
[----:B------:R-:W-:Y:S02]  /*83f0*/  IMAD R17, R18, 0x100000, R13 ;  /* 0x0010000012117824 */ /* 0x000fe400078e020d */
        /* <DEDUP_REMOVED lines=10> */
[----:B------:R-:W-:Y:S02]  /*84a0*/  @!P4 IMAD R13, R9, 0x100000, R13 ;  /* 0x00100000090dc824 */ /* 0x000fe400078e020d */
[----:B------:R-:W-:Y:S01]  /*84b0*/  @!P4 IMAD.MOV.U32 R18, RZ, RZ, RZ ;  /* 0x000000ffff12c224 */ /* 0x000fe200078e00ff */
[----:B------:R-:W-:-:S06]  /*84c0*/  @!P4 LEA R19, R11, 0x3ff00000, 0x14 ;  /* 0x3ff000000b13c811 */ /* 0x000fcc00078ea0ff */
[----:B------:R-:W-:-:S11]  /*84d0*/  @!P4 DMUL R16, R12, R18 ;  /* 0x000000120c10c228 */ /* 0x000fd60000000000 */
.L_x_471:
[----:B------:R-:W-:Y:S01]  /*84e0*/  DFMA R14, R14, R16, R16 ;  /* 0x000000100e0e722b */ /* 0x000fe20000000010 */
[----:B------:R-:W-:Y:S01]  /*84f0*/  IMAD.MOV.U32 R11, RZ, RZ, 0x0 ;  /* 0x00000000ff0b7424 */ /* 0x000fe200078e00ff */
[----:B------:R-:W-:-:S08]  /*8500*/  DSETP.NEU.AND P1, PT, |R16|, +INF , PT ;  /* 0x7ff000001000742a */ /* 0x000fd00003f2d200 */
[----:B------:R-:W-:Y:S02]  /*8510*/  FSEL R14, R16, R14, !P1 ;  /* 0x0000000e100e7208 */ /* 0x000fe40004800000 */
[----:B------:R-:W-:Y:S01]  /*8520*/  FSEL R13, R17, R15, !P1 ;  /* 0x0000000f110d7208 */ /* 0x000fe20004800000 */
[----:B------:R-:W-:Y:S06]  /*8530*/  RET.REL.NODEC R10 `(_Z6buoyanv) ;  /* 0xffffff780ab07950 */ /* 0x000fec0003c3ffff */
.L_x_472:
        /* <DEDUP_REMOVED lines=12> */
.L_x_499:


//--------------------- .text._Z9zm_convr1v       --------------------------
	.section	.text._Z9zm_convr1v,"ax",@progbits
	.align	128
        .global         _Z9zm_convr1v
        .type           _Z9zm_convr1v,@function
        .size           _Z9zm_convr1v,(.L_x_508 - _Z9zm_convr1v)
        .other          _Z9zm_convr1v,@"STO_CUDA_ENTRY STV_DEFAULT"
_Z9zm_convr1v:
.text._Z9zm_convr1v:
        /* <DEDUP_REMOVED lines=11> */
[----:B------:R-:W-:Y:S01]  /*00b0*/  ISETP.GE.U32.AND P0, PT, R19, 0x8000, PT ;  /* 0x000080001300780c */ /* 0x000fe20003f06070 */
[----:B-1----:R-:W-:-:S05]  /*00c0*/  IMAD R0, R0, UR6, R3 ;  /* 0x0000000600007c24 */ /* 0x002fca000f8e0203 */
[----:B------:R-:W-:-:S13]  /*00d0*/  ISETP.LT.U32.AND P0, PT, R0, 0x33, !P0 ;  /* 0x000000330000780c */ /* 0x000fda0004701070 */
[----:B0-----:R-:W-:Y:S05]  /*00e0*/  @!P0 BRA `(.L_x_475) ;  /* 0x0000000000348947 */ /* 0x001fea0003800000 */
[----:B------:R-:W0:Y:S08]  /*00f0*/  LDC.64 R2, c[0x4][0x58] ;  /* 0x01001600ff027b82 */ /* 0x000e300000000a00 */
[----:B------:R-:W1:Y:S08]  /*0100*/  LDC.64 R4, c[0x4][0x60] ;  /* 0x01001800ff047b82 */ /* 0x000e700000000a00 */
[----:B------:R-:W2:Y:S01]  /*0110*/  LDC.64 R6, c[0x4][0x68] ;  /* 0x01001a00ff067b82 */ /* 0x000ea20000000a00 */
[----:B0-----:R-:W-:-:S04]  /*0120*/  IMAD.WIDE.U32 R2, R0, 0x40000, R2 ;  /* 0x0004000000027825 */ /* 0x001fc800078e0002 */
[----:B------:R-:W-:-:S04]  /*0130*/  IMAD.WIDE.U32 R2, R19, 0x8, R2 ;  /* 0x0000000813027825 */ /* 0x000fc800078e0002 */
[C---:B-1----:R-:W-:Y:S01]  /*0140*/  IMAD.WIDE.U32 R4, R0.reuse, 0x40000, R4 ;  /* 0x0004000000047825 */ /* 0x042fe200078e0004 */
[----:B------:R0:W-:Y:S03]  /*0150*/  STG.E.64 desc[UR4][R2.64], RZ ;  /* 0x000000ff02007986 */ /* 0x0001e6000c101b04 */
[----:B--2---:R-:W-:-:S04]  /*0160*/  IMAD.WIDE.U32 R6, R0, 0x40000, R6 ;  /* 0x0004000000067825 */ /* 0x004fc800078e0006 */
[----:B------:R-:W-:-:S04]  /*0170*/  IMAD.WIDE.U32 R4, R19, 0x8, R4 ;  /* 0x0000000813047825 */ /* 0x000fc800078e0004 */
[----:B------:R-:W-:Y:S01]  /*0180*/  IMAD.WIDE.U32 R6, R19, 0x8, R6 ;  /* 0x0000000813067825 */ /* 0x000fe200078e0006 */
[----:B------:R0:W-:Y:S04]  /*0190*/  STG.E.64 desc[UR4][R4.64], RZ ;  /* 0x000000ff04007986 */ /* 0x0001e8000c101b04 */
[----:B------:R0:W-:Y:S01]  /*01a0*/  STG.E.64 desc[UR4][R6.64], RZ ;  /* 0x000000ff06007986 */ /* 0x0001e2000c101b04 */
[----:B------:R-:W-:Y:S05]  /*01b0*/  BRA `(.L_x_476) ;  /* 0x00000000000c7947 */ /* 0x000fea0003800000 */
.L_x_475:
[----:B------:R-:W-:-:S13]  /*01c0*/  ISETP.GT.U32.AND P1, PT, R19, 0x7fff, PT ;  /* 0x00007fff1300780c */ /* 0x000fda0003f24070 */
[----:B------:R-:W-:Y:S05]  /*01d0*/  @P1 BREAK.RELIABLE B0 ;  /* 0x0000000000001942 */ /* 0x000fea0003800100 */
[----:B------:R-:W-:Y:S05]  /*01e0*/  @P1 BRA `(.L_x_477) ;  /* 0x00000008005c1947 */ /* 0x000fea0003800000 */
.L_x_476:
[----:B------:R-:W-:Y:S05]  /*01f0*/  BSYNC.RELIABLE B0 ;  /* 0x0000000000007941 */ /* 0x000fea0003800100 */
.L_x_474:
[----:B------:R-:W1:Y:S01]  /*0200*/  LDC.64 R16, c[0x4][0xe8] ;  /* 0x01003a00ff107b82 */ /* 0x000e620000000a00 */
[----:B------:R-:W-:Y:S07]  /*0210*/  BSSY.RECONVERGENT B2, `(.L_x_478) ;  /* 0x0000045000027945 */ /* 0x000fee0003800200 */
[----:B------:R-:W2:Y:S08]  /*0220*/  LDC.64 R12, c[0x4][0x78] ;  /* 0x01001e00ff0c7b82 */ /* 0x000eb00000000a00 */
[----:B------:R-:W3:Y:S01]  /*0230*/  LDC.64 R14, c[0x4][0x130] ;  /* 0x01004c00ff0e7b82 */ /* 0x000ee20000000a00 */
[----:B-1----:R-:W-:-:S07]  /*0240*/  IMAD.WIDE.U32 R16, R19, 0x8, R16 ;  /* 0x0000000813107825 */ /* 0x002fce00078e0010 */
[----:B0-----:R-:W0:Y:S01]  /*0250*/  LDC.64 R2, c[0x4][0x150] ;  /* 0x01005400ff027b82 */ /* 0x001e220000000a00 */
[----:B------:R1:W-:Y:S01]  /*0260*/  STG.E.64 desc[UR4][R16.64], RZ ;  /* 0x000000ff10007986 */ /* 0x0003e2000c101b04 */
[----:B--2---:R-:W-:-:S06]  /*0270*/  IMAD.WIDE.U32 R12, R19, 0x8, R12 ;  /* 0x00000008130c7825 */ /* 0x004fcc00078e000c */
[----:B------:R-:W2:Y:S01]  /*0280*/  LDC.64 R4, c[0x4][0xd0] ;  /* 0x01003400ff047b82 */ /* 0x000ea20000000a00 */
[----:B------:R-:W-:Y:S01]  /*0290*/  IADD3 R12, P1, PT, R12, 0x1000000, RZ ;  /* 0x010000000c0c7810 */ /* 0x000fe20007f3e0ff */
[----:B---3--:R-:W-:-:S06]  /*02a0*/  IMAD.WIDE.U32 R14, R19, 0x8, R14 ;  /* 0x00000008130e7825 */ /* 0x008fcc00078e000e */
[----:B------:R-:W3:Y:S01]  /*02b0*/  LDC.64 R6, c[0x4][0xd8] ;  /* 0x01003600ff067b82 */ /* 0x000ee20000000a00 */
[----:B------:R-:W-:Y:S02]  /*02c0*/  IADD3.X R13, PT, PT, RZ, R13, RZ, P1, !PT ;  /* 0x0000000dff0d7210 */ /* 0x000fe40000ffe4ff */
[----:B------:R-:W-:-:S05]  /*02d0*/  IADD3 R14, P2, PT, R14, 0x1000000, RZ ;  /* 0x010000000e0e7810 */ /* 0x000fca0007f5e0ff */
[----:B------:R-:W4:Y:S01]  /*02e0*/  LDC.64 R8, c[0x4][0xe0] ;  /* 0x01003800ff087b82 */ /* 0x000f220000000a00 */
[----:B------:R-:W-:-:S07]  /*02f0*/  IADD3.X R15, PT, PT, RZ, R15, RZ, P2, !PT ;  /* 0x0000000fff0f7210 */ /* 0x000fce00017fe4ff */
[----:B------:R-:W0:Y:S01]  /*0300*/  LDC.64 R10, c[0x4][0x30] ;  /* 0x01000c00ff0a7b82 */ /* 0x000e220000000a00 */
[----:B-1----:R-:W-:Y:S05]  /*0310*/  @!P0 BRA `(.L_x_479) ;  /* 0x0000000000d08947 */ /* 0x002fea0003800000 */
[----:B------:R-:W1:Y:S08]  /*0320*/  LDC.64 R20, c[0x4][0x250] ;  /* 0x01009400ff147b82 */ /* 0x000e700000000a00 */
[----:B------:R-:W5:Y:S08]  /*0330*/  LDC.64 R16, c[0x4][0x258] ;  /* 0x01009600ff107b82 */ /* 0x000f700000000a00 */
[----:B------:R-:W2:Y:S01]  /*0340*/  LDC.64 R22, c[0x4][0x2c0] ;  /* 0x0100b000ff167b82 */ /* 0x000ea20000000a00 */
[----:B-1----:R-:W-:-:S07]  /*0350*/  IMAD.WIDE.U32 R20, R0, 0x40000, R20 ;  /* 0x0004000000147825 */ /* 0x002fce00078e0014 */
[----:B------:R-:W1:Y:S01]  /*0360*/  LDC.64 R26, c[0x4][0x2c8] ;  /* 0x0100b200ff1a7b82 */ /* 0x000e620000000a00 */
[----:B------:R-:W-:-:S07]  /*0370*/  IMAD.WIDE.U32 R28, R19, 0x8, R20 ;  /* 0x00000008131c7825 */ /* 0x000fce00078e0014 */
[----:B------:R-:W3:Y:S01]  /*0380*/  LDC.64 R20, c[0x4][0x78] ;  /* 0x01001e00ff147b82 */ /* 0x000ee20000000a00 */
[C---:B-----5:R-:W-:Y:S01]  /*0390*/  IMAD.WIDE.U32 R16, R0.reuse, 0x40000, R16 ;  /* 0x0004000000107825 */ /* 0x060fe200078e0010 */
[----:B------:R-:W-:Y:S03]  /*03a0*/  STG.E.64 desc[UR4][R28.64], RZ ;  /* 0x000000ff1c007986 */ /* 0x000fe6000c101b04 */
[----:B--2---:R-:W-:-:S04]  /*03b0*/  IMAD.WIDE.U32 R22, R0, 0x40000, R22 ;  /* 0x0004000000167825 */ /* 0x004fc800078e0016 */
[----:B------:R-:W-:-:S04]  /*03c0*/  IMAD.WIDE.U32 R16, R19, 0x8, R16 ;  /* 0x0000000813107825 */ /* 0x000fc800078e0010 */
[C---:B------:R-:W-:Y:S01]  /*03d0*/  IMAD.WIDE.U32 R24, R19.reuse, 0x8, R22 ;  /* 0x0000000813187825 */ /* 0x040fe200078e0016 */
[----:B------:R2:W-:Y:S01]  /*03e0*/  STG.E.64 desc[UR4][R16.64], RZ ;  /* 0x000000ff10007986 */ /* 0x0005e2000c101b04 */
[----:B------:R-:W5:Y:S02]  /*03f0*/  LDC.64 R22, c[0x4][0x130] ;  /* 0x01004c00ff167b82 */ /* 0x000f640000000a00 */
[C---:B-1----:R-:W-:Y:S01]  /*0400*/  IMAD.WIDE.U32 R26, R0.reuse, 0x40000, R26 ;  /* 0x00040000001a7825 */ /* 0x042fe200078e001a */
[----:B------:R1:W-:Y:S03]  /*0410*/  STG.E.64 desc[UR4][R24.64], RZ ;  /* 0x000000ff18007986 */ /* 0x0003e6000c101b04 */
[----:B---3--:R-:W-:Y:S02]  /*0420*/  IMAD.WIDE.U32 R20, R0, 0x40000, R20 ;  /* 0x0004000000147825 */ /* 0x008fe400078e0014 */
[----:B--2---:R-:W2:Y:S02]  /*0430*/  LDC.64 R16, c[0x4][0x98] ;  /* 0x01002600ff107b82 */ /* 0x004ea40000000a00 */
[----:B------:R-:W-:-:S04]  /*0440*/  IMAD.WIDE.U32 R26, R19, 0x8, R26 ;  /* 0x00000008131a7825 */ /* 0x000fc800078e001a */
[----:B------:R-:W-:Y:S01]  /*0450*/  IMAD.WIDE.U32 R20, R19, 0x8, R20 ;  /* 0x0000000813147825 */ /* 0x000fe200078e0014 */
[----:B------:R3:W-:Y:S01]  /*0460*/  STG.E.64 desc[UR4][R26.64], RZ ;  /* 0x000000ff1a007986 */ /* 0x0007e2000c101b04 */
[----:B-1----:R-:W1:Y:S03]  /*0470*/  LDC.64 R24, c[0x4][0x80] ;  /* 0x01002000ff187b82 */ /* 0x002e660000000a00 */
[----:B------:R4:W-:Y:S01]  /*0480*/  STG.E.64 desc[UR4][R20.64], RZ ;  /* 0x000000ff14007986 */ /* 0x0009e2000c101b04 */
[----:B-----5:R-:W-:-:S04]  /*0490*/  IMAD.WIDE.U32 R22, R0, 0x40000, R22 ;  /* 0x0004000000167825 */ /* 0x020fc800078e0016 */
[----:B---3--:R-:W3:Y:S01]  /*04a0*/  LDC.64 R26, c[0x4][0x110] ;  /* 0x01004400ff1a7b82 */ /* 0x008ee20000000a00 */
[----:B------:R-:W-:-:S04]  /*04b0*/  IMAD.WIDE.U32 R28, R19, 0x8, R22 ;  /* 0x00000008131c7825 */ /* 0x000fc800078e0016 */
[----:B--2---:R-:W-:-:S03]  /*04c0*/  IMAD.WIDE.U32 R16, R0, 0x40000, R16 ;  /* 0x0004000000107825 */ /* 0x004fc600078e0010 */
[----:B----4-:R-:W2:Y:S01]  /*04d0*/  LDC.64 R20, c[0x4][0x90] ;  /* 0x01002400ff147b82 */ /* 0x010ea20000000a00 */
[----:B------:R-:W-:Y:S01]  /*04e0*/  STG.E.64 desc[UR4][R28.64], RZ ;  /* 0x000000ff1c007986 */ /* 0x000fe2000c101b04 */
[----:B------:R-:W-:-:S04]  /*04f0*/  IMAD.WIDE.U32 R16, R19, 0x8, R16 ;  /* 0x0000000813107825 */ /* 0x000fc800078e0010 */
[----:B-1----:R-:W-:-:S04]  /*0500*/  IMAD.WIDE.U32 R24, R0, 0x40000, R24 ;  /* 0x0004000000187825 */ /* 0x002fc800078e0018 */
[C---:B------:R-:W-:Y:S02]  /*0510*/  IMAD.WIDE.U32 R22, R19.reuse, 0x8, R24 ;  /* 0x0000000813167825 */ /* 0x040fe400078e0018 */
[----:B------:R-:W1:Y:S03]  /*0520*/  LDC.64 R24, c[0x4][0x2b8] ;  /* 0x0100ae00ff187b82 */ /* 0x000e660000000a00 */
[----:B------:R4:W-:Y:S04]  /*0530*/  STG.E.64 desc[UR4][R22.64], RZ ;  /* 0x000000ff16007986 */ /* 0x0009e8000c101b04 */
[----:B------:R5:W-:Y:S01]  /*0540*/  STG.E.64 desc[UR4][R16.64], RZ ;  /* 0x000000ff10007986 */ /* 0x000be2000c101b04 */
[----:B--2---:R-:W-:Y:S01]  /*0550*/  IMAD.WIDE.U32 R20, R0, 0x40000, R20 ;  /* 0x0004000000147825 */ /* 0x004fe200078e0014 */
[----:B----4-:R-:W2:Y:S03]  /*0560*/  LDC.64 R22, c[0x4][0x128] ;  /* 0x01004a00ff167b82 */ /* 0x010ea60000000a00 */
[----:B------:R-:W-:-:S04]  /*0570*/  IMAD.WIDE.U32 R28, R19, 0x8, R20 ;  /* 0x00000008131c7825 */ /* 0x000fc800078e0014 */
[C---:B---3--:R-:W-:Y:S01]  /*0580*/  IMAD.WIDE.U32 R20, R0.reuse, 0x40000, R26 ;  /* 0x0004000000147825 */ /* 0x048fe200078e001a */
[----:B------:R3:W-:Y:S01]  /*0590*/  STG.E.64 desc[UR4][R28.64], RZ ;  /* 0x000000ff1c007986 */ /* 0x0007e2000c101b04 */
[----:B-----5:R-:W4:Y:S02]  /*05a0*/  LDC.64 R16, c[0x4][0x70] ;  /* 0x01001c00ff107b82 */ /* 0x020f240000000a00 */
[----:B-1----:R-:W-:-:S04]  /*05b0*/  IMAD.WIDE.U32 R24, R0, 0x40000, R24 ;  /* 0x0004000000187825 */ /* 0x002fc800078e0018 */
[----:B------:R-:W-:-:S04]  /*05c0*/  IMAD.WIDE.U32 R20, R19, 0x8, R20 ;  /* 0x0000000813147825 */ /* 0x000fc800078e0014 */
[C---:B------:R-:W-:Y:S01]  /*05d0*/  IMAD.WIDE.U32 R24, R19.reuse, 0x8, R24 ;  /* 0x0000000813187825 */ /* 0x040fe200078e0018 */
[----:B------:R3:W-:Y:S03]  /*05e0*/  STG.E.64 desc[UR4][R20.64], RZ ;  /* 0x000000ff14007986 */ /* 0x0007e6000c101b04 */
[----:B--2---:R-:W-:Y:S01]  /*05f0*/  IMAD.WIDE.U32 R22, R0, 0x40000, R22 ;  /* 0x0004000000167825 */ /* 0x004fe200078e0016 */
[----:B------:R3:W-:Y:S03]  /*0600*/  STG.E.64 desc[UR4][R24.64], RZ ;  /* 0x000000ff18007986 */ /* 0x0007e6000c101b04 */
[----:B------:R-:W-:-:S04]  /*0610*/  IMAD.WIDE.U32 R22, R19, 0x8, R22 ;  /* 0x0000000813167825 */ /* 0x000fc800078e0016 */
[----:B----4-:R-:W-:-:S04]  /*0620*/  IMAD.WIDE.U32 R16, R0, 0x40000, R16 ;  /* 0x0004000000107825 */ /* 0x010fc800078e0010 */
[----:B------:R-:W-:-:S05]  /*0630*/  IMAD.WIDE.U32 R16, R19, 0x8, R16 ;  /* 0x0000000813107825 */ /* 0x000fca00078e0010 */
[----:B------:R3:W-:Y:S04]  /*0640*/  STG.E.64 desc[UR4][R16.64], RZ ;  /* 0x000000ff10007986 */ /* 0x0007e8000c101b04 */
[----:B------:R3:W-:Y:S02]  /*0650*/  STG.E.64 desc[UR4][R22.64], RZ ;  /* 0x000000ff16007986 */ /* 0x0007e4000c101b04 */
.L_x_479:
[----:B------:R-:W-:Y:S05]  /*0660*/  BSYNC.RECONVERGENT B2 ;  /* 0x0000000000027941 */ /* 0x000fea0003800200 */
.L_x_478:
[----:B---3--:R-:W-:Y:S01]  /*0670*/  HFMA2 R22, -RZ, RZ, 0, 0 ;  /* 0x00000000ff167431 */ /* 0x008fe200000001ff */
[----:B------:R-:W-:Y:S01]  /*0680*/  MOV R23, 0x40498000 ;  /* 0x4049800000177802 */ /* 0x000fe20000000f00 */
[----:B0-----:R-:W-:-:S04]  /*0690*/  IMAD.WIDE.U32 R16, R19, 0x8, R2 ;  /* 0x0000000813107825 */ /* 0x001fc800078e0002 */
[----:B------:R-:W-:Y:S01]  /*06a0*/  HFMA2 R24, -RZ, RZ, 0, 0 ;  /* 0x00000000ff187431 */ /* 0x000fe200000001ff */
[----:B------:R-:W-:Y:S01]  /*06b0*/  STG.E.64 desc[UR4][R12.64+-0x340000], RZ ;  /* 0xcc0000ff0c007986 */ /* 0x000fe2000c101b04 */
[----:B------:R-:W-:Y:S01]  /*06c0*/  MOV R25, 0x3ff00000 ;  /* 0x3ff0000000197802 */ /* 0x000fe20000000f00 */
[C---:B--2---:R-:W-:Y:S01]  /*06d0*/  IMAD.WIDE.U32 R20, R19.reuse, 0x8, R4 ;  /* 0x0000000813147825 */ /* 0x044fe200078e0004 */
[----:B------:R-:W0:Y:S01]  /*06e0*/  LDC.64 R2, c[0x4][0x18] ;  /* 0x01000600ff027b82 */ /* 0x000e220000000a00 */
[----:B------:R1:W-:Y:S02]  /*06f0*/  STG.E.64 desc[UR4][R14.64+-0x340000], RZ ;  /* 0xcc0000ff0e007986 */ /* 0x0003e4000c101b04 */
[C---:B------:R-:W-:Y:S02]  /*0700*/  IMAD.WIDE.U32 R6, R19.reuse, 0x8, R6 ;  /* 0x0000000813067825 */ /* 0x040fe400078e0006 */
[----:B------:R-:W-:Y:S02]  /*0710*/  STG.E.64 desc[UR4][R16.64], R22 ;  /* 0x0000001610007986 */ /* 0x000fe4000c101b04 */
[----:B----4-:R-:W-:-:S02]  /*0720*/  IMAD.WIDE.U32 R8, R19, 0x8, R8 ;  /* 0x0000000813087825 */ /* 0x010fc400078e0008 */
[----:B------:R-:W-:Y:S02]  /*0730*/  STG.E.64 desc[UR4][R20.64], RZ ;  /* 0x000000ff14007986 */ /* 0x000fe4000c101b04 */
[C---:B------:R-:W-:Y:S01]  /*0740*/  IMAD.WIDE.U32 R10, R19.reuse, 0x8, R10 ;  /* 0x00000008130a7825 */ /* 0x040fe200078e000a */
[----:B-1----:R-:W1:Y:S01]  /*0750*/  LDC.64 R14, c[0x4][0x120] ;  /* 0x01004800ff0e7b82 */ /* 0x002e620000000a00 */
[----:B------:R2:W-:Y:S04]  /*0760*/  STG.E.64 desc[UR4][R6.64], R22 ;  /* 0x0000001606007986 */ /* 0x0005e8000c101b04 */
[----:B------:R3:W-:Y:S04]  /*0770*/  STG.E.64 desc[UR4][R8.64], R24 ;  /* 0x0000001808007986 */ /* 0x0007e8000c101b04 */
[----:B------:R-:W4:Y:S01]  /*0780*/  LDG.E.64 R4, desc[UR4][R10.64] ;  /* 0x000000040a047981 */ /* 0x000f22000c1e1b00 */
[----:B------:R-:W-:Y:S01]  /*0790*/  UMOV UR6, 0x9999999a ;  /* 0x9999999a00067882 */ /* 0x000fe20000000000 */
[----:B------:R-:W-:Y:S01]  /*07a0*/  UMOV UR7, 0x40239999 ;  /* 0x4023999900077882 */ /* 0x000fe20000000000 */
[----:B0-----:R-:W-:Y:S01]  /*07b0*/  IMAD.WIDE.U32 R12, R19, 0x8, R2 ;  /* 0x00000008130c7825 */ /* 0x001fe200078e0002 */
[----:B--2---:R-:W0:Y:S02]  /*07c0*/  LDC.64 R6, c[0x4][0x188] ;  /* 0x01006200ff067b82 */ /* 0x004e240000000a00 */
[----:B------:R-:W-:-:S04]  /*07d0*/  IADD3 R26, P1, PT, R12, 0x1000000, RZ ;  /* 0x010000000c1a7810 */ /* 0x000fc80007f3e0ff */
[----:B------:R-:W-:Y:S02]  /*07e0*/  IADD3.X R27, PT, PT, RZ, R13, RZ, P1, !PT ;  /* 0x0000000dff1b7210 */ /* 0x000fe40000ffe4ff */
[----:B---3--:R-:W2:Y:S01]  /*07f0*/  LDC.64 R8, c[0x4][0x38] ;  /* 0x01000e00ff087b82 */ /* 0x008ea20000000a00 */
[----:B-1----:R-:W-:Y:S01]  /*0800*/  IMAD.WIDE.U32 R12, R19, 0x8, R14 ;  /* 0x00000008130c7825 */ /* 0x002fe200078e000e */
[----:B----4-:R-:W-:-:S07]  /*0810*/  DMUL R4, R4, UR6 ;  /* 0x0000000604047c28 */ /* 0x010fce0008000000 */
[----:B------:R1:W-:Y:S04]  /*0820*/  STG.E.64 desc[UR4][R12.64], R4 ;  /* 0x000000040c007986 */ /* 0x0003e8000c101b04 */
[----:B------:R-:W3:Y:S01]  /*0830*/  LDG.E.64 R14, desc[UR4][R26.64+-0x340000] ;  /* 0xcc0000041a0e7981 */ /* 0x000ee2000c1e1b00 */
[----:B------:R-:W-:Y:S02]  /*0840*/  HFMA2 R11, -RZ, RZ, 1.87890625, 56352 ;  /* 0x3f847ae1ff0b7431 */ /* 0x000fe400000001ff */
[----:B0-----:R-:W-:Y:S01]  /*0850*/  IMAD.WIDE.U32 R16, R19, 0x8, R6 ;  /* 0x0000000813107825 */ /* 0x001fe200078e0006 */
[----:B------:R-:W-:-:S03]  /*0860*/  MOV R10, 0x47ae147b ;  /* 0x47ae147b000a7802 */ /* 0x000fc60000000f00 */
[----:B--2---:R-:W-:Y:S01]  /*0870*/  IMAD.WIDE.U32 R20, R19, 0x8, R8 ;  /* 0x0000000813147825 */ /* 0x004fe200078e0008 */
[----:B------:R-:W-:Y:S01]  /*0880*/  IADD3 R22, P1, PT, R16, 0x1000000, RZ ;  /* 0x0100000010167810 */ /* 0x000fe20007f3e0ff */
[----:B-1----:R-:W0:Y:S01]  /*0890*/  LDC.64 R12, c[0x4][0x180] ;  /* 0x01006000ff0c7b82 */ /* 0x002e220000000a00 */
[----:B------:R-:W-:Y:S02]  /*08a0*/  IADD3 R24, P2, PT, R20, 0x1000000, RZ ;  /* 0x0100000014187810 */ /* 0x000fe40007f5e0ff */
[----:B------:R-:W-:Y:S02]  /*08b0*/  IADD3.X R23, PT, PT, RZ, R17, RZ, P1, !PT ;  /* 0x00000011ff177210 */ /* 0x000fe40000ffe4ff */
[----:B------:R-:W-:Y:S01]  /*08c0*/  IADD3.X R25, PT, PT, RZ, R21, RZ, P2, !PT ;  /* 0x00000015ff197210 */ /* 0x000fe200017fe4ff */
[----:B---3--:R-:W-:-:S07]  /*08d0*/  DMUL R14, R14, R10 ;  /* 0x0000000a0e0e7228 */ /* 0x008fce0000000000 */
[----:B------:R1:W-:Y:S04]  /*08e0*/  STG.E.64 desc[UR4][R22.64+-0x340000], R14 ;  /* 0xcc00000e16007986 */ /* 0x0003e8000c101b04 */
[----:B------:R-:W2:Y:S01]  /*08f0*/  LDG.E.64 R16, desc[UR4][R24.64+-0x340000] ;  /* 0xcc00000418107981 */ /* 0x000ea2000c1e1b00 */
[----:B0-----:R-:W-:-:S03]  /*0900*/  IMAD.WIDE.U32 R20, R19, 0x8, R12 ;  /* 0x0000000813147825 */ /* 0x001fc600078e000c */
[----:B------:R-:W-:-:S04]  /*0910*/  IADD3 R20, P1, PT, R20, 0x1000000, RZ ;  /* 0x0100000014147810 */ /* 0x000fc80007f3e0ff */
[----:B------:R-:W-:Y:S01]  /*0920*/  IADD3.X R21, PT, PT, RZ, R21, RZ, P1, !PT ;  /* 0x00000015ff157210 */ /* 0x000fe20000ffe4ff */
[----:B--2---:R-:W-:-:S07]  /*0930*/  DADD R16, R4, R16 ;  /* 0x0000000004107229 */ /* 0x004fce0000000010 */
[----:B------:R1:W-:Y:S01]  /*0940*/  STG.E.64 desc[UR4][R20.64+-0x340000], R16 ;  /* 0xcc00001014007986 */ /* 0x0003e2000c101b04 */
[----:B------:R-:W-:Y:S05]  /*0950*/  @!P0 BRA `(.L_x_477) ;  /* 0x0000000000808947 */ /* 0x000fea0003800000 */
[----:B-1----:R-:W0:Y:S08]  /*0960*/  LDC.64 R14, c[0x4][0x10] ;  /* 0x01000400ff0e7b82 */ /* 0x002e300000000a00 */
[----:B------:R-:W1:Y:S01]  /*0970*/  LDC.64 R16, c[0x4][0x160] ;  /* 0x01005800ff107b82 */ /* 0x000e620000000a00 */
[----:B------:R-:W-:-:S07]  /*0980*/  IMAD.WIDE.U32 R20, R0, 0x40000, R2 ;  /* 0x0004000000147825 */ /* 0x000fce00078e0002 */
[----:B------:R-:W2:Y:S01]  /*0990*/  LDC.64 R22, c[0x4][0x28] ;  /* 0x01000a00ff167b82 */ /* 0x000ea20000000a00 */
[----:B0-----:R-:W-:-:S04]  /*09a0*/  IMAD.WIDE.U32 R14, R0, 0x40000, R14 ;  /* 0x00040000000e7825 */ /* 0x001fc800078e000e */
[----:B------:R-:W-:-:S06]  /*09b0*/  IMAD.WIDE.U32 R14, R19, 0x8, R14 ;  /* 0x00000008130e7825 */ /* 0x000fcc00078e000e */
[----:B------:R-:W3:Y:S01]  /*09c0*/  LDG.E.64 R14, desc[UR4][R14.64] ;  /* 0x000000040e0e7981 */ /* 0x000ee2000c1e1b00 */
[----:B-1----:R-:W-:-:S04]  /*09d0*/  IMAD.WIDE.U32 R16, R0, 0x40000, R16 ;  /* 0x0004000000107825 */ /* 0x002fc800078e0010 */
[----:B------:R-:W-:-:S04]  /*09e0*/  IMAD.WIDE.U32 R20, R19, 0x8, R20 ;  /* 0x0000000813147825 */ /* 0x000fc800078e0014 */
[----:B------:R-:W-:Y:S01]  /*09f0*/  IMAD.WIDE.U32 R16, R19, 0x8, R16 ;  /* 0x0000000813107825 */ /* 0x000fe200078e0010 */
[----:B---3--:R-:W-:-:S07]  /*0a00*/  DMUL R2, R14, R10 ;  /* 0x0000000a0e027228 */ /* 0x008fce0000000000 */
[----:B------:R0:W-:Y:S04]  /*0a10*/  STG.E.64 desc[UR4][R16.64], R2 ;  /* 0x0000000210007986 */ /* 0x0001e8000c101b04 */
[----:B------:R-:W3:Y:S01]  /*0a20*/  LDG.E.64 R20, desc[UR4][R20.64] ;  /* 0x0000000414147981 */ /* 0x000ee2000c1e1b00 */
[----:B------:R-:W-:-:S04]  /*0a30*/  IMAD.WIDE.U32 R6, R0, 0x40000, R6 ;  /* 0x0004000000067825 */ /* 0x000fc800078e0006 */
[----:B--2---:R-:W-:Y:S02]  /*0a40*/  IMAD.WIDE.U32 R14, R0, 0x40000, R22 ;  /* 0x00040000000e7825 */ /* 0x004fe400078e0016 */
[----:B------:R-:W0:Y:S02]  /*0a50*/  LDC.64 R22, c[0x4][0x168] ;  /* 0x01005a00ff167b82 */ /* 0x000e240000000a00 */
[----:B------:R-:W-:-:S04]  /*0a60*/  IMAD.WIDE.U32 R6, R19, 0x8, R6 ;  /* 0x0000000813067825 */ /* 0x000fc800078e0006 */
[----:B------:R-:W-:Y:S01]  /*0a70*/  IMAD.WIDE.U32 R14, R19, 0x8, R14 ;  /* 0x00000008130e7825 */ /* 0x000fe200078e000e */
[----:B---3--:R-:W-:-:S07]  /*0a80*/  DMUL R10, R20, R10 ;  /* 0x0000000a140a7228 */ /* 0x008fce0000000000 */
[----:B------:R2:W-:Y:S04]  /*0a90*/  STG.E.64 desc[UR4][R6.64], R10 ;  /* 0x0000000a06007986 */ /* 0x0005e8000c101b04 */
[----:B------:R-:W3:Y:S01]  /*0aa0*/  LDG.E.64 R14, desc[UR4][R14.64] ;  /* 0x000000040e0e7981 */ /* 0x000ee2000c1e1b00 */
[----:B0-----:R-:W-:-:S04]  /*0ab0*/  IMAD.WIDE.U32 R16, R0, 0x40000, R22 ;  /* 0x0004000000107825 */ /* 0x001fc800078e0016 */
[----:B------:R-:W-:-:S04]  /*0ac0*/  IMAD.WIDE.U32 R8, R0, 0x40000, R8 ;  /* 0x0004000000087825 */ /* 0x000fc800078e0008 */
[----:B------:R-:W-:-:S04]  /*0ad0*/  IMAD.WIDE.U32 R16, R19, 0x8, R16 ;  /* 0x0000000813107825 */ /* 0x000fc800078e0010 */
[----:B------:R-:W-:Y:S01]  /*0ae0*/  IMAD.WIDE.U32 R8, R19, 0x8, R8 ;  /* 0x0000000813087825 */ /* 0x000fe200078e0008 */
[----:B---3--:R-:W-:-:S07]  /*0af0*/  DADD R2, R4, R14 ;  /* 0x0000000004027229 */ /* 0x008fce000000000e */
[----:B------:R2:W-:Y:S04]  /*0b00*/  STG.E.64 desc[UR4][R16.64], R2 ;  /* 0x0000000210007986 */ /* 0x0005e8000c101b04 */
[----:B------:R-:W3:Y:S01]  /*0b10*/  LDG.E.64 R8, desc[UR4][R8.64] ;  /* 0x0000000408087981 */ /* 0x000ee2000c1e1b00 */
[----:B------:R-:W-:-:S04]  /*0b20*/  IMAD.WIDE.U32 R12, R0, 0x40000, R12 ;  /* 0x00040000000c7825 */ /* 0x000fc800078e000c */
[----:B------:R-:W-:Y:S01]  /*0b30*/  IMAD.WIDE.U32 R12, R19, 0x8, R12 ;  /* 0x00000008130c7825 */ /* 0x000fe200078e000c */
[----:B---3--:R-:W-:-:S07]  /*0b40*/  DADD R4, R4, R8 ;  /* 0x0000000004047229 */ /* 0x008fce0000000008 */
[----:B------:R2:W-:Y:S04]  /*0b50*/  STG.E.64 desc[UR4][R12.64], R4 ;  /* 0x000000040c007986 */ /* 0x0005e8000c101b04 */
.L_x_477:
[----:B------:R-:W-:Y:S05]  /*0b60*/  BSYNC.RECONVERGENT B1 ;  /* 0x0000000000017941 */ /* 0x000fea0003800200 */
.L_x_473:
[----:B------:R-:W-:Y:S05]  /*0b70*/  WARPSYNC.ALL ;  /* 0x0000000000007948 */ /* 0x000fea0003800000 */
[----:B------:R-:W-:Y:S01]  /*0b80*/  ISETP.GT.U32.AND P1, PT, R19, 0x7fff, PT ;  /* 0x00007fff1300780c */ /* 0x000fe20003f24070 */
[----:B------:R-:W-:Y:S03]  /*0b90*/  BSSY.RECONVERGENT B1, `(.L_x_480) ;  /* 0x000001b000017945 */ /* 0x000fe60003800200 */
[----:B------:R-:W-:-:S13]  /*0ba0*/  ISETP.GT.U32.OR P2, PT, R0, 0x31, P1 ;  /* 0x000000310000780c */ /* 0x000fda0000f44470 */
[----:B------:R-:W-:Y:S05]  /*0bb0*/  @P2 BRA `(.L_x_481) ;  /* 0x0000000000602947 */ /* 0x000fea0003800000 */
[----:B--2---:R-:W0:Y:S08]  /*0bc0*/  LDC.64 R4, c[0x4][0x168] ;  /* 0x01005a00ff047b82 */ /* 0x004e300000000a00 */
[----:B------:R-:W2:Y:S08]  /*0bd0*/  LDC.64 R8, c[0x4][0x180] ;  /* 0x01006000ff087b82 */ /* 0x000eb00000000a00 */
[----:B------:R-:W3:Y:S08]  /*0be0*/  LDC.64 R6, c[0x4][0x120] ;  /* 0x01004800ff067b82 */ /* 0x000ef00000000a00 */
[----:B------:R-:W4:Y:S01]  /*0bf0*/  LDC.64 R2, c[0x4][0x40] ;  /* 0x01001000ff027b82 */ /* 0x000f220000000a00 */
[----:B0-----:R-:W-:-:S04]  /*0c00*/  IMAD.WIDE.U32 R4, R0, 0x40000, R4 ;  /* 0x0004000000047825 */ /* 0x001fc800078e0004 */
[----:B------:R-:W-:-:S04]  /*0c10*/  IMAD.WIDE.U32 R12, R19, 0x8, R4 ;  /* 0x00000008130c7825 */ /* 0x000fc800078e0004 */
[----:B--2---:R-:W-:Y:S01]  /*0c20*/  IMAD.WIDE.U32 R8, R0, 0x40000, R8 ;  /* 0x0004000000087825 */ /* 0x004fe200078e0008 */
[----:B------:R-:W2:Y:S03]  /*0c30*/  LDG.E.64 R4, desc[UR4][R12.64] ;  /* 0x000000040c047981 */ /* 0x000ea6000c1e1b00 */
[----:B---3--:R-:W-:-:S04]  /*0c40*/  IMAD.WIDE.U32 R6, R19, 0x8, R6 ;  /* 0x0000000813067825 */ /* 0x008fc800078e0006 */
[C---:B-1----:R-:W-:Y:S02]  /*0c50*/  IMAD.WIDE.U32 R14, R19.reuse, 0x8, R8 ;  /* 0x00000008130e7825 */ /* 0x042fe400078e0008 */
[----:B------:R-:W2:Y:S02]  /*0c60*/  LDG.E.64 R6, desc[UR4][R6.64] ;  /* 0x0000000406067981 */ /* 0x000ea4000c1e1b00 */
[----:B----4-:R-:W-:Y:S02]  /*0c70*/  IMAD.WIDE.U32 R2, R19, 0x8, R2 ;  /* 0x0000000813027825 */ /* 0x010fe400078e0002 */
[----:B------:R-:W3:Y:S04]  /*0c80*/  LDG.E.64 R10, desc[UR4][R14.64] ;  /* 0x000000040e0a7981 */ /* 0x000ee8000c1e1b00 */
[----:B------:R-:W3:Y:S04]  /*0c90*/  LDG.E.64 R8, desc[UR4][R14.64+0x40000] ;  /* 0x040000040e087981 */ /* 0x000ee8000c1e1b00 */
[----:B------:R-:W4:Y:S01]  /*0ca0*/  LDG.E.64 R2, desc[UR4][R2.64] ;  /* 0x0000000402027981 */ /* 0x000f22000c1e1b00 */
[----:B--2---:R-:W-:-:S02]  /*0cb0*/  DADD R4, R4, -R6 ;  /* 0x0000000004047229 */ /* 0x004fc40000000806 */
[----:B---3--:R-:W-:-:S06]  /*0cc0*/  DADD R8, -R8, R10 ;  /* 0x0000000008087229 */ /* 0x008fcc000000010a */
[----:B----4-:R-:W-:Y:S02]  /*0cd0*/  DADD R4, R4, -R2 ;  /* 0x0000000004047229 */ /* 0x010fe40000000802 */
[----:B------:R-:W-:-:S08]  /*0ce0*/  DMUL R8, R8, 0.5 ;  /* 0x3fe0000008087828 */ /* 0x000fd00000000000 */
[----:B------:R-:W-:-:S14]  /*0cf0*/  DSETP.GEU.AND P2, PT, |R4|, R8, PT ;  /* 0x000000080400722a */ /* 0x000fdc0003f4e200 */
[----:B------:R-:W0:Y:S01]  /*0d00*/  @!P2 LDC.64 R6, c[0x4][0x150] ;  /* 0x01005400ff06ab82 */ /* 0x000e220000000a00 */
[----:B------:R-:W1:Y:S01]  /*0d10*/  @!P2 I2F.F64.U32 R4, R0 ;  /* 0x000000000004a312 */ /* 0x000e620000201800 */
[----:B0-----:R-:W-:-:S05]  /*0d20*/  @!P2 IMAD.WIDE.U32 R6, R19, 0x8, R6 ;  /* 0x000000081306a825 */ /* 0x001fca00078e0006 */
[----:B-1----:R0:W-:Y:S02]  /*0d30*/  @!P2 STG.E.64 desc[UR4][R6.64], R4 ;  /* 0x000000040600a986 */ /* 0x0021e4000c101b04 */
.L_x_481:
[----:B------:R-:W-:Y:S05]  /*0d40*/  BSYNC.RECONVERGENT B1 ;  /* 0x0000000000017941 */ /* 0x000fea0003800200 */
.L_x_480:
[----:B------:R-:W-:Y:S04]  /*0d50*/  BSSY.RECONVERGENT B1, `(.L_x_482) ;  /* 0x0000026000017945 */ /* 0x000fe80003800200 */
[----:B------:R-:W-:Y:S05]  /*0d60*/  @!P0 BRA `(.L_x_483) ;  /* 0x00000000008c8947 */ /* 0x000fea0003800000 */
[----:B0-2---:R-:W0:Y:S01]  /*0d70*/  LDC.64 R4, c[0x4][0x158] ;  /* 0x01005600ff047b82 */ /* 0x005e220000000a00 */
[----:B------:R-:W-:-:S05]  /*0d80*/  IMAD R2, R0, R19, R0 ;  /* 0x0000001300027224 */ /* 0x000fca00078e0200 */
[----:B------:R-:W-:Y:S02]  /*0d90*/  IADD3 R2, PT, PT, R19, 0x1, R2 ;  /* 0x0000000113027810 */ /* 0x000fe40007ffe002 */
[----:B------:R-:W2:Y:S04]  /*0da0*/  LDC.64 R6, c[0x4][0x8] ;  /* 0x01000200ff067b82 */ /* 0x000ea80000000a00 */
[----:B------:R-:W3:Y:S04]  /*0db0*/  I2F.F64.U32 R2, R2 ;  /* 0x0000000200027312 */ /* 0x000ee80000201800 */
[----:B------:R-:W4:Y:S01]  /*0dc0*/  LDC.64 R8, c[0x4][0x168] ;  /* 0x01005a00ff087b82 */ /* 0x000f220000000a00 */
[----:B0-----:R-:W-:-:S07]  /*0dd0*/  IMAD.WIDE.U32 R4, R0, 0x40000, R4 ;  /* 0x0004000000047825 */ /* 0x001fce00078e0004 */
[----:B------:R-:W0:Y:S01]  /*0de0*/  LDC.64 R10, c[0x4][0x170] ;  /* 0x01005c00ff0a7b82 */ /* 0x000e220000000a00 */
[----:B------:R-:W-:-:S07]  /*0df0*/  IMAD.WIDE.U32 R4, R19, 0x8, R4 ;  /* 0x0000000813047825 */ /* 0x000fce00078e0004 */
[----:B------:R-:W5:Y:S01]  /*0e00*/  LDC.64 R12, c[0x4][0x178] ;  /* 0x01005e00ff0c7b82 */ /* 0x000f620000000a00 */
[C---:B--2---:R-:W-:Y:S01]  /*0e10*/  IMAD.WIDE.U32 R6, R0.reuse, 0x40000, R6 ;  /* 0x0004000000067825 */ /* 0x044fe200078e0006 */
[----:B---3--:R2:W-:Y:S03]  /*0e20*/  STG.E.64 desc[UR4][R4.64], R2 ;  /* 0x0000000204007986 */ /* 0x0085e6000c101b04 */
[----:B----4-:R-:W-:-:S03]  /*0e30*/  IMAD.WIDE.U32 R8, R0, 0x40000, R8 ;  /* 0x0004000000087825 */ /* 0x010fc600078e0008 */
[----:B-1----:R-:W1:Y:S01]  /*0e40*/  LDC.64 R14, c[0x4][0x2a0] ;  /* 0x0100a800ff0e7b82 */ /* 0x002e620000000a00 */
[----:B------:R-:W-:-:S04]  /*0e50*/  IMAD.WIDE.U32 R6, R19, 0x8, R6 ;  /* 0x0000000813067825 */ /* 0x000fc800078e0006 */
[----:B------:R-:W-:-:S03]  /*0e60*/  IMAD.WIDE.U32 R8, R19, 0x8, R8 ;  /* 0x0000000813087825 */ /* 0x000fc600078e0008 */
[----:B------:R-:W2:Y:S01]  /*0e70*/  LDC.64 R16, c[0x4][0x278] ;  /* 0x01009e00ff107b82 */ /* 0x000ea20000000a00 */
[----:B------:R-:W3:Y:S04]  /*0e80*/  LDG.E.64 R6, desc[UR4][R6.64] ;  /* 0x0000000406067981 */ /* 0x000ee8000c1e1b00 */
[----:B------:R-:W3:Y:S01]  /*0e90*/  LDG.E.64 R8, desc[UR4][R8.64] ;  /* 0x0000000408087981 */ /* 0x000ee2000c1e1b00 */
[C---:B0-----:R-:W-:Y:S01]  /*0ea0*/  IMAD.WIDE.U32 R10, R0.reuse, 0x40000, R10 ;  /* 0x00040000000a7825 */ /* 0x041fe200078e000a */
[----:B------:R-:W-:Y:S01]  /*0eb0*/  UMOV UR6, 0xf5c28f5d ;  /* 0xf5c28f5d00067882 */ /* 0x000fe20000000000 */
[----:B------:R-:W-:Y:S02]  /*0ec0*/  UMOV UR7, 0x3fef5c28 ;  /* 0x3fef5c2800077882 */ /* 0x000fe40000000000 */
[----:B-----5:R-:W-:-:S04]  /*0ed0*/  IMAD.WIDE.U32 R12, R0, 0x40000, R12 ;  /* 0x00040000000c7825 */ /* 0x020fc800078e000c */
[----:B------:R-:W-:-:S04]  /*0ee0*/  IMAD.WIDE.U32 R10, R19, 0x8, R10 ;  /* 0x00000008130a7825 */ /* 0x000fc800078e000a */
[----:B-1----:R-:W-:-:S04]  /*0ef0*/  IMAD.WIDE.U32 R14, R0, 0x40000, R14 ;  /* 0x00040000000e7825 */ /* 0x002fc800078e000e */
[----:B------:R-:W-:-:S04]  /*0f00*/  IMAD.WIDE.U32 R12, R19, 0x8, R12 ;  /* 0x00000008130c7825 */ /* 0x000fc800078e000c */
[----:B--2---:R-:W-:-:S04]  /*0f10*/  IMAD.WIDE.U32 R4, R0, 0x40000, R16 ;  /* 0x0004000000047825 */ /* 0x004fc800078e0010 */
[----:B------:R-:W-:-:S04]  /*0f20*/  IMAD.WIDE.U32 R14, R19, 0x8, R14 ;  /* 0x00000008130e7825 */ /* 0x000fc800078e000e */
[----:B------:R-:W-:Y:S01]  /*0f30*/  IMAD.WIDE.U32 R4, R19, 0x8, R4 ;  /* 0x0000000813047825 */ /* 0x000fe200078e0004 */
[----:B---3--:R-:W-:-:S07]  /*0f40*/  DFMA R6, R8, UR6, R6 ;  /* 0x0000000608067c2b */ /* 0x008fce0008000006 */
[----:B------:R0:W-:Y:S04]  /*0f50*/  STG.E.64 desc[UR4][R10.64], R6 ;  /* 0x000000060a007986 */ /* 0x0001e8000c101b04 */
[----:B------:R0:W-:Y:S04]  /*0f60*/  STG.E.64 desc[UR4][R12.64], RZ ;  /* 0x000000ff0c007986 */ /* 0x0001e8000c101b04 */
[----:B------:R0:W-:Y:S04]  /*0f70*/  STG.E.64 desc[UR4][R14.64], R6 ;  /* 0x000000060e007986 */ /* 0x0001e8000c101b04 */
[----:B------:R0:W-:Y:S01]  /*0f80*/  STG.E.64 desc[UR4][R4.64], R2 ;  /* 0x0000000204007986 */ /* 0x0001e2000c101b04 */
[----:B------:R-:W-:Y:S05]  /*0f90*/  BRA `(.L_x_484) ;  /* 0x0000000000047947 */ /* 0x000fea0003800000 */
.L_x_483:
[----:B------:R-:W-:Y:S05]  /*0fa0*/  @P1 EXIT ;  /* 0x000000000000194d */ /* 0x000fea0003800000 */
.L_x_484:
[----:B------:R-:W-:Y:S05]  /*0fb0*/  BSYNC.RECONVERGENT B1 ;  /* 0x0000000000017941 */ /* 0x000fea0003800200 */
.L_x_482:
[----:B0-2---:R-:W0:Y:S01]  /*0fc0*/  LDC.64 R10, c[0x4][0x228] ;  /* 0x01008a00ff0a7b82 */ /* 0x005e220000000a00 */
[----:B-1----:R-:W-:Y:S01]  /*0fd0*/  HFMA2 R23, -RZ, RZ, 0, 3.039836883544921875e-06 ;  /* 0x00000033ff177431 */ /* 0x002fe200000001ff */
[----:B------:R-:W-:Y:S01]  /*0fe0*/  MOV R21, 0x1 ;  /* 0x0000000100157802 */ /* 0x000fe20000000f00 */
[----:B------:R-:W-:Y:S01]  /*0ff0*/  HFMA2 R7, -RZ, RZ, 1.984375, 0 ;  /* 0x3ff00000ff077431 */ /* 0x000fe200000001ff */
[----:B------:R-:W-:Y:S01]  /*1000*/  MOV R6, 0x0 ;  /* 0x0000000000067802 */ /* 0x000fe20000000f00 */
[----:B------:R-:W-:Y:S01]  /*1010*/  HFMA2 R9, -RZ, RZ, 2.236328125, 0 ;  /* 0x40790000ff097431 */ /* 0x000fe200000001ff */
[----:B------:R-:W-:Y:S02]  /*1020*/  MOV R8, 0x0 ;  /* 0x0000000000087802 */ /* 0x000fe40000000f00 */
[----:B------:R-:W1:Y:S08]  /*1030*/  LDC.64 R12, c[0x4][0x240] ;  /* 0x01009000ff0c7b82 */ /* 0x000e700000000a00 */
[----:B------:R-:W2:Y:S08]  /*1040*/  LDC.64 R14, c[0x4][0x248] ;  /* 0x01009200ff0e7b82 */ /* 0x000eb00000000a00 */
[----:B------:R-:W3:Y:S01]  /*1050*/  LDC.64 R16, c[0x4][0x100] ;  /* 0x01004000ff107b82 */ /* 0x000ee20000000a00 */
[----:B0-----:R-:W-:-:S05]  /*1060*/  IMAD.WIDE.U32 R10, R19, 0x8, R10 ;  /* 0x00000008130a7825 */ /* 0x001fca00078e000a */
[----:B------:R-:W-:Y:S02]  /*1070*/  STG.E.64 desc[UR4][R10.64], RZ ;  /* 0x000000ff0a007986 */ /* 0x000fe4000c101b04 */
[----:B------:R-:W0:Y:S01]  /*1080*/  LDC.64 R4, c[0x4][0x230] ;  /* 0x01008c00ff047b82 */ /* 0x000e220000000a00 */
[----:B-1----:R-:W-:-:S05]  /*1090*/  IMAD.WIDE.U32 R12, R19, 0x4, R12 ;  /* 0x00000004130c7825 */ /* 0x002fca00078e000c */
[----:B------:R-:W-:Y:S02]  /*10a0*/  STG.E desc[UR4][R12.64], R21 ;  /* 0x000000150c007986 */ /* 0x000fe4000c101904 */
[----:B------:R-:W1:Y:S01]  /*10b0*/  LDC.64 R2, c[0x4][0xd0] ;  /* 0x01003400ff027b82 */ /* 0x000e620000000a00 */
[----:B--2---:R-:W-:-:S05]  /*10c0*/  IMAD.WIDE.U32 R14, R19, 0x4, R14 ;  /* 0x00000004130e7825 */ /* 0x004fca00078e000e */
[----:B------:R-:W-:Y:S01]  /*10d0*/  STG.E desc[UR4][R14.64], R23 ;  /* 0x000000170e007986 */ /* 0x000fe2000c101904 */
[----:B---3--:R-:W-:-:S05]  /*10e0*/  IMAD.WIDE.U32 R16, R19, 0x8, R16 ;  /* 0x0000000813107825 */ /* 0x008fca00078e0010 */
[----:B------:R-:W-:Y:S01]  /*10f0*/  STG.E.64 desc[UR4][R16.64], R6 ;  /* 0x0000000610007986 */ /* 0x000fe2000c101b04 */
[----:B0-----:R-:W-:-:S05]  /*1100*/  IMAD.WIDE.U32 R4, R19, 0x8, R4 ;  /* 0x0000000813047825 */ /* 0x001fca00078e0004 */
[----:B------:R-:W-:Y:S01]  /*1110*/  STG.E.64 desc[UR4][R4.64], R8 ;  /* 0x0000000804007986 */ /* 0x000fe2000c101b04 */
[----:B-1----:R-:W-:-:S05]  /*1120*/  IMAD.WIDE.U32 R2, R19, 0x8, R2 ;  /* 0x0000000813027825 */ /* 0x002fca00078e0002 */
[----:B------:R-:W-:Y:S01]  /*1130*/  STG.E.64 desc[UR4][R2.64], RZ ;  /* 0x000000ff02007986 */ /* 0x000fe2000c101b04 */
[----:B------:R-:W-:Y:S05]  /*1140*/  EXIT ;  /* 0x000000000000794d */ /* 0x000fea0003800000 */
.L_x_485:
        /* <DEDUP_REMOVED lines=11> */
.L_x_508:


//--------------------- .nv.shared.reserved.0     --------------------------
	.section	.nv.shared.reserved.0,"aw",@nobits
	.weak		__nv_reservedSMEM_offset_0_alias
	.size		__nv_reservedSMEM_offset_0_alias, 0, 64
	.other		__nv_reservedSMEM_offset_0_alias,@"STO_CUDA_RESERVED_SHARED STV_DEFAULT"
__nv_reservedSMEM_offset_0_alias:
	.zero		0
	.zero		64


//--------------------- .nv.global                --------------------------
	.section	.nv.global,"aw",@nobits
	.align	8
.nv.global:
	.type		epsm,@object
	.size		epsm,(pblh - epsm)
epsm:
	.zero		262144
	.type		pblh,@object
	.size		pblh,(hmin - pblh)
pblh:
	.zero		262144
	.type		hmin,@object
	.size		hmin,(maxg - hmin)
hmin:
	.zero		262144
	.type		maxg,@object
	.size		maxg,(a1 - maxg)
maxg:
	.zero		262144
	.type		a1,@object
	.size		a1,(totevp - a1)
a1:
	.zero		262144
	.type		totevp,@object
	.size		totevp,(dqbdt - totevp)
totevp:
	.zero		262144
	.type		dqbdt,@object
	.size		dqbdt,(jcbot - dqbdt)
dqbdt:
	.zero		262144
	.type		jcbot,@object
	.size		jcbot,(eps0 - jcbot)
jcbot:
	.zero		262144
	.type		eps0,@object
	.size		eps0,(zs - eps0)
eps0:
	.zero		262144
	.type		zs,@object
	.size		zs,(plexp - zs)
zs:
	.zero		262144
	.type		plexp,@object
	.size		plexp,(est - plexp)
plexp:
	.zero		262144
	.type		est,@object
	.size		est,(landfrac - est)
est:
	.zero		262144
	.type		landfrac,@object
	.size		landfrac,(pblt - landfrac)
landfrac:
	.zero		262144
	.type		pblt,@object
	.size		pblt,(dsubcld - pblt)
pblt:
	.zero		262144
	.type		dsubcld,@object
	.size		dsubcld,(mb - dsubcld)
dsubcld:
	.zero		262144
	.type		mb,@object
	.size		mb,(expnum - mb)
mb:
	.zero		262144
	.type		expnum,@object
	.size		expnum,(estp - expnum)
expnum:
	.zero		262144
	.type		estp,@object
	.size		estp,(zuef - estp)
estp:
	.zero		262144
	.type		zuef,@object
	.size		zuef,(geos - zuef)
zuef:
	.zero		262144
	.type		geos,@object
	.size		geos,(tlg - geos)
geos:
	.zero		262144
	.type		tlg,@object
	.size		tlg,(y - tlg)
tlg:
	.zero		262144
	.type		y,@object
	.size		y,(rliq - y)
y:
	.zero		262144
	.type		rliq,@object
	.size		rliq,(ratmjb - rliq)
rliq:
	.zero		262144
	.type		ratmjb,@object
	.size		ratmjb,(tpert - ratmjb)
ratmjb:
	.zero		262144
	.type		tpert,@object
	.size		tpert,(mumax - tpert)
tpert:
	.zero		262144
	.type		mumax,@object
	.size		mumax,(expdif - mumax)
mumax:
	.zero		262144
	.type		expdif,@object
	.size		expdif,(a2 - expdif)
expdif:
	.zero		262144
	.type		a2,@object
	.size		a2,(cape - a2)
a2:
	.zero		262144
	.type		cape,@object
	.size		cape,(alfa - cape)
cape:
	.zero		262144
	.type		alfa,@object
	.size		alfa,(dtldt - alfa)
alfa:
	.zero		262144
	.type		dtldt,@object
	.size		dtldt,(prec - dtldt)
dtldt:
	.zero		262144
	.type		prec,@object
	.size		prec,(rmue - prec)
prec:
	.zero		262144
	.type		rmue,@object
	.size		rmue,(capeg - rmue)
rmue:
	.zero		262144
	.type		capeg,@object
	.size		capeg,(hmax - capeg)
capeg:
	.zero		262144
	.type		hmax,@object
	.size		hmax,(totpcp - hmax)
hmax:
	.zero		262144
	.type		totpcp,@object
	.size		totpcp,(dtbdt - totpcp)
totpcp:
	.zero		262144
	.type		dtbdt,@object
	.size		dtbdt,(jctop - dtbdt)
dtbdt:
	.zero		262144
	.type		jctop,@object
	.size		jctop,(ftemp - jctop)
jctop:
	.zero		262144
	.type		ftemp,@object
	.size		ftemp,(pl - ftemp)
ftemp:
	.zero		262144
	.type		pl,@object
	.size		pl,(hmnn - pl)
pl:
	.zero		262144
	.type		hmnn,@object
	.size		hmnn,(tl - hmnn)
hmnn:
	.zero		262144
	.type		tl,@object
	.size		tl,(zdef - tl)
tl:
	.zero		262144
	.type		zdef,@object
	.size		zdef,(landfracg - zdef)
zdef:
	.zero		262144
	.type		landfracg,@object
	.size		landfracg,(dsubb - landfracg)
landfracg:
	.zero		262144
	.type		dsubb,@object
	.size		dsubb,(c0mask - dsubb)
dsubb:
	.zero		262144
	.type		c0mask,@object
	.size		c0mask,(jt - c0mask)
c0mask:
	.zero		262144
	.type		jt,@object
	.size		jt,(capeten - jt)
jt:
	.zero		262144
	.type		capeten,@object
	.size		capeten,(evpg - capeten)
capeten:
	.zero		1310720
	.type		evpg,@object
	.size		evpg,(dboydt - evpg)
evpg:
	.zero		13369344
	.type		dboydt,@object
	.size		dboydt,(ed - dboydt)
dboydt:
	.zero		13369344
	.type		ed,@object
	.size		ed,(dudt - ed)
ed:
	.zero		13369344
	.type		dudt,@object
	.size		dudt,(i3 - dudt)
dudt:
	.zero		13369344
	.type		i3,@object
	.size		i3,(qstpg - i3)
i3:
	.zero		13369344
	.type		qstpg,@object
	.size		qstpg,(cme - qstpg)
qstpg:
	.zero		13369344
	.type		cme,@object
	.size		cme,(qu - cme)
cme:
	.zero		13369344
	.type		qu,@object
	.size		qu,(dz - qu)
qu:
	.zero		13369344
	.type		dz,@object
	.size		dz,(heat - dz)
dz:
	.zero		13369344
	.type		heat,@object
	.size		heat,(sd - heat)
heat:
	.zero		13369344
	.type		sd,@object
	.size		sd,(p - sd)
sd:
	.zero		13369344
	.type		p,@object
	.size		p,(qds - p)
p:
	.zero		13369344
	.type		qds,@object
	.size		qds,(zg - qds)
qds:
	.zero		13369344
	.type		zg,@object
	.size		zg,(hsthat - zg)
zg:
	.zero		13369344
	.type		hsthat,@object
	.size		hsthat,(dpp - hsthat)
hsthat:
	.zero		13369344
	.type		dpp,@object
	.size		dpp,(rprdg - dpp)
dpp:
	.zero		13369344
	.type		rprdg,@object
	.size		rprdg,(dtpdt - rprdg)
rprdg:
	.zero		13369344
	.type		dtpdt,@object
	.size		dtpdt,(mu - dtpdt)
dtpdt:
	.zero		13369344
	.type		mu,@object
	.size		mu,(shat - mu)
mu:
	.zero		13369344
	.type		shat,@object
	.size		shat,(eps - shat)
shat:
	.zero		13369344
	.type		eps,@object
	.size		eps,(dqdt - eps)
eps:
	.zero		13369344
	.type		dqdt,@object
	.size		dqdt,(f - dqdt)
dqdt:
	.zero		13369344
	.type		f,@object
	.size		f,(thetavm - f)
f:
	.zero		13369344
	.type		thetavm,@object
	.size		thetavm,(tg - thetavm)
thetavm:
	.zero		13369344
	.type		tg,@object
	.size		tg,(i4 - tg)
tg:
	.zero		13369344
	.type		i4,@object
	.size		i4,(pap - i4)
i4:
	.zero		13369344
	.type		pap,@object
	.size		pap,(vg - pap)
pap:
	.zero		13369344
	.type		vg,@object
	.size		vg,(ql - vg)
vg:
	.zero		13369344
	.type		ql,@object
	.size		ql,(zdu - ql)
ql:
	.zero		13369344
	.type		zdu,@object
	.size		zdu,(hu - zdu)
zdu:
	.zero		13369344
	.type		hu,@object
	.size		hu,(qstp - hu)
hu:
	.zero		13369344
	.type		qstp,@object
	.size		qstp,(hd - qstp)
qstp:
	.zero		13369344
	.type		hd,@object
	.size		hd,(dtmdt - hd)
hd:
	.zero		13369344
	.type		dtmdt,@object
	.size		dtmdt,(du - dtmdt)
dtmdt:
	.zero		13369344
	.type		du,@object
	.size		du,(hsat - du)
du:
	.zero		13369344
	.type		hsat,@object
	.size		hsat,(i2 - hsat)
hsat:
	.zero		13369344
	.type		i2,@object
	.size		i2,(dlf - i2)
i2:
	.zero		13369344
	.type		dlf,@object
	.size		dlf,(mc - dlf)
dlf:
	.zero		13369344
	.type		mc,@object
	.size		mc,(s - mc)
mc:
	.zero		13369344
	.type		s,@object
	.size		s,(u - s)
s:
	.zero		13369344
	.type		u,@object
	.size		u,(tpg - u)
u:
	.zero		13369344
	.type		tpg,@object
	.size		tpg,(evp - tpg)
tpg:
	.zero		13369344
	.type		evp,@object
	.size		evp,(tpv - evp)
evp:
	.zero		13369344
	.type		tpv,@object
	.size		tpv,(qst - tpv)
tpv:
	.zero		13369344
	.type		qst,@object
	.size		qst,(thetavp - qst)
qst:
	.zero		13369344
	.type		thetavp,@object
	.size		thetavp,(dp - thetavp)
thetavp:
	.zero		13369344
	.type		dp,@object
	.size		dp,(dvdt - dp)
dp:
	.zero		13369344
	.type		dvdt,@object
	.size		dvdt,(qg - dvdt)
dvdt:
	.zero		13369344
	.type		qg,@object
	.size		qg,(idag - qg)
qg:
	.zero		13369344
	.type		idag,@object
	.size		idag,(t - idag)
idag:
	.zero		13369344
	.type		t,@object
	.size		t,(ug - t)
t:
	.zero		13369344
	.type		ug,@object
	.size		ug,(su - ug)
ug:
	.zero		13369344
	.type		su,@object
	.size		su,(iprm - su)
su:
	.zero		13369344
	.type		iprm,@object
	.size		iprm,(qd - iprm)
iprm:
	.zero		13369344
	.type		qd,@object
	.size		qd,(z - qd)
qd:
	.zero		13369344
	.type		z,@object
	.size		z,(cu - z)
z:
	.zero		13369344
	.type		cu,@object
	.size		cu,(tv - cu)
cu:
	.zero		13369344
	.type		tv,@object
	.size		tv,(sg - tv)
tv:
	.zero		13369344
	.type		sg,@object
	.size		sg,(gamhat - sg)
sg:
	.zero		13369344
	.type		gamhat,@object
	.size		gamhat,(zm - gamhat)
gamhat:
	.zero		13369344
	.type		zm,@object
	.size		zm,(dlg - zm)
zm:
	.zero		13369344
	.type		dlg,@object
	.size		dlg,(dqsdtp - dlg)
dlg:
	.zero		13369344
	.type		dqsdtp,@object
	.size		dqsdtp,(eu - dqsdtp)
dqsdtp:
	.zero		13369344
	.type		eu,@object
	.size		eu,(hmn - eu)
eu:
	.zero		13369344
	.type		hmn,@object
	.size		hmn,(k1 - hmn)
hmn:
	.zero		13369344
	.type		k1,@object
	.size		k1,(qtnd - k1)
k1:
	.zero		13369344
	.type		qtnd,@object
	.size		qtnd,(dsdt - qtnd)
qtnd:
	.zero		13369344
	.type		dsdt,@object
	.size		dsdt,(q - dsdt)
dsdt:
	.zero		13369344
	.type		q,@object
	.size		q,(ggamma - q)
q:
	.zero		13369344
	.type		ggamma,@object
	.size		ggamma,(pg - ggamma)
ggamma:
	.zero		13369344
	.type		pg,@object
	.size		pg,(qsthat - pg)
pg:
	.zero		13369344
	.type		qsthat,@object
	.size		qsthat,(cmeg - qsthat)
qsthat:
	.zero		13369344
	.type		cmeg,@object
	.size		cmeg,(rprd - cmeg)
cmeg:
	.zero		13369344
	.type		rprd,@object
	.size		rprd,(qs - rprd)
rprd:
	.zero		13369344
	.type		qs,@object
	.size		qs,(hdd - qs)
qs:
	.zero		13369344
	.type		hdd,@object
	.size		hdd,(cug - hdd)
hdd:
	.zero		13369344
	.type		cug,@object
	.size		cug,(dqmdt - cug)
cug:
	.zero		13369344
	.type		dqmdt,@object
	.size		dqmdt,(md - dqmdt)
dqmdt:
	.zero		13369344
	.type		md,@object
	.size		md,(qlg - md)
md:
	.zero		13369344
	.type		qlg,@object
	.size		qlg,(ihat - qlg)
qlg:
	.zero		13369344
	.type		ihat,@object
	.size		ihat,(qhat - ihat)
ihat:
	.zero		13369344
	.type		qhat,@object
	.size		qhat,(tp - qhat)
qhat:
	.zero		13369344
	.type		tp,@object
	.size		tp,(v - tp)
tp:
	.zero		13369344
	.type		v,@object
	.size		v,(buoy - v)
v:
	.zero		13369344
	.type		buoy,@object
	.size		buoy,(zf - buoy)
buoy:
	.zero		13369344
	.type		zf,@object
	.size		zf,(pflxg - zf)
zf:
	.zero		13631488
	.type		pflxg,@object
	.size		pflxg,(pf - pflxg)
pflxg:
	.zero		13631488
	.type		pf,@object
	.size		pf,(mcon - pf)
pf:
	.zero		13631488
	.type		mcon,@object
	.size		mcon,(paph - mcon)
mcon:
	.zero		13631488
	.type		paph,@object
	.size		paph,(zi - paph)
paph:
	.zero		13631488
	.type		zi,@object
	.size		zi,(pflx - zi)
zi:
	.zero		13631488
	.type		pflx,@object
	.size		pflx,(zfg - pflx)
pflx:
	.zero		13631488
	.type		zfg,@object
	.size		zfg,(qh - zfg)
zfg:
	.zero		13631488
	.type		qh,@object
	.size		qh,(lengath - qh)
qh:
	.zero		334233600
	.type		lengath,@object
	.size		lengath,(lclg - lengath)
lengath:
	.zero		4
	.type		lclg,@object
	.size		lclg,(indexx - lclg)
lclg:
	.zero		131072
	.type		indexx,@object
	.size		indexx,(jlcl - indexx)
indexx:
	.zero		131072
	.type		jlcl,@object
	.size		jlcl,(lcl - jlcl)
jlcl:
	.zero		131072
	.type		lcl,@object
	.size		lcl,(jd - lcl)
lcl:
	.zero		131072
	.type		jd,@object
	.size		jd,(lon - jd)
jd:
	.zero		131072
	.type		lon,@object
	.size		lon,(jb - lon)
lon:
	.zero		131072
	.type		jb,@object
	.size		jb,(lelg - jb)
jb:
	.zero		131072
	.type		lelg,@object
	.size		lelg,(ideep - lelg)
lelg:
	.zero		131072
	.type		ideep,@object
	.size		ideep,(jj0 - ideep)
ideep:
	.zero		131072
	.type		jj0,@object
	.size		jj0,(lel - jj0)
jj0:
	.zero		131072
	.type		lel,@object
	.size		lel,(mx - lel)
lel:
	.zero		131072
	.type		mx,@object
	.size		mx,(knt - mx)
mx:
	.zero		131072
	.type		knt,@object
	.size		knt,(maxi - knt)
knt:
	.zero		131072
	.type		maxi,@object
	.size		maxi,(lelten - maxi)
maxi:
	.zero		131072
	.type		lelten,@object
	.size		lelten,(.L_104 - lelten)
lelten:
	.zero		655360
.L_104:


//--------------------- .nv.constant0._Z9zm_convr5v --------------------------
	.section	.nv.constant0._Z9zm_convr5v,"a",@progbits
	.sectionflags	@""
	.align	4
.nv.constant0._Z9zm_convr5v:
	.zero		896


//--------------------- .nv.constant0._Z8q1q2_pjrv --------------------------
	.section	.nv.constant0._Z8q1q2_pjrv,"a",@progbits
	.sectionflags	@""
	.align	4
.nv.constant0._Z8q1q2_pjrv:
	.zero		896


//--------------------- .nv.constant0._Z9zm_convr4v --------------------------
	.section	.nv.constant0._Z9zm_convr4v,"a",@progbits
	.sectionflags	@""
	.align	4
.nv.constant0._Z9zm_convr4v:
	.zero		896


//--------------------- .nv.constant0._Z7closurev --------------------------
	.section	.nv.constant0._Z7closurev,"a",@progbits
	.sectionflags	@""
	.align	4
.nv.constant0._Z7closurev:
	.zero		896


//--------------------- .nv.constant0._Z9zm_convr3v --------------------------
	.section	.nv.constant0._Z9zm_convr3v,"a",@progbits
	.sectionflags	@""
	.align	4
.nv.constant0._Z9zm_convr3v:
	.zero		896


//--------------------- .nv.constant0._Z6cldprpv  --------------------------
	.section	.nv.constant0._Z6cldprpv,"a",@progbits
	.sectionflags	@""
	.align	4
.nv.constant0._Z6cldprpv:
	.zero		896


//--------------------- .nv.constant0._Z9zm_convr2v --------------------------
	.section	.nv.constant0._Z9zm_convr2v,"a",@progbits
	.sectionflags	@""
	.align	4
.nv.constant0._Z9zm_convr2v:
	.zero		896


//--------------------- .nv.constant0._Z6buoyanv  --------------------------
	.section	.nv.constant0._Z6buoyanv,"a",@progbits
	.sectionflags	@""
	.align	4
.nv.constant0._Z6buoyanv:
	.zero		896


//--------------------- .nv.constant0._Z9zm_convr1v --------------------------
	.section	.nv.constant0._Z9zm_convr1v,"a",@progbits
	.sectionflags	@""
	.align	4
.nv.constant0._Z9zm_convr1v:
	.zero		896


//--------------------- SYMBOLS --------------------------

	.type		.nv.reservedSmem.offset0,@object
	.size		.nv.reservedSmem.offset0,0x4
